//
// Generated by NVIDIA NVVM Compiler
//
// Compiler Build ID: CL-36424714
// Cuda compilation tools, release 13.0, V13.0.88
// Based on NVVM 20.0.0
//

.version 9.0
.target sm_100
.address_size 64

	// .globl	_Z29conv_normalize_fwd_f32_kerneljjjPKfS0_S0_fPf
// _ZZ43conv_normalize_var_bwd_nonatomic_f32_kerneljjjjPKfS0_S0_S0_fPfE5cache has been demoted
// _ZZ40conv_normalize_var_bwd_atomic_f32_kerneljjjjjPKfS0_S0_S0_fPfE5cache has been demoted
// _ZZ44conv_normalize_mean_bwd_nonatomic_f32_kerneljjjjPKfS0_S0_S0_S0_fPfE5cache has been demoted
// _ZZ41conv_normalize_mean_bwd_atomic_f32_kerneljjjjjPKfS0_S0_S0_S0_fPfE5cache has been demoted
// _ZZ46conv_batch_stats_mean_fwd_nonatomic_f32_kerneljjjjPKfPfE5cache has been demoted
// _ZZ43conv_batch_stats_mean_fwd_atomic_f32_kerneljjjjjPKfPfE5cache has been demoted
// _ZZ45conv_batch_stats_var_fwd_nonatomic_f32_kerneljjjjPKfS0_PfE5cache has been demoted
// _ZZ42conv_batch_stats_var_fwd_atomic_f32_kerneljjjjjPKfS0_PfE5cache has been demoted

.visible .entry _Z29conv_normalize_fwd_f32_kerneljjjPKfS0_S0_fPf(
	.param .u32 _Z29conv_normalize_fwd_f32_kerneljjjPKfS0_S0_fPf_param_0,
	.param .u32 _Z29conv_normalize_fwd_f32_kerneljjjPKfS0_S0_fPf_param_1,
	.param .u32 _Z29conv_normalize_fwd_f32_kerneljjjPKfS0_S0_fPf_param_2,
	.param .u64 .ptr .align 1 _Z29conv_normalize_fwd_f32_kerneljjjPKfS0_S0_fPf_param_3,
	.param .u64 .ptr .align 1 _Z29conv_normalize_fwd_f32_kerneljjjPKfS0_S0_fPf_param_4,
	.param .u64 .ptr .align 1 _Z29conv_normalize_fwd_f32_kerneljjjPKfS0_S0_fPf_param_5,
	.param .f32 _Z29conv_normalize_fwd_f32_kerneljjjPKfS0_S0_fPf_param_6,
	.param .u64 .ptr .align 1 _Z29conv_normalize_fwd_f32_kerneljjjPKfS0_S0_fPf_param_7
)
{
	.reg .pred 	%p<2>;
	.reg .b32 	%r<12>;
	.reg .b32 	%f<9>;
	.reg .b64 	%rd<15>;

	ld.param.u32 	%r3, [_Z29conv_normalize_fwd_f32_kerneljjjPKfS0_S0_fPf_param_0];
	ld.param.u32 	%r4, [_Z29conv_normalize_fwd_f32_kerneljjjPKfS0_S0_fPf_param_1];
	ld.param.u32 	%r5, [_Z29conv_normalize_fwd_f32_kerneljjjPKfS0_S0_fPf_param_2];
	ld.param.u64 	%rd1, [_Z29conv_normalize_fwd_f32_kerneljjjPKfS0_S0_fPf_param_3];
	ld.param.u64 	%rd2, [_Z29conv_normalize_fwd_f32_kerneljjjPKfS0_S0_fPf_param_4];
	ld.param.u64 	%rd3, [_Z29conv_normalize_fwd_f32_kerneljjjPKfS0_S0_fPf_param_5];
	ld.param.f32 	%f1, [_Z29conv_normalize_fwd_f32_kerneljjjPKfS0_S0_fPf_param_6];
	ld.param.u64 	%rd4, [_Z29conv_normalize_fwd_f32_kerneljjjPKfS0_S0_fPf_param_7];
	mov.u32 	%r6, %tid.x;
	mov.u32 	%r7, %ntid.x;
	mov.u32 	%r8, %ctaid.x;
	mad.lo.s32 	%r1, %r7, %r8, %r6;
	div.u32 	%r9, %r1, %r3;
	div.u32 	%r10, %r9, %r4;
	mul.lo.s32 	%r11, %r10, %r4;
	sub.s32 	%r2, %r9, %r11;
	setp.ge.u32 	%p1, %r10, %r5;
	@%p1 bra 	$L__BB0_2;
	cvta.to.global.u64 	%rd5, %rd1;
	cvta.to.global.u64 	%rd6, %rd2;
	cvta.to.global.u64 	%rd7, %rd3;
	cvta.to.global.u64 	%rd8, %rd4;
	mul.wide.u32 	%rd9, %r1, 4;
	add.s64 	%rd10, %rd5, %rd9;
	ld.global.f32 	%f2, [%rd10];
	mul.wide.u32 	%rd11, %r2, 4;
	add.s64 	%rd12, %rd6, %rd11;
	ld.global.f32 	%f3, [%rd12];
	sub.f32 	%f4, %f2, %f3;
	add.s64 	%rd13, %rd7, %rd11;
	ld.global.f32 	%f5, [%rd13];
	add.f32 	%f6, %f1, %f5;
	rsqrt.approx.f32 	%f7, %f6;
	mul.f32 	%f8, %f4, %f7;
	add.s64 	%rd14, %rd8, %rd9;
	st.global.f32 	[%rd14], %f8;
$L__BB0_2:
	ret;

}
	// .globl	_Z43conv_normalize_var_bwd_nonatomic_f32_kerneljjjjPKfS0_S0_S0_fPf
.visible .entry _Z43conv_normalize_var_bwd_nonatomic_f32_kerneljjjjPKfS0_S0_S0_fPf(
	.param .u32 _Z43conv_normalize_var_bwd_nonatomic_f32_kerneljjjjPKfS0_S0_S0_fPf_param_0,
	.param .u32 _Z43conv_normalize_var_bwd_nonatomic_f32_kerneljjjjPKfS0_S0_S0_fPf_param_1,
	.param .u32 _Z43conv_normalize_var_bwd_nonatomic_f32_kerneljjjjPKfS0_S0_S0_fPf_param_2,
	.param .u32 _Z43conv_normalize_var_bwd_nonatomic_f32_kerneljjjjPKfS0_S0_S0_fPf_param_3,
	.param .u64 .ptr .align 1 _Z43conv_normalize_var_bwd_nonatomic_f32_kerneljjjjPKfS0_S0_S0_fPf_param_4,
	.param .u64 .ptr .align 1 _Z43conv_normalize_var_bwd_nonatomic_f32_kerneljjjjPKfS0_S0_S0_fPf_param_5,
	.param .u64 .ptr .align 1 _Z43conv_normalize_var_bwd_nonatomic_f32_kerneljjjjPKfS0_S0_S0_fPf_param_6,
	.param .u64 .ptr .align 1 _Z43conv_normalize_var_bwd_nonatomic_f32_kerneljjjjPKfS0_S0_S0_fPf_param_7,
	.param .f32 _Z43conv_normalize_var_bwd_nonatomic_f32_kerneljjjjPKfS0_S0_S0_fPf_param_8,
	.param .u64 .ptr .align 1 _Z43conv_normalize_var_bwd_nonatomic_f32_kerneljjjjPKfS0_S0_S0_fPf_param_9
)
{
	.reg .pred 	%p<22>;
	.reg .b32 	%r<88>;
	.reg .b32 	%f<105>;
	.reg .b64 	%rd<37>;
	// demoted variable
	.shared .align 4 .b8 _ZZ43conv_normalize_var_bwd_nonatomic_f32_kerneljjjjPKfS0_S0_S0_fPfE5cache[4224];
	ld.param.u32 	%r40, [_Z43conv_normalize_var_bwd_nonatomic_f32_kerneljjjjPKfS0_S0_S0_fPf_param_0];
	ld.param.u32 	%r41, [_Z43conv_normalize_var_bwd_nonatomic_f32_kerneljjjjPKfS0_S0_S0_fPf_param_1];
	ld.param.u32 	%r42, [_Z43conv_normalize_var_bwd_nonatomic_f32_kerneljjjjPKfS0_S0_S0_fPf_param_2];
	ld.param.u32 	%r43, [_Z43conv_normalize_var_bwd_nonatomic_f32_kerneljjjjPKfS0_S0_S0_fPf_param_3];
	ld.param.u64 	%rd7, [_Z43conv_normalize_var_bwd_nonatomic_f32_kerneljjjjPKfS0_S0_S0_fPf_param_4];
	ld.param.u64 	%rd4, [_Z43conv_normalize_var_bwd_nonatomic_f32_kerneljjjjPKfS0_S0_S0_fPf_param_5];
	ld.param.u64 	%rd5, [_Z43conv_normalize_var_bwd_nonatomic_f32_kerneljjjjPKfS0_S0_S0_fPf_param_6];
	ld.param.u64 	%rd8, [_Z43conv_normalize_var_bwd_nonatomic_f32_kerneljjjjPKfS0_S0_S0_fPf_param_7];
	ld.param.f32 	%f22, [_Z43conv_normalize_var_bwd_nonatomic_f32_kerneljjjjPKfS0_S0_S0_fPf_param_8];
	ld.param.u64 	%rd6, [_Z43conv_normalize_var_bwd_nonatomic_f32_kerneljjjjPKfS0_S0_S0_fPf_param_9];
	cvta.to.global.u64 	%rd1, %rd7;
	cvta.to.global.u64 	%rd2, %rd8;
	mov.u32 	%r1, %ctaid.x;
	setp.ge.u32 	%p1, %r1, %r42;
	mov.f32 	%f94, 0f00000000;
	@%p1 bra 	$L__BB1_23;
	cvta.to.global.u64 	%rd9, %rd4;
	cvta.to.global.u64 	%rd10, %rd5;
	mul.wide.u32 	%rd11, %r1, 4;
	add.s64 	%rd12, %rd9, %rd11;
	ld.global.f32 	%f1, [%rd12];
	add.s64 	%rd3, %rd10, %rd11;
	setp.eq.s32 	%p2, %r40, 0;
	@%p2 bra 	$L__BB1_23;
	ld.global.f32 	%f27, [%rd3];
	mov.u32 	%r2, %ntid.x;
	mov.u32 	%r3, %tid.x;
	add.f32 	%f2, %f22, %f27;
	and.b32  	%r4, %r40, 3;
	setp.lt.u32 	%p3, %r40, 4;
	mov.f32 	%f94, 0f00000000;
	mov.b32 	%r86, 0;
	@%p3 bra 	$L__BB1_13;
	and.b32  	%r86, %r40, -4;
	neg.s32 	%r84, %r86;
	add.s32 	%r83, %r3, %r2;
	shl.b32 	%r8, %r2, 2;
	shl.b32 	%r45, %r2, 1;
	add.s32 	%r82, %r3, %r45;
	mad.lo.s32 	%r81, %r2, 3, %r3;
	mov.f32 	%f94, 0f00000000;
	mov.u32 	%r80, %r3;
$L__BB1_4:
	.pragma "nounroll";
	div.u32 	%r16, %r80, %r41;
	setp.ge.u32 	%p4, %r16, %r43;
	@%p4 bra 	$L__BB1_6;
	mad.lo.s32 	%r46, %r16, %r42, %r1;
	rem.u32 	%r47, %r80, %r41;
	mad.lo.s32 	%r48, %r46, %r41, %r47;
	mul.wide.u32 	%rd13, %r48, 4;
	add.s64 	%rd14, %rd2, %rd13;
	ld.global.f32 	%f29, [%rd14];
	mul.f32 	%f30, %f29, 0fBF000000;
	add.s64 	%rd15, %rd1, %rd13;
	ld.global.f32 	%f31, [%rd15];
	sub.f32 	%f32, %f31, %f1;
	mul.f32 	%f33, %f30, %f32;
	rsqrt.approx.f32 	%f34, %f2;
	mul.f32 	%f35, %f34, %f33;
	div.rn.f32 	%f36, %f35, %f2;
	add.f32 	%f94, %f94, %f36;
$L__BB1_6:
	div.u32 	%r17, %r83, %r41;
	setp.ge.u32 	%p5, %r17, %r43;
	@%p5 bra 	$L__BB1_8;
	mad.lo.s32 	%r49, %r17, %r42, %r1;
	rem.u32 	%r50, %r83, %r41;
	mad.lo.s32 	%r51, %r49, %r41, %r50;
	mul.wide.u32 	%rd16, %r51, 4;
	add.s64 	%rd17, %rd2, %rd16;
	ld.global.f32 	%f37, [%rd17];
	mul.f32 	%f38, %f37, 0fBF000000;
	add.s64 	%rd18, %rd1, %rd16;
	ld.global.f32 	%f39, [%rd18];
	sub.f32 	%f40, %f39, %f1;
	mul.f32 	%f41, %f38, %f40;
	rsqrt.approx.f32 	%f42, %f2;
	mul.f32 	%f43, %f42, %f41;
	div.rn.f32 	%f44, %f43, %f2;
	add.f32 	%f94, %f94, %f44;
$L__BB1_8:
	div.u32 	%r18, %r82, %r41;
	setp.ge.u32 	%p6, %r18, %r43;
	@%p6 bra 	$L__BB1_10;
	mad.lo.s32 	%r52, %r18, %r42, %r1;
	rem.u32 	%r53, %r82, %r41;
	mad.lo.s32 	%r54, %r52, %r41, %r53;
	mul.wide.u32 	%rd19, %r54, 4;
	add.s64 	%rd20, %rd2, %rd19;
	ld.global.f32 	%f45, [%rd20];
	mul.f32 	%f46, %f45, 0fBF000000;
	add.s64 	%rd21, %rd1, %rd19;
	ld.global.f32 	%f47, [%rd21];
	sub.f32 	%f48, %f47, %f1;
	mul.f32 	%f49, %f46, %f48;
	rsqrt.approx.f32 	%f50, %f2;
	mul.f32 	%f51, %f50, %f49;
	div.rn.f32 	%f52, %f51, %f2;
	add.f32 	%f94, %f94, %f52;
$L__BB1_10:
	div.u32 	%r19, %r81, %r41;
	setp.ge.u32 	%p7, %r19, %r43;
	@%p7 bra 	$L__BB1_12;
	mad.lo.s32 	%r55, %r19, %r42, %r1;
	rem.u32 	%r56, %r81, %r41;
	mad.lo.s32 	%r57, %r55, %r41, %r56;
	mul.wide.u32 	%rd22, %r57, 4;
	add.s64 	%rd23, %rd2, %rd22;
	ld.global.f32 	%f53, [%rd23];
	mul.f32 	%f54, %f53, 0fBF000000;
	add.s64 	%rd24, %rd1, %rd22;
	ld.global.f32 	%f55, [%rd24];
	sub.f32 	%f56, %f55, %f1;
	mul.f32 	%f57, %f54, %f56;
	rsqrt.approx.f32 	%f58, %f2;
	mul.f32 	%f59, %f58, %f57;
	div.rn.f32 	%f60, %f59, %f2;
	add.f32 	%f94, %f94, %f60;
$L__BB1_12:
	add.s32 	%r84, %r84, 4;
	add.s32 	%r83, %r83, %r8;
	add.s32 	%r82, %r82, %r8;
	add.s32 	%r81, %r81, %r8;
	add.s32 	%r80, %r80, %r8;
	setp.ne.s32 	%p8, %r84, 0;
	@%p8 bra 	$L__BB1_4;
$L__BB1_13:
	setp.eq.s32 	%p9, %r4, 0;
	@%p9 bra 	$L__BB1_23;
	setp.eq.s32 	%p10, %r4, 1;
	@%p10 bra 	$L__BB1_20;
	mad.lo.s32 	%r26, %r86, %r2, %r3;
	div.u32 	%r27, %r26, %r41;
	setp.ge.u32 	%p11, %r27, %r43;
	@%p11 bra 	$L__BB1_17;
	mad.lo.s32 	%r58, %r27, %r42, %r1;
	rem.u32 	%r59, %r26, %r41;
	mad.lo.s32 	%r60, %r58, %r41, %r59;
	mul.wide.u32 	%rd25, %r60, 4;
	add.s64 	%rd26, %rd2, %rd25;
	ld.global.f32 	%f62, [%rd26];
	mul.f32 	%f63, %f62, 0fBF000000;
	add.s64 	%rd27, %rd1, %rd25;
	ld.global.f32 	%f64, [%rd27];
	sub.f32 	%f65, %f64, %f1;
	mul.f32 	%f66, %f63, %f65;
	rsqrt.approx.f32 	%f67, %f2;
	mul.f32 	%f68, %f67, %f66;
	div.rn.f32 	%f69, %f68, %f2;
	add.f32 	%f94, %f94, %f69;
$L__BB1_17:
	add.s32 	%r28, %r26, %r2;
	div.u32 	%r29, %r28, %r41;
	setp.ge.u32 	%p12, %r29, %r43;
	@%p12 bra 	$L__BB1_19;
	mad.lo.s32 	%r61, %r29, %r42, %r1;
	rem.u32 	%r62, %r28, %r41;
	mad.lo.s32 	%r63, %r61, %r41, %r62;
	mul.wide.u32 	%rd28, %r63, 4;
	add.s64 	%rd29, %rd2, %rd28;
	ld.global.f32 	%f70, [%rd29];
	mul.f32 	%f71, %f70, 0fBF000000;
	add.s64 	%rd30, %rd1, %rd28;
	ld.global.f32 	%f72, [%rd30];
	sub.f32 	%f73, %f72, %f1;
	mul.f32 	%f74, %f71, %f73;
	rsqrt.approx.f32 	%f75, %f2;
	mul.f32 	%f76, %f75, %f74;
	div.rn.f32 	%f77, %f76, %f2;
	add.f32 	%f94, %f94, %f77;
$L__BB1_19:
	add.s32 	%r86, %r86, 2;
$L__BB1_20:
	and.b32  	%r64, %r40, 1;
	setp.eq.b32 	%p13, %r64, 1;
	not.pred 	%p14, %p13;
	@%p14 bra 	$L__BB1_23;
	mad.lo.s32 	%r32, %r86, %r2, %r3;
	div.u32 	%r33, %r32, %r41;
	setp.ge.u32 	%p15, %r33, %r43;
	@%p15 bra 	$L__BB1_23;
	mad.lo.s32 	%r65, %r33, %r42, %r1;
	rem.u32 	%r66, %r32, %r41;
	mad.lo.s32 	%r67, %r65, %r41, %r66;
	mul.wide.u32 	%rd31, %r67, 4;
	add.s64 	%rd32, %rd2, %rd31;
	ld.global.f32 	%f78, [%rd32];
	mul.f32 	%f79, %f78, 0fBF000000;
	add.s64 	%rd33, %rd1, %rd31;
	ld.global.f32 	%f80, [%rd33];
	sub.f32 	%f81, %f80, %f1;
	mul.f32 	%f82, %f79, %f81;
	rsqrt.approx.f32 	%f83, %f2;
	mul.f32 	%f84, %f83, %f82;
	div.rn.f32 	%f85, %f84, %f2;
	add.f32 	%f94, %f94, %f85;
$L__BB1_23:
	mov.u32 	%r34, %tid.x;
	shr.u32 	%r68, %r34, 5;
	add.s32 	%r69, %r68, %r34;
	shl.b32 	%r70, %r69, 2;
	mov.u32 	%r71, _ZZ43conv_normalize_var_bwd_nonatomic_f32_kerneljjjjPKfS0_S0_S0_fPfE5cache;
	add.s32 	%r35, %r71, %r70;
	st.shared.f32 	[%r35], %f94;
	bar.sync 	0;
	mov.u32 	%r36, %ntid.x;
	setp.lt.u32 	%p16, %r36, 2;
	@%p16 bra 	$L__BB1_28;
	mov.b32 	%r87, 1;
$L__BB1_25:
	shl.b32 	%r38, %r87, 1;
	add.s32 	%r73, %r38, -1;
	and.b32  	%r74, %r73, %r34;
	setp.ne.s32 	%p17, %r74, 0;
	add.s32 	%r39, %r87, %r34;
	setp.ge.u32 	%p18, %r39, %r36;
	or.pred  	%p19, %p18, %p17;
	@%p19 bra 	$L__BB1_27;
	shr.u32 	%r75, %r39, 5;
	add.s32 	%r76, %r75, %r39;
	shl.b32 	%r77, %r76, 2;
	add.s32 	%r79, %r71, %r77;
	ld.shared.f32 	%f86, [%r79];
	ld.shared.f32 	%f87, [%r35];
	add.f32 	%f88, %f86, %f87;
	st.shared.f32 	[%r35], %f88;
$L__BB1_27:
	bar.sync 	0;
	setp.lt.u32 	%p20, %r38, %r36;
	mov.u32 	%r87, %r38;
	@%p20 bra 	$L__BB1_25;
$L__BB1_28:
	setp.ne.s32 	%p21, %r34, 0;
	@%p21 bra 	$L__BB1_30;
	ld.shared.f32 	%f89, [_ZZ43conv_normalize_var_bwd_nonatomic_f32_kerneljjjjPKfS0_S0_S0_fPfE5cache];
	cvta.to.global.u64 	%rd34, %rd6;
	mul.wide.u32 	%rd35, %r1, 4;
	add.s64 	%rd36, %rd34, %rd35;
	ld.global.f32 	%f90, [%rd36];
	add.f32 	%f91, %f89, %f90;
	st.global.f32 	[%rd36], %f91;
$L__BB1_30:
	ret;

}
	// .globl	_Z40conv_normalize_var_bwd_atomic_f32_kerneljjjjjPKfS0_S0_S0_fPf
.visible .entry _Z40conv_normalize_var_bwd_atomic_f32_kerneljjjjjPKfS0_S0_S0_fPf(
	.param .u32 _Z40conv_normalize_var_bwd_atomic_f32_kerneljjjjjPKfS0_S0_S0_fPf_param_0,
	.param .u32 _Z40conv_normalize_var_bwd_atomic_f32_kerneljjjjjPKfS0_S0_S0_fPf_param_1,
	.param .u32 _Z40conv_normalize_var_bwd_atomic_f32_kerneljjjjjPKfS0_S0_S0_fPf_param_2,
	.param .u32 _Z40conv_normalize_var_bwd_atomic_f32_kerneljjjjjPKfS0_S0_S0_fPf_param_3,
	.param .u32 _Z40conv_normalize_var_bwd_atomic_f32_kerneljjjjjPKfS0_S0_S0_fPf_param_4,
	.param .u64 .ptr .align 1 _Z40conv_normalize_var_bwd_atomic_f32_kerneljjjjjPKfS0_S0_S0_fPf_param_5,
	.param .u64 .ptr .align 1 _Z40conv_normalize_var_bwd_atomic_f32_kerneljjjjjPKfS0_S0_S0_fPf_param_6,
	.param .u64 .ptr .align 1 _Z40conv_normalize_var_bwd_atomic_f32_kerneljjjjjPKfS0_S0_S0_fPf_param_7,
	.param .u64 .ptr .align 1 _Z40conv_normalize_var_bwd_atomic_f32_kerneljjjjjPKfS0_S0_S0_fPf_param_8,
	.param .f32 _Z40conv_normalize_var_bwd_atomic_f32_kerneljjjjjPKfS0_S0_S0_fPf_param_9,
	.param .u64 .ptr .align 1 _Z40conv_normalize_var_bwd_atomic_f32_kerneljjjjjPKfS0_S0_S0_fPf_param_10
)
{
	.reg .pred 	%p<11>;
	.reg .b32 	%r<39>;
	.reg .b32 	%f<29>;
	.reg .b64 	%rd<19>;
	// demoted variable
	.shared .align 4 .b8 _ZZ40conv_normalize_var_bwd_atomic_f32_kerneljjjjjPKfS0_S0_S0_fPfE5cache[4224];
	ld.param.u32 	%r15, [_Z40conv_normalize_var_bwd_atomic_f32_kerneljjjjjPKfS0_S0_S0_fPf_param_0];
	ld.param.u32 	%r16, [_Z40conv_normalize_var_bwd_atomic_f32_kerneljjjjjPKfS0_S0_S0_fPf_param_1];
	ld.param.u32 	%r17, [_Z40conv_normalize_var_bwd_atomic_f32_kerneljjjjjPKfS0_S0_S0_fPf_param_2];
	ld.param.u32 	%r18, [_Z40conv_normalize_var_bwd_atomic_f32_kerneljjjjjPKfS0_S0_S0_fPf_param_3];
	ld.param.u32 	%r19, [_Z40conv_normalize_var_bwd_atomic_f32_kerneljjjjjPKfS0_S0_S0_fPf_param_4];
	ld.param.u64 	%rd4, [_Z40conv_normalize_var_bwd_atomic_f32_kerneljjjjjPKfS0_S0_S0_fPf_param_5];
	ld.param.u64 	%rd5, [_Z40conv_normalize_var_bwd_atomic_f32_kerneljjjjjPKfS0_S0_S0_fPf_param_6];
	ld.param.u64 	%rd6, [_Z40conv_normalize_var_bwd_atomic_f32_kerneljjjjjPKfS0_S0_S0_fPf_param_7];
	ld.param.u64 	%rd7, [_Z40conv_normalize_var_bwd_atomic_f32_kerneljjjjjPKfS0_S0_S0_fPf_param_8];
	ld.param.f32 	%f7, [_Z40conv_normalize_var_bwd_atomic_f32_kerneljjjjjPKfS0_S0_S0_fPf_param_9];
	ld.param.u64 	%rd8, [_Z40conv_normalize_var_bwd_atomic_f32_kerneljjjjjPKfS0_S0_S0_fPf_param_10];
	mov.u32 	%r20, %ctaid.x;
	div.u32 	%r37, %r20, %r18;
	mul.lo.s32 	%r21, %r37, %r18;
	sub.s32 	%r1, %r20, %r21;
	setp.ge.u32 	%p1, %r37, %r16;
	mov.f32 	%f27, 0f00000000;
	@%p1 bra 	$L__BB2_6;
	cvta.to.global.u64 	%rd9, %rd5;
	cvta.to.global.u64 	%rd10, %rd6;
	mul.wide.u32 	%rd11, %r1, 4;
	add.s64 	%rd12, %rd9, %rd11;
	ld.global.f32 	%f1, [%rd12];
	add.s64 	%rd1, %rd10, %rd11;
	setp.ge.u32 	%p2, %r37, %r15;
	@%p2 bra 	$L__BB2_6;
	ld.global.f32 	%f11, [%rd1];
	mov.u32 	%r3, %ntid.x;
	mov.u32 	%r4, %tid.x;
	add.f32 	%f2, %f7, %f11;
	cvta.to.global.u64 	%rd2, %rd7;
	cvta.to.global.u64 	%rd3, %rd4;
	mov.f32 	%f27, 0f00000000;
$L__BB2_3:
	mad.lo.s32 	%r6, %r37, %r3, %r4;
	div.u32 	%r7, %r6, %r17;
	setp.ge.u32 	%p3, %r7, %r19;
	@%p3 bra 	$L__BB2_5;
	mad.lo.s32 	%r22, %r7, %r18, %r1;
	rem.u32 	%r23, %r6, %r17;
	mad.lo.s32 	%r24, %r22, %r17, %r23;
	mul.wide.u32 	%rd13, %r24, 4;
	add.s64 	%rd14, %rd2, %rd13;
	ld.global.f32 	%f12, [%rd14];
	mul.f32 	%f13, %f12, 0fBF000000;
	add.s64 	%rd15, %rd3, %rd13;
	ld.global.f32 	%f14, [%rd15];
	sub.f32 	%f15, %f14, %f1;
	mul.f32 	%f16, %f13, %f15;
	rsqrt.approx.f32 	%f17, %f2;
	mul.f32 	%f18, %f17, %f16;
	div.rn.f32 	%f19, %f18, %f2;
	add.f32 	%f27, %f27, %f19;
$L__BB2_5:
	add.s32 	%r37, %r37, %r16;
	setp.lt.u32 	%p4, %r37, %r15;
	@%p4 bra 	$L__BB2_3;
$L__BB2_6:
	mov.u32 	%r9, %tid.x;
	shr.u32 	%r25, %r9, 5;
	add.s32 	%r26, %r25, %r9;
	shl.b32 	%r27, %r26, 2;
	mov.u32 	%r28, _ZZ40conv_normalize_var_bwd_atomic_f32_kerneljjjjjPKfS0_S0_S0_fPfE5cache;
	add.s32 	%r10, %r28, %r27;
	st.shared.f32 	[%r10], %f27;
	bar.sync 	0;
	mov.u32 	%r11, %ntid.x;
	setp.lt.u32 	%p5, %r11, 2;
	@%p5 bra 	$L__BB2_11;
	mov.b32 	%r38, 1;
$L__BB2_8:
	shl.b32 	%r13, %r38, 1;
	add.s32 	%r30, %r13, -1;
	and.b32  	%r31, %r30, %r9;
	setp.ne.s32 	%p6, %r31, 0;
	add.s32 	%r14, %r38, %r9;
	setp.ge.u32 	%p7, %r14, %r11;
	or.pred  	%p8, %p7, %p6;
	@%p8 bra 	$L__BB2_10;
	shr.u32 	%r32, %r14, 5;
	add.s32 	%r33, %r32, %r14;
	shl.b32 	%r34, %r33, 2;
	add.s32 	%r36, %r28, %r34;
	ld.shared.f32 	%f20, [%r36];
	ld.shared.f32 	%f21, [%r10];
	add.f32 	%f22, %f20, %f21;
	st.shared.f32 	[%r10], %f22;
$L__BB2_10:
	bar.sync 	0;
	setp.lt.u32 	%p9, %r13, %r11;
	mov.u32 	%r38, %r13;
	@%p9 bra 	$L__BB2_8;
$L__BB2_11:
	setp.ne.s32 	%p10, %r9, 0;
	@%p10 bra 	$L__BB2_13;
	cvta.to.global.u64 	%rd16, %rd8;
	mul.wide.u32 	%rd17, %r1, 4;
	add.s64 	%rd18, %rd16, %rd17;
	ld.shared.f32 	%f23, [_ZZ40conv_normalize_var_bwd_atomic_f32_kerneljjjjjPKfS0_S0_S0_fPfE5cache];
	atom.global.add.f32 	%f24, [%rd18], %f23;
$L__BB2_13:
	ret;

}
	// .globl	_Z44conv_normalize_mean_bwd_nonatomic_f32_kerneljjjjPKfS0_S0_S0_S0_fPf
.visible .entry _Z44conv_normalize_mean_bwd_nonatomic_f32_kerneljjjjPKfS0_S0_S0_S0_fPf(
	.param .u32 _Z44conv_normalize_mean_bwd_nonatomic_f32_kerneljjjjPKfS0_S0_S0_S0_fPf_param_0,
	.param .u32 _Z44conv_normalize_mean_bwd_nonatomic_f32_kerneljjjjPKfS0_S0_S0_S0_fPf_param_1,
	.param .u32 _Z44conv_normalize_mean_bwd_nonatomic_f32_kerneljjjjPKfS0_S0_S0_S0_fPf_param_2,
	.param .u32 _Z44conv_normalize_mean_bwd_nonatomic_f32_kerneljjjjPKfS0_S0_S0_S0_fPf_param_3,
	.param .u64 .ptr .align 1 _Z44conv_normalize_mean_bwd_nonatomic_f32_kerneljjjjPKfS0_S0_S0_S0_fPf_param_4,
	.param .u64 .ptr .align 1 _Z44conv_normalize_mean_bwd_nonatomic_f32_kerneljjjjPKfS0_S0_S0_S0_fPf_param_5,
	.param .u64 .ptr .align 1 _Z44conv_normalize_mean_bwd_nonatomic_f32_kerneljjjjPKfS0_S0_S0_S0_fPf_param_6,
	.param .u64 .ptr .align 1 _Z44conv_normalize_mean_bwd_nonatomic_f32_kerneljjjjPKfS0_S0_S0_S0_fPf_param_7,
	.param .u64 .ptr .align 1 _Z44conv_normalize_mean_bwd_nonatomic_f32_kerneljjjjPKfS0_S0_S0_S0_fPf_param_8,
	.param .f32 _Z44conv_normalize_mean_bwd_nonatomic_f32_kerneljjjjPKfS0_S0_S0_S0_fPf_param_9,
	.param .u64 .ptr .align 1 _Z44conv_normalize_mean_bwd_nonatomic_f32_kerneljjjjPKfS0_S0_S0_S0_fPf_param_10
)
{
	.reg .pred 	%p<22>;
	.reg .b32 	%r<90>;
	.reg .b32 	%f<101>;
	.reg .b64 	%rd<40>;
	// demoted variable
	.shared .align 4 .b8 _ZZ44conv_normalize_mean_bwd_nonatomic_f32_kerneljjjjPKfS0_S0_S0_S0_fPfE5cache[4224];
	ld.param.u32 	%r40, [_Z44conv_normalize_mean_bwd_nonatomic_f32_kerneljjjjPKfS0_S0_S0_S0_fPf_param_0];
	ld.param.u32 	%r41, [_Z44conv_normalize_mean_bwd_nonatomic_f32_kerneljjjjPKfS0_S0_S0_S0_fPf_param_1];
	ld.param.u32 	%r42, [_Z44conv_normalize_mean_bwd_nonatomic_f32_kerneljjjjPKfS0_S0_S0_S0_fPf_param_2];
	ld.param.u32 	%r43, [_Z44conv_normalize_mean_bwd_nonatomic_f32_kerneljjjjPKfS0_S0_S0_S0_fPf_param_3];
	ld.param.u64 	%rd9, [_Z44conv_normalize_mean_bwd_nonatomic_f32_kerneljjjjPKfS0_S0_S0_S0_fPf_param_4];
	ld.param.u64 	%rd5, [_Z44conv_normalize_mean_bwd_nonatomic_f32_kerneljjjjPKfS0_S0_S0_S0_fPf_param_5];
	ld.param.u64 	%rd6, [_Z44conv_normalize_mean_bwd_nonatomic_f32_kerneljjjjPKfS0_S0_S0_S0_fPf_param_6];
	ld.param.u64 	%rd7, [_Z44conv_normalize_mean_bwd_nonatomic_f32_kerneljjjjPKfS0_S0_S0_S0_fPf_param_7];
	ld.param.u64 	%rd10, [_Z44conv_normalize_mean_bwd_nonatomic_f32_kerneljjjjPKfS0_S0_S0_S0_fPf_param_8];
	ld.param.f32 	%f24, [_Z44conv_normalize_mean_bwd_nonatomic_f32_kerneljjjjPKfS0_S0_S0_S0_fPf_param_9];
	ld.param.u64 	%rd8, [_Z44conv_normalize_mean_bwd_nonatomic_f32_kerneljjjjPKfS0_S0_S0_S0_fPf_param_10];
	cvta.to.global.u64 	%rd1, %rd9;
	cvta.to.global.u64 	%rd2, %rd10;
	mov.u32 	%r1, %ctaid.x;
	setp.ge.u32 	%p1, %r1, %r42;
	mov.f32 	%f90, 0f00000000;
	@%p1 bra 	$L__BB3_23;
	cvta.to.global.u64 	%rd11, %rd5;
	cvta.to.global.u64 	%rd12, %rd6;
	cvta.to.global.u64 	%rd13, %rd7;
	mul.wide.u32 	%rd14, %r1, 4;
	add.s64 	%rd15, %rd11, %rd14;
	ld.global.f32 	%f1, [%rd15];
	add.s64 	%rd3, %rd12, %rd14;
	add.s64 	%rd4, %rd13, %rd14;
	setp.eq.s32 	%p2, %r40, 0;
	@%p2 bra 	$L__BB3_23;
	ld.global.f32 	%f29, [%rd4];
	ld.global.f32 	%f30, [%rd3];
	mov.u32 	%r2, %ntid.x;
	mov.u32 	%r3, %tid.x;
	add.f32 	%f2, %f24, %f30;
	add.f32 	%f3, %f29, %f29;
	add.s32 	%r45, %r43, -1;
	mul.lo.s32 	%r46, %r45, %r41;
	cvt.rn.f32.u32 	%f4, %r46;
	and.b32  	%r4, %r40, 3;
	setp.lt.u32 	%p3, %r40, 4;
	mov.f32 	%f90, 0f00000000;
	mov.b32 	%r88, 0;
	@%p3 bra 	$L__BB3_13;
	and.b32  	%r88, %r40, -4;
	neg.s32 	%r86, %r88;
	add.s32 	%r85, %r3, %r2;
	shl.b32 	%r8, %r2, 2;
	shl.b32 	%r47, %r2, 1;
	add.s32 	%r84, %r3, %r47;
	mad.lo.s32 	%r83, %r2, 3, %r3;
	mov.f32 	%f90, 0f00000000;
	mov.u32 	%r82, %r3;
$L__BB3_4:
	.pragma "nounroll";
	div.u32 	%r16, %r82, %r41;
	setp.ge.u32 	%p4, %r16, %r43;
	@%p4 bra 	$L__BB3_6;
	mad.lo.s32 	%r48, %r16, %r42, %r1;
	rem.u32 	%r49, %r82, %r41;
	mad.lo.s32 	%r50, %r48, %r41, %r49;
	mul.wide.u32 	%rd16, %r50, 4;
	add.s64 	%rd17, %rd2, %rd16;
	ld.global.f32 	%f32, [%rd17];
	rsqrt.approx.f32 	%f33, %f2;
	add.s64 	%rd18, %rd1, %rd16;
	ld.global.f32 	%f34, [%rd18];
	sub.f32 	%f35, %f34, %f1;
	mul.f32 	%f36, %f3, %f35;
	div.rn.f32 	%f37, %f36, %f4;
	fma.rn.f32 	%f38, %f32, %f33, %f37;
	sub.f32 	%f90, %f90, %f38;
$L__BB3_6:
	div.u32 	%r17, %r85, %r41;
	setp.ge.u32 	%p5, %r17, %r43;
	@%p5 bra 	$L__BB3_8;
	mad.lo.s32 	%r51, %r17, %r42, %r1;
	rem.u32 	%r52, %r85, %r41;
	mad.lo.s32 	%r53, %r51, %r41, %r52;
	mul.wide.u32 	%rd19, %r53, 4;
	add.s64 	%rd20, %rd2, %rd19;
	ld.global.f32 	%f39, [%rd20];
	rsqrt.approx.f32 	%f40, %f2;
	add.s64 	%rd21, %rd1, %rd19;
	ld.global.f32 	%f41, [%rd21];
	sub.f32 	%f42, %f41, %f1;
	mul.f32 	%f43, %f3, %f42;
	div.rn.f32 	%f44, %f43, %f4;
	fma.rn.f32 	%f45, %f39, %f40, %f44;
	sub.f32 	%f90, %f90, %f45;
$L__BB3_8:
	div.u32 	%r18, %r84, %r41;
	setp.ge.u32 	%p6, %r18, %r43;
	@%p6 bra 	$L__BB3_10;
	mad.lo.s32 	%r54, %r18, %r42, %r1;
	rem.u32 	%r55, %r84, %r41;
	mad.lo.s32 	%r56, %r54, %r41, %r55;
	mul.wide.u32 	%rd22, %r56, 4;
	add.s64 	%rd23, %rd2, %rd22;
	ld.global.f32 	%f46, [%rd23];
	rsqrt.approx.f32 	%f47, %f2;
	add.s64 	%rd24, %rd1, %rd22;
	ld.global.f32 	%f48, [%rd24];
	sub.f32 	%f49, %f48, %f1;
	mul.f32 	%f50, %f3, %f49;
	div.rn.f32 	%f51, %f50, %f4;
	fma.rn.f32 	%f52, %f46, %f47, %f51;
	sub.f32 	%f90, %f90, %f52;
$L__BB3_10:
	div.u32 	%r19, %r83, %r41;
	setp.ge.u32 	%p7, %r19, %r43;
	@%p7 bra 	$L__BB3_12;
	mad.lo.s32 	%r57, %r19, %r42, %r1;
	rem.u32 	%r58, %r83, %r41;
	mad.lo.s32 	%r59, %r57, %r41, %r58;
	mul.wide.u32 	%rd25, %r59, 4;
	add.s64 	%rd26, %rd2, %rd25;
	ld.global.f32 	%f53, [%rd26];
	rsqrt.approx.f32 	%f54, %f2;
	add.s64 	%rd27, %rd1, %rd25;
	ld.global.f32 	%f55, [%rd27];
	sub.f32 	%f56, %f55, %f1;
	mul.f32 	%f57, %f3, %f56;
	div.rn.f32 	%f58, %f57, %f4;
	fma.rn.f32 	%f59, %f53, %f54, %f58;
	sub.f32 	%f90, %f90, %f59;
$L__BB3_12:
	add.s32 	%r86, %r86, 4;
	add.s32 	%r85, %r85, %r8;
	add.s32 	%r84, %r84, %r8;
	add.s32 	%r83, %r83, %r8;
	add.s32 	%r82, %r82, %r8;
	setp.ne.s32 	%p8, %r86, 0;
	@%p8 bra 	$L__BB3_4;
$L__BB3_13:
	setp.eq.s32 	%p9, %r4, 0;
	@%p9 bra 	$L__BB3_23;
	setp.eq.s32 	%p10, %r4, 1;
	@%p10 bra 	$L__BB3_20;
	mad.lo.s32 	%r26, %r88, %r2, %r3;
	div.u32 	%r27, %r26, %r41;
	setp.ge.u32 	%p11, %r27, %r43;
	@%p11 bra 	$L__BB3_17;
	mad.lo.s32 	%r60, %r27, %r42, %r1;
	rem.u32 	%r61, %r26, %r41;
	mad.lo.s32 	%r62, %r60, %r41, %r61;
	mul.wide.u32 	%rd28, %r62, 4;
	add.s64 	%rd29, %rd2, %rd28;
	ld.global.f32 	%f61, [%rd29];
	rsqrt.approx.f32 	%f62, %f2;
	add.s64 	%rd30, %rd1, %rd28;
	ld.global.f32 	%f63, [%rd30];
	sub.f32 	%f64, %f63, %f1;
	mul.f32 	%f65, %f3, %f64;
	div.rn.f32 	%f66, %f65, %f4;
	fma.rn.f32 	%f67, %f61, %f62, %f66;
	sub.f32 	%f90, %f90, %f67;
$L__BB3_17:
	add.s32 	%r28, %r26, %r2;
	div.u32 	%r29, %r28, %r41;
	setp.ge.u32 	%p12, %r29, %r43;
	@%p12 bra 	$L__BB3_19;
	mad.lo.s32 	%r63, %r29, %r42, %r1;
	rem.u32 	%r64, %r28, %r41;
	mad.lo.s32 	%r65, %r63, %r41, %r64;
	mul.wide.u32 	%rd31, %r65, 4;
	add.s64 	%rd32, %rd2, %rd31;
	ld.global.f32 	%f68, [%rd32];
	rsqrt.approx.f32 	%f69, %f2;
	add.s64 	%rd33, %rd1, %rd31;
	ld.global.f32 	%f70, [%rd33];
	sub.f32 	%f71, %f70, %f1;
	mul.f32 	%f72, %f3, %f71;
	div.rn.f32 	%f73, %f72, %f4;
	fma.rn.f32 	%f74, %f68, %f69, %f73;
	sub.f32 	%f90, %f90, %f74;
$L__BB3_19:
	add.s32 	%r88, %r88, 2;
$L__BB3_20:
	and.b32  	%r66, %r40, 1;
	setp.eq.b32 	%p13, %r66, 1;
	not.pred 	%p14, %p13;
	@%p14 bra 	$L__BB3_23;
	mad.lo.s32 	%r32, %r88, %r2, %r3;
	div.u32 	%r33, %r32, %r41;
	setp.ge.u32 	%p15, %r33, %r43;
	@%p15 bra 	$L__BB3_23;
	mad.lo.s32 	%r67, %r33, %r42, %r1;
	rem.u32 	%r68, %r32, %r41;
	mad.lo.s32 	%r69, %r67, %r41, %r68;
	mul.wide.u32 	%rd34, %r69, 4;
	add.s64 	%rd35, %rd2, %rd34;
	ld.global.f32 	%f75, [%rd35];
	rsqrt.approx.f32 	%f76, %f2;
	add.s64 	%rd36, %rd1, %rd34;
	ld.global.f32 	%f77, [%rd36];
	sub.f32 	%f78, %f77, %f1;
	mul.f32 	%f79, %f3, %f78;
	div.rn.f32 	%f80, %f79, %f4;
	fma.rn.f32 	%f81, %f75, %f76, %f80;
	sub.f32 	%f90, %f90, %f81;
$L__BB3_23:
	mov.u32 	%r34, %tid.x;
	shr.u32 	%r70, %r34, 5;
	add.s32 	%r71, %r70, %r34;
	shl.b32 	%r72, %r71, 2;
	mov.u32 	%r73, _ZZ44conv_normalize_mean_bwd_nonatomic_f32_kerneljjjjPKfS0_S0_S0_S0_fPfE5cache;
	add.s32 	%r35, %r73, %r72;
	st.shared.f32 	[%r35], %f90;
	bar.sync 	0;
	mov.u32 	%r36, %ntid.x;
	setp.lt.u32 	%p16, %r36, 2;
	@%p16 bra 	$L__BB3_28;
	mov.b32 	%r89, 1;
$L__BB3_25:
	shl.b32 	%r38, %r89, 1;
	add.s32 	%r75, %r38, -1;
	and.b32  	%r76, %r75, %r34;
	setp.ne.s32 	%p17, %r76, 0;
	add.s32 	%r39, %r89, %r34;
	setp.ge.u32 	%p18, %r39, %r36;
	or.pred  	%p19, %p18, %p17;
	@%p19 bra 	$L__BB3_27;
	shr.u32 	%r77, %r39, 5;
	add.s32 	%r78, %r77, %r39;
	shl.b32 	%r79, %r78, 2;
	add.s32 	%r81, %r73, %r79;
	ld.shared.f32 	%f82, [%r81];
	ld.shared.f32 	%f83, [%r35];
	add.f32 	%f84, %f82, %f83;
	st.shared.f32 	[%r35], %f84;
$L__BB3_27:
	bar.sync 	0;
	setp.lt.u32 	%p20, %r38, %r36;
	mov.u32 	%r89, %r38;
	@%p20 bra 	$L__BB3_25;
$L__BB3_28:
	setp.ne.s32 	%p21, %r34, 0;
	@%p21 bra 	$L__BB3_30;
	ld.shared.f32 	%f85, [_ZZ44conv_normalize_mean_bwd_nonatomic_f32_kerneljjjjPKfS0_S0_S0_S0_fPfE5cache];
	cvta.to.global.u64 	%rd37, %rd8;
	mul.wide.u32 	%rd38, %r1, 4;
	add.s64 	%rd39, %rd37, %rd38;
	ld.global.f32 	%f86, [%rd39];
	add.f32 	%f87, %f85, %f86;
	st.global.f32 	[%rd39], %f87;
$L__BB3_30:
	ret;

}
	// .globl	_Z41conv_normalize_mean_bwd_atomic_f32_kerneljjjjjPKfS0_S0_S0_S0_fPf
.visible .entry _Z41conv_normalize_mean_bwd_atomic_f32_kerneljjjjjPKfS0_S0_S0_S0_fPf(
	.param .u32 _Z41conv_normalize_mean_bwd_atomic_f32_kerneljjjjjPKfS0_S0_S0_S0_fPf_param_0,
	.param .u32 _Z41conv_normalize_mean_bwd_atomic_f32_kerneljjjjjPKfS0_S0_S0_S0_fPf_param_1,
	.param .u32 _Z41conv_normalize_mean_bwd_atomic_f32_kerneljjjjjPKfS0_S0_S0_S0_fPf_param_2,
	.param .u32 _Z41conv_normalize_mean_bwd_atomic_f32_kerneljjjjjPKfS0_S0_S0_S0_fPf_param_3,
	.param .u32 _Z41conv_normalize_mean_bwd_atomic_f32_kerneljjjjjPKfS0_S0_S0_S0_fPf_param_4,
	.param .u64 .ptr .align 1 _Z41conv_normalize_mean_bwd_atomic_f32_kerneljjjjjPKfS0_S0_S0_S0_fPf_param_5,
	.param .u64 .ptr .align 1 _Z41conv_normalize_mean_bwd_atomic_f32_kerneljjjjjPKfS0_S0_S0_S0_fPf_param_6,
	.param .u64 .ptr .align 1 _Z41conv_normalize_mean_bwd_atomic_f32_kerneljjjjjPKfS0_S0_S0_S0_fPf_param_7,
	.param .u64 .ptr .align 1 _Z41conv_normalize_mean_bwd_atomic_f32_kerneljjjjjPKfS0_S0_S0_S0_fPf_param_8,
	.param .u64 .ptr .align 1 _Z41conv_normalize_mean_bwd_atomic_f32_kerneljjjjjPKfS0_S0_S0_S0_fPf_param_9,
	.param .f32 _Z41conv_normalize_mean_bwd_atomic_f32_kerneljjjjjPKfS0_S0_S0_S0_fPf_param_10,
	.param .u64 .ptr .align 1 _Z41conv_normalize_mean_bwd_atomic_f32_kerneljjjjjPKfS0_S0_S0_S0_fPf_param_11
)
{
	.reg .pred 	%p<11>;
	.reg .b32 	%r<41>;
	.reg .b32 	%f<31>;
	.reg .b64 	%rd<22>;
	// demoted variable
	.shared .align 4 .b8 _ZZ41conv_normalize_mean_bwd_atomic_f32_kerneljjjjjPKfS0_S0_S0_S0_fPfE5cache[4224];
	ld.param.u32 	%r15, [_Z41conv_normalize_mean_bwd_atomic_f32_kerneljjjjjPKfS0_S0_S0_S0_fPf_param_0];
	ld.param.u32 	%r16, [_Z41conv_normalize_mean_bwd_atomic_f32_kerneljjjjjPKfS0_S0_S0_S0_fPf_param_1];
	ld.param.u32 	%r17, [_Z41conv_normalize_mean_bwd_atomic_f32_kerneljjjjjPKfS0_S0_S0_S0_fPf_param_2];
	ld.param.u32 	%r18, [_Z41conv_normalize_mean_bwd_atomic_f32_kerneljjjjjPKfS0_S0_S0_S0_fPf_param_3];
	ld.param.u32 	%r19, [_Z41conv_normalize_mean_bwd_atomic_f32_kerneljjjjjPKfS0_S0_S0_S0_fPf_param_4];
	ld.param.u64 	%rd5, [_Z41conv_normalize_mean_bwd_atomic_f32_kerneljjjjjPKfS0_S0_S0_S0_fPf_param_5];
	ld.param.u64 	%rd6, [_Z41conv_normalize_mean_bwd_atomic_f32_kerneljjjjjPKfS0_S0_S0_S0_fPf_param_6];
	ld.param.u64 	%rd7, [_Z41conv_normalize_mean_bwd_atomic_f32_kerneljjjjjPKfS0_S0_S0_S0_fPf_param_7];
	ld.param.u64 	%rd8, [_Z41conv_normalize_mean_bwd_atomic_f32_kerneljjjjjPKfS0_S0_S0_S0_fPf_param_8];
	ld.param.u64 	%rd9, [_Z41conv_normalize_mean_bwd_atomic_f32_kerneljjjjjPKfS0_S0_S0_S0_fPf_param_9];
	ld.param.f32 	%f9, [_Z41conv_normalize_mean_bwd_atomic_f32_kerneljjjjjPKfS0_S0_S0_S0_fPf_param_10];
	ld.param.u64 	%rd10, [_Z41conv_normalize_mean_bwd_atomic_f32_kerneljjjjjPKfS0_S0_S0_S0_fPf_param_11];
	mov.u32 	%r20, %ctaid.x;
	div.u32 	%r39, %r20, %r18;
	mul.lo.s32 	%r21, %r39, %r18;
	sub.s32 	%r1, %r20, %r21;
	setp.ge.u32 	%p1, %r39, %r16;
	mov.f32 	%f29, 0f00000000;
	@%p1 bra 	$L__BB4_6;
	cvta.to.global.u64 	%rd11, %rd6;
	cvta.to.global.u64 	%rd12, %rd7;
	cvta.to.global.u64 	%rd13, %rd8;
	mul.wide.u32 	%rd14, %r1, 4;
	add.s64 	%rd15, %rd11, %rd14;
	ld.global.f32 	%f1, [%rd15];
	add.s64 	%rd1, %rd12, %rd14;
	add.s64 	%rd2, %rd13, %rd14;
	setp.ge.u32 	%p2, %r39, %r15;
	@%p2 bra 	$L__BB4_6;
	ld.global.f32 	%f13, [%rd2];
	ld.global.f32 	%f14, [%rd1];
	mov.u32 	%r3, %ntid.x;
	mov.u32 	%r4, %tid.x;
	add.f32 	%f2, %f9, %f14;
	add.f32 	%f3, %f13, %f13;
	add.s32 	%r22, %r19, -1;
	mul.lo.s32 	%r23, %r22, %r17;
	cvt.rn.f32.u32 	%f4, %r23;
	cvta.to.global.u64 	%rd3, %rd9;
	cvta.to.global.u64 	%rd4, %rd5;
	mov.f32 	%f29, 0f00000000;
	rsqrt.approx.f32 	%f16, %f2;
$L__BB4_3:
	mad.lo.s32 	%r6, %r39, %r3, %r4;
	div.u32 	%r7, %r6, %r17;
	setp.ge.u32 	%p3, %r7, %r19;
	@%p3 bra 	$L__BB4_5;
	mad.lo.s32 	%r24, %r7, %r18, %r1;
	rem.u32 	%r25, %r6, %r17;
	mad.lo.s32 	%r26, %r24, %r17, %r25;
	mul.wide.u32 	%rd16, %r26, 4;
	add.s64 	%rd17, %rd3, %rd16;
	ld.global.f32 	%f15, [%rd17];
	add.s64 	%rd18, %rd4, %rd16;
	ld.global.f32 	%f17, [%rd18];
	sub.f32 	%f18, %f17, %f1;
	mul.f32 	%f19, %f3, %f18;
	div.rn.f32 	%f20, %f19, %f4;
	fma.rn.f32 	%f21, %f15, %f16, %f20;
	sub.f32 	%f29, %f29, %f21;
$L__BB4_5:
	add.s32 	%r39, %r39, %r16;
	setp.lt.u32 	%p4, %r39, %r15;
	@%p4 bra 	$L__BB4_3;
$L__BB4_6:
	mov.u32 	%r9, %tid.x;
	shr.u32 	%r27, %r9, 5;
	add.s32 	%r28, %r27, %r9;
	shl.b32 	%r29, %r28, 2;
	mov.u32 	%r30, _ZZ41conv_normalize_mean_bwd_atomic_f32_kerneljjjjjPKfS0_S0_S0_S0_fPfE5cache;
	add.s32 	%r10, %r30, %r29;
	st.shared.f32 	[%r10], %f29;
	bar.sync 	0;
	mov.u32 	%r11, %ntid.x;
	setp.lt.u32 	%p5, %r11, 2;
	@%p5 bra 	$L__BB4_11;
	mov.b32 	%r40, 1;
$L__BB4_8:
	shl.b32 	%r13, %r40, 1;
	add.s32 	%r32, %r13, -1;
	and.b32  	%r33, %r32, %r9;
	setp.ne.s32 	%p6, %r33, 0;
	add.s32 	%r14, %r40, %r9;
	setp.ge.u32 	%p7, %r14, %r11;
	or.pred  	%p8, %p7, %p6;
	@%p8 bra 	$L__BB4_10;
	shr.u32 	%r34, %r14, 5;
	add.s32 	%r35, %r34, %r14;
	shl.b32 	%r36, %r35, 2;
	add.s32 	%r38, %r30, %r36;
	ld.shared.f32 	%f22, [%r38];
	ld.shared.f32 	%f23, [%r10];
	add.f32 	%f24, %f22, %f23;
	st.shared.f32 	[%r10], %f24;
$L__BB4_10:
	bar.sync 	0;
	setp.lt.u32 	%p9, %r13, %r11;
	mov.u32 	%r40, %r13;
	@%p9 bra 	$L__BB4_8;
$L__BB4_11:
	setp.ne.s32 	%p10, %r9, 0;
	@%p10 bra 	$L__BB4_13;
	cvta.to.global.u64 	%rd19, %rd10;
	mul.wide.u32 	%rd20, %r1, 4;
	add.s64 	%rd21, %rd19, %rd20;
	ld.shared.f32 	%f25, [_ZZ41conv_normalize_mean_bwd_atomic_f32_kerneljjjjjPKfS0_S0_S0_S0_fPfE5cache];
	atom.global.add.f32 	%f26, [%rd21], %f25;
$L__BB4_13:
	ret;

}
	// .globl	_Z45conv_normalize_input_bwd_nonatomic_f32_kerneljjjPKfS0_fPf
.visible .entry _Z45conv_normalize_input_bwd_nonatomic_f32_kerneljjjPKfS0_fPf(
	.param .u32 _Z45conv_normalize_input_bwd_nonatomic_f32_kerneljjjPKfS0_fPf_param_0,
	.param .u32 _Z45conv_normalize_input_bwd_nonatomic_f32_kerneljjjPKfS0_fPf_param_1,
	.param .u32 _Z45conv_normalize_input_bwd_nonatomic_f32_kerneljjjPKfS0_fPf_param_2,
	.param .u64 .ptr .align 1 _Z45conv_normalize_input_bwd_nonatomic_f32_kerneljjjPKfS0_fPf_param_3,
	.param .u64 .ptr .align 1 _Z45conv_normalize_input_bwd_nonatomic_f32_kerneljjjPKfS0_fPf_param_4,
	.param .f32 _Z45conv_normalize_input_bwd_nonatomic_f32_kerneljjjPKfS0_fPf_param_5,
	.param .u64 .ptr .align 1 _Z45conv_normalize_input_bwd_nonatomic_f32_kerneljjjPKfS0_fPf_param_6
)
{
	.reg .pred 	%p<2>;
	.reg .b32 	%r<12>;
	.reg .b32 	%f<8>;
	.reg .b64 	%rd<12>;

	ld.param.u32 	%r3, [_Z45conv_normalize_input_bwd_nonatomic_f32_kerneljjjPKfS0_fPf_param_0];
	ld.param.u32 	%r4, [_Z45conv_normalize_input_bwd_nonatomic_f32_kerneljjjPKfS0_fPf_param_1];
	ld.param.u32 	%r5, [_Z45conv_normalize_input_bwd_nonatomic_f32_kerneljjjPKfS0_fPf_param_2];
	ld.param.u64 	%rd1, [_Z45conv_normalize_input_bwd_nonatomic_f32_kerneljjjPKfS0_fPf_param_3];
	ld.param.u64 	%rd2, [_Z45conv_normalize_input_bwd_nonatomic_f32_kerneljjjPKfS0_fPf_param_4];
	ld.param.f32 	%f1, [_Z45conv_normalize_input_bwd_nonatomic_f32_kerneljjjPKfS0_fPf_param_5];
	ld.param.u64 	%rd3, [_Z45conv_normalize_input_bwd_nonatomic_f32_kerneljjjPKfS0_fPf_param_6];
	mov.u32 	%r6, %tid.x;
	mov.u32 	%r7, %ntid.x;
	mov.u32 	%r8, %ctaid.x;
	mad.lo.s32 	%r1, %r7, %r8, %r6;
	div.u32 	%r9, %r1, %r3;
	div.u32 	%r10, %r9, %r4;
	mul.lo.s32 	%r11, %r10, %r4;
	sub.s32 	%r2, %r9, %r11;
	setp.ge.u32 	%p1, %r10, %r5;
	@%p1 bra 	$L__BB5_2;
	cvta.to.global.u64 	%rd4, %rd2;
	cvta.to.global.u64 	%rd5, %rd1;
	cvta.to.global.u64 	%rd6, %rd3;
	mul.wide.u32 	%rd7, %r1, 4;
	add.s64 	%rd8, %rd4, %rd7;
	ld.global.f32 	%f2, [%rd8];
	mul.wide.u32 	%rd9, %r2, 4;
	add.s64 	%rd10, %rd5, %rd9;
	ld.global.f32 	%f3, [%rd10];
	add.f32 	%f4, %f1, %f3;
	rsqrt.approx.f32 	%f5, %f4;
	add.s64 	%rd11, %rd6, %rd7;
	ld.global.f32 	%f6, [%rd11];
	fma.rn.f32 	%f7, %f2, %f5, %f6;
	st.global.f32 	[%rd11], %f7;
$L__BB5_2:
	ret;

}
	// .globl	_Z46conv_batch_stats_mean_fwd_nonatomic_f32_kerneljjjjPKfPf
.visible .entry _Z46conv_batch_stats_mean_fwd_nonatomic_f32_kerneljjjjPKfPf(
	.param .u32 _Z46conv_batch_stats_mean_fwd_nonatomic_f32_kerneljjjjPKfPf_param_0,
	.param .u32 _Z46conv_batch_stats_mean_fwd_nonatomic_f32_kerneljjjjPKfPf_param_1,
	.param .u32 _Z46conv_batch_stats_mean_fwd_nonatomic_f32_kerneljjjjPKfPf_param_2,
	.param .u32 _Z46conv_batch_stats_mean_fwd_nonatomic_f32_kerneljjjjPKfPf_param_3,
	.param .u64 .ptr .align 1 _Z46conv_batch_stats_mean_fwd_nonatomic_f32_kerneljjjjPKfPf_param_4,
	.param .u64 .ptr .align 1 _Z46conv_batch_stats_mean_fwd_nonatomic_f32_kerneljjjjPKfPf_param_5
)
{
	.reg .pred 	%p<33>;
	.reg .b32 	%r<147>;
	.reg .b32 	%f<89>;
	.reg .b64 	%rd<37>;
	// demoted variable
	.shared .align 4 .b8 _ZZ46conv_batch_stats_mean_fwd_nonatomic_f32_kerneljjjjPKfPfE5cache[4224];
	ld.param.u32 	%r67, [_Z46conv_batch_stats_mean_fwd_nonatomic_f32_kerneljjjjPKfPf_param_0];
	ld.param.u32 	%r68, [_Z46conv_batch_stats_mean_fwd_nonatomic_f32_kerneljjjjPKfPf_param_1];
	ld.param.u32 	%r69, [_Z46conv_batch_stats_mean_fwd_nonatomic_f32_kerneljjjjPKfPf_param_2];
	ld.param.u32 	%r70, [_Z46conv_batch_stats_mean_fwd_nonatomic_f32_kerneljjjjPKfPf_param_3];
	ld.param.u64 	%rd3, [_Z46conv_batch_stats_mean_fwd_nonatomic_f32_kerneljjjjPKfPf_param_4];
	ld.param.u64 	%rd2, [_Z46conv_batch_stats_mean_fwd_nonatomic_f32_kerneljjjjPKfPf_param_5];
	cvta.to.global.u64 	%rd1, %rd3;
	mov.u32 	%r1, %ctaid.x;
	setp.ge.u32 	%p1, %r1, %r69;
	setp.eq.s32 	%p2, %r67, 0;
	or.pred  	%p3, %p1, %p2;
	mov.f32 	%f68, 0f00000000;
	@%p3 bra 	$L__BB6_41;
	mov.u32 	%r2, %ntid.x;
	mov.u32 	%r3, %tid.x;
	add.s32 	%r72, %r67, -1;
	and.b32  	%r4, %r67, 7;
	setp.lt.u32 	%p4, %r72, 7;
	mov.f32 	%f68, 0f00000000;
	mov.b32 	%r144, 0;
	@%p4 bra 	$L__BB6_20;
	and.b32  	%r144, %r67, -8;
	neg.s32 	%r142, %r144;
	add.s32 	%r141, %r3, %r2;
	shl.b32 	%r8, %r2, 3;
	shl.b32 	%r73, %r2, 1;
	add.s32 	%r140, %r3, %r73;
	mad.lo.s32 	%r139, %r2, 3, %r3;
	shl.b32 	%r74, %r2, 2;
	add.s32 	%r138, %r3, %r74;
	mad.lo.s32 	%r137, %r2, 5, %r3;
	mad.lo.s32 	%r136, %r2, 6, %r3;
	mad.lo.s32 	%r135, %r2, 7, %r3;
	mov.f32 	%f68, 0f00000000;
	mov.u32 	%r134, %r3;
$L__BB6_3:
	.pragma "nounroll";
	div.u32 	%r24, %r134, %r68;
	setp.ge.u32 	%p5, %r24, %r70;
	@%p5 bra 	$L__BB6_5;
	mad.lo.s32 	%r75, %r24, %r69, %r1;
	rem.u32 	%r76, %r134, %r68;
	mad.lo.s32 	%r77, %r75, %r68, %r76;
	mul.wide.u32 	%rd4, %r77, 4;
	add.s64 	%rd5, %rd1, %rd4;
	ld.global.f32 	%f42, [%rd5];
	add.f32 	%f68, %f68, %f42;
$L__BB6_5:
	div.u32 	%r25, %r141, %r68;
	setp.ge.u32 	%p6, %r25, %r70;
	@%p6 bra 	$L__BB6_7;
	mad.lo.s32 	%r78, %r25, %r69, %r1;
	rem.u32 	%r79, %r141, %r68;
	mad.lo.s32 	%r80, %r78, %r68, %r79;
	mul.wide.u32 	%rd6, %r80, 4;
	add.s64 	%rd7, %rd1, %rd6;
	ld.global.f32 	%f43, [%rd7];
	add.f32 	%f68, %f68, %f43;
$L__BB6_7:
	div.u32 	%r26, %r140, %r68;
	setp.ge.u32 	%p7, %r26, %r70;
	@%p7 bra 	$L__BB6_9;
	mad.lo.s32 	%r81, %r26, %r69, %r1;
	rem.u32 	%r82, %r140, %r68;
	mad.lo.s32 	%r83, %r81, %r68, %r82;
	mul.wide.u32 	%rd8, %r83, 4;
	add.s64 	%rd9, %rd1, %rd8;
	ld.global.f32 	%f44, [%rd9];
	add.f32 	%f68, %f68, %f44;
$L__BB6_9:
	div.u32 	%r27, %r139, %r68;
	setp.ge.u32 	%p8, %r27, %r70;
	@%p8 bra 	$L__BB6_11;
	mad.lo.s32 	%r84, %r27, %r69, %r1;
	rem.u32 	%r85, %r139, %r68;
	mad.lo.s32 	%r86, %r84, %r68, %r85;
	mul.wide.u32 	%rd10, %r86, 4;
	add.s64 	%rd11, %rd1, %rd10;
	ld.global.f32 	%f45, [%rd11];
	add.f32 	%f68, %f68, %f45;
$L__BB6_11:
	div.u32 	%r28, %r138, %r68;
	setp.ge.u32 	%p9, %r28, %r70;
	@%p9 bra 	$L__BB6_13;
	mad.lo.s32 	%r87, %r28, %r69, %r1;
	rem.u32 	%r88, %r138, %r68;
	mad.lo.s32 	%r89, %r87, %r68, %r88;
	mul.wide.u32 	%rd12, %r89, 4;
	add.s64 	%rd13, %rd1, %rd12;
	ld.global.f32 	%f46, [%rd13];
	add.f32 	%f68, %f68, %f46;
$L__BB6_13:
	div.u32 	%r29, %r137, %r68;
	setp.ge.u32 	%p10, %r29, %r70;
	@%p10 bra 	$L__BB6_15;
	mad.lo.s32 	%r90, %r29, %r69, %r1;
	rem.u32 	%r91, %r137, %r68;
	mad.lo.s32 	%r92, %r90, %r68, %r91;
	mul.wide.u32 	%rd14, %r92, 4;
	add.s64 	%rd15, %rd1, %rd14;
	ld.global.f32 	%f47, [%rd15];
	add.f32 	%f68, %f68, %f47;
$L__BB6_15:
	div.u32 	%r30, %r136, %r68;
	setp.ge.u32 	%p11, %r30, %r70;
	@%p11 bra 	$L__BB6_17;
	mad.lo.s32 	%r93, %r30, %r69, %r1;
	rem.u32 	%r94, %r136, %r68;
	mad.lo.s32 	%r95, %r93, %r68, %r94;
	mul.wide.u32 	%rd16, %r95, 4;
	add.s64 	%rd17, %rd1, %rd16;
	ld.global.f32 	%f48, [%rd17];
	add.f32 	%f68, %f68, %f48;
$L__BB6_17:
	div.u32 	%r31, %r135, %r68;
	setp.ge.u32 	%p12, %r31, %r70;
	@%p12 bra 	$L__BB6_19;
	mad.lo.s32 	%r96, %r31, %r69, %r1;
	rem.u32 	%r97, %r135, %r68;
	mad.lo.s32 	%r98, %r96, %r68, %r97;
	mul.wide.u32 	%rd18, %r98, 4;
	add.s64 	%rd19, %rd1, %rd18;
	ld.global.f32 	%f49, [%rd19];
	add.f32 	%f68, %f68, %f49;
$L__BB6_19:
	add.s32 	%r142, %r142, 8;
	add.s32 	%r141, %r141, %r8;
	add.s32 	%r140, %r140, %r8;
	add.s32 	%r139, %r139, %r8;
	add.s32 	%r138, %r138, %r8;
	add.s32 	%r137, %r137, %r8;
	add.s32 	%r136, %r136, %r8;
	add.s32 	%r135, %r135, %r8;
	add.s32 	%r134, %r134, %r8;
	setp.ne.s32 	%p13, %r142, 0;
	@%p13 bra 	$L__BB6_3;
$L__BB6_20:
	setp.eq.s32 	%p14, %r4, 0;
	@%p14 bra 	$L__BB6_41;
	and.b32  	%r42, %r67, 3;
	setp.lt.u32 	%p15, %r4, 4;
	@%p15 bra 	$L__BB6_31;
	mad.lo.s32 	%r43, %r144, %r2, %r3;
	div.u32 	%r44, %r43, %r68;
	setp.ge.u32 	%p16, %r44, %r70;
	@%p16 bra 	$L__BB6_24;
	mad.lo.s32 	%r99, %r44, %r69, %r1;
	rem.u32 	%r100, %r43, %r68;
	mad.lo.s32 	%r101, %r99, %r68, %r100;
	mul.wide.u32 	%rd20, %r101, 4;
	add.s64 	%rd21, %rd1, %rd20;
	ld.global.f32 	%f51, [%rd21];
	add.f32 	%f68, %f68, %f51;
$L__BB6_24:
	add.s32 	%r45, %r43, %r2;
	div.u32 	%r46, %r45, %r68;
	setp.ge.u32 	%p17, %r46, %r70;
	@%p17 bra 	$L__BB6_26;
	mad.lo.s32 	%r102, %r46, %r69, %r1;
	rem.u32 	%r103, %r45, %r68;
	mad.lo.s32 	%r104, %r102, %r68, %r103;
	mul.wide.u32 	%rd22, %r104, 4;
	add.s64 	%rd23, %rd1, %rd22;
	ld.global.f32 	%f52, [%rd23];
	add.f32 	%f68, %f68, %f52;
$L__BB6_26:
	add.s32 	%r47, %r45, %r2;
	div.u32 	%r48, %r47, %r68;
	setp.ge.u32 	%p18, %r48, %r70;
	@%p18 bra 	$L__BB6_28;
	mad.lo.s32 	%r105, %r48, %r69, %r1;
	rem.u32 	%r106, %r47, %r68;
	mad.lo.s32 	%r107, %r105, %r68, %r106;
	mul.wide.u32 	%rd24, %r107, 4;
	add.s64 	%rd25, %rd1, %rd24;
	ld.global.f32 	%f53, [%rd25];
	add.f32 	%f68, %f68, %f53;
$L__BB6_28:
	add.s32 	%r49, %r47, %r2;
	div.u32 	%r50, %r49, %r68;
	setp.ge.u32 	%p19, %r50, %r70;
	@%p19 bra 	$L__BB6_30;
	mad.lo.s32 	%r108, %r50, %r69, %r1;
	rem.u32 	%r109, %r49, %r68;
	mad.lo.s32 	%r110, %r108, %r68, %r109;
	mul.wide.u32 	%rd26, %r110, 4;
	add.s64 	%rd27, %rd1, %rd26;
	ld.global.f32 	%f54, [%rd27];
	add.f32 	%f68, %f68, %f54;
$L__BB6_30:
	add.s32 	%r144, %r144, 4;
$L__BB6_31:
	setp.eq.s32 	%p20, %r42, 0;
	@%p20 bra 	$L__BB6_41;
	setp.eq.s32 	%p21, %r42, 1;
	@%p21 bra 	$L__BB6_38;
	mad.lo.s32 	%r53, %r144, %r2, %r3;
	div.u32 	%r54, %r53, %r68;
	setp.ge.u32 	%p22, %r54, %r70;
	@%p22 bra 	$L__BB6_35;
	mad.lo.s32 	%r111, %r54, %r69, %r1;
	rem.u32 	%r112, %r53, %r68;
	mad.lo.s32 	%r113, %r111, %r68, %r112;
	mul.wide.u32 	%rd28, %r113, 4;
	add.s64 	%rd29, %rd1, %rd28;
	ld.global.f32 	%f56, [%rd29];
	add.f32 	%f68, %f68, %f56;
$L__BB6_35:
	add.s32 	%r55, %r53, %r2;
	div.u32 	%r56, %r55, %r68;
	setp.ge.u32 	%p23, %r56, %r70;
	@%p23 bra 	$L__BB6_37;
	mad.lo.s32 	%r114, %r56, %r69, %r1;
	rem.u32 	%r115, %r55, %r68;
	mad.lo.s32 	%r116, %r114, %r68, %r115;
	mul.wide.u32 	%rd30, %r116, 4;
	add.s64 	%rd31, %rd1, %rd30;
	ld.global.f32 	%f57, [%rd31];
	add.f32 	%f68, %f68, %f57;
$L__BB6_37:
	add.s32 	%r144, %r144, 2;
$L__BB6_38:
	and.b32  	%r117, %r67, 1;
	setp.eq.b32 	%p24, %r117, 1;
	not.pred 	%p25, %p24;
	@%p25 bra 	$L__BB6_41;
	mad.lo.s32 	%r59, %r144, %r2, %r3;
	div.u32 	%r60, %r59, %r68;
	setp.ge.u32 	%p26, %r60, %r70;
	@%p26 bra 	$L__BB6_41;
	mad.lo.s32 	%r118, %r60, %r69, %r1;
	rem.u32 	%r119, %r59, %r68;
	mad.lo.s32 	%r120, %r118, %r68, %r119;
	mul.wide.u32 	%rd32, %r120, 4;
	add.s64 	%rd33, %rd1, %rd32;
	ld.global.f32 	%f58, [%rd33];
	add.f32 	%f68, %f68, %f58;
$L__BB6_41:
	mov.u32 	%r61, %tid.x;
	shr.u32 	%r121, %r61, 5;
	add.s32 	%r122, %r121, %r61;
	shl.b32 	%r123, %r122, 2;
	mov.u32 	%r124, _ZZ46conv_batch_stats_mean_fwd_nonatomic_f32_kerneljjjjPKfPfE5cache;
	add.s32 	%r62, %r124, %r123;
	st.shared.f32 	[%r62], %f68;
	bar.sync 	0;
	mov.u32 	%r63, %ntid.x;
	setp.lt.u32 	%p27, %r63, 2;
	@%p27 bra 	$L__BB6_46;
	mov.b32 	%r146, 1;
$L__BB6_43:
	shl.b32 	%r65, %r146, 1;
	add.s32 	%r126, %r65, -1;
	and.b32  	%r127, %r126, %r61;
	setp.ne.s32 	%p28, %r127, 0;
	add.s32 	%r66, %r146, %r61;
	setp.ge.u32 	%p29, %r66, %r63;
	or.pred  	%p30, %p29, %p28;
	@%p30 bra 	$L__BB6_45;
	shr.u32 	%r128, %r66, 5;
	add.s32 	%r129, %r128, %r66;
	shl.b32 	%r130, %r129, 2;
	add.s32 	%r132, %r124, %r130;
	ld.shared.f32 	%f59, [%r132];
	ld.shared.f32 	%f60, [%r62];
	add.f32 	%f61, %f59, %f60;
	st.shared.f32 	[%r62], %f61;
$L__BB6_45:
	bar.sync 	0;
	setp.lt.u32 	%p31, %r65, %r63;
	mov.u32 	%r146, %r65;
	@%p31 bra 	$L__BB6_43;
$L__BB6_46:
	setp.ne.s32 	%p32, %r61, 0;
	@%p32 bra 	$L__BB6_48;
	ld.shared.f32 	%f62, [_ZZ46conv_batch_stats_mean_fwd_nonatomic_f32_kerneljjjjPKfPfE5cache];
	mul.lo.s32 	%r133, %r70, %r68;
	cvt.rn.f32.u32 	%f63, %r133;
	div.rn.f32 	%f64, %f62, %f63;
	cvta.to.global.u64 	%rd34, %rd2;
	mul.wide.u32 	%rd35, %r1, 4;
	add.s64 	%rd36, %rd34, %rd35;
	ld.global.f32 	%f65, [%rd36];
	add.f32 	%f66, %f65, %f64;
	st.global.f32 	[%rd36], %f66;
$L__BB6_48:
	ret;

}
	// .globl	_Z43conv_batch_stats_mean_fwd_atomic_f32_kerneljjjjjPKfPf
.visible .entry _Z43conv_batch_stats_mean_fwd_atomic_f32_kerneljjjjjPKfPf(
	.param .u32 _Z43conv_batch_stats_mean_fwd_atomic_f32_kerneljjjjjPKfPf_param_0,
	.param .u32 _Z43conv_batch_stats_mean_fwd_atomic_f32_kerneljjjjjPKfPf_param_1,
	.param .u32 _Z43conv_batch_stats_mean_fwd_atomic_f32_kerneljjjjjPKfPf_param_2,
	.param .u32 _Z43conv_batch_stats_mean_fwd_atomic_f32_kerneljjjjjPKfPf_param_3,
	.param .u32 _Z43conv_batch_stats_mean_fwd_atomic_f32_kerneljjjjjPKfPf_param_4,
	.param .u64 .ptr .align 1 _Z43conv_batch_stats_mean_fwd_atomic_f32_kerneljjjjjPKfPf_param_5,
	.param .u64 .ptr .align 1 _Z43conv_batch_stats_mean_fwd_atomic_f32_kerneljjjjjPKfPf_param_6
)
{
	.reg .pred 	%p<10>;
	.reg .b32 	%r<41>;
	.reg .b32 	%f<18>;
	.reg .b64 	%rd<9>;
	// demoted variable
	.shared .align 4 .b8 _ZZ43conv_batch_stats_mean_fwd_atomic_f32_kerneljjjjjPKfPfE5cache[4224];
	ld.param.u32 	%r15, [_Z43conv_batch_stats_mean_fwd_atomic_f32_kerneljjjjjPKfPf_param_0];
	ld.param.u32 	%r16, [_Z43conv_batch_stats_mean_fwd_atomic_f32_kerneljjjjjPKfPf_param_1];
	ld.param.u32 	%r17, [_Z43conv_batch_stats_mean_fwd_atomic_f32_kerneljjjjjPKfPf_param_2];
	ld.param.u32 	%r18, [_Z43conv_batch_stats_mean_fwd_atomic_f32_kerneljjjjjPKfPf_param_3];
	ld.param.u32 	%r19, [_Z43conv_batch_stats_mean_fwd_atomic_f32_kerneljjjjjPKfPf_param_4];
	ld.param.u64 	%rd2, [_Z43conv_batch_stats_mean_fwd_atomic_f32_kerneljjjjjPKfPf_param_5];
	ld.param.u64 	%rd3, [_Z43conv_batch_stats_mean_fwd_atomic_f32_kerneljjjjjPKfPf_param_6];
	mov.u32 	%r20, %ctaid.x;
	div.u32 	%r39, %r20, %r18;
	mul.lo.s32 	%r21, %r39, %r18;
	sub.s32 	%r1, %r20, %r21;
	mov.f32 	%f16, 0f00000000;
	min.u32 	%r22, %r16, %r15;
	setp.le.u32 	%p1, %r22, %r39;
	@%p1 bra 	$L__BB7_5;
	mov.u32 	%r3, %ntid.x;
	mov.u32 	%r4, %tid.x;
	cvta.to.global.u64 	%rd1, %rd2;
	mov.f32 	%f16, 0f00000000;
$L__BB7_2:
	mad.lo.s32 	%r6, %r39, %r3, %r4;
	div.u32 	%r7, %r6, %r17;
	setp.ge.u32 	%p2, %r7, %r19;
	@%p2 bra 	$L__BB7_4;
	mad.lo.s32 	%r23, %r7, %r18, %r1;
	rem.u32 	%r24, %r6, %r17;
	mad.lo.s32 	%r25, %r23, %r17, %r24;
	mul.wide.u32 	%rd4, %r25, 4;
	add.s64 	%rd5, %rd1, %rd4;
	ld.global.f32 	%f7, [%rd5];
	add.f32 	%f16, %f16, %f7;
$L__BB7_4:
	add.s32 	%r39, %r39, %r16;
	setp.lt.u32 	%p3, %r39, %r15;
	@%p3 bra 	$L__BB7_2;
$L__BB7_5:
	mov.u32 	%r9, %tid.x;
	shr.u32 	%r26, %r9, 5;
	add.s32 	%r27, %r26, %r9;
	shl.b32 	%r28, %r27, 2;
	mov.u32 	%r29, _ZZ43conv_batch_stats_mean_fwd_atomic_f32_kerneljjjjjPKfPfE5cache;
	add.s32 	%r10, %r29, %r28;
	st.shared.f32 	[%r10], %f16;
	bar.sync 	0;
	mov.u32 	%r11, %ntid.x;
	setp.lt.u32 	%p4, %r11, 2;
	@%p4 bra 	$L__BB7_10;
	mov.b32 	%r40, 1;
$L__BB7_7:
	shl.b32 	%r13, %r40, 1;
	add.s32 	%r31, %r13, -1;
	and.b32  	%r32, %r31, %r9;
	setp.ne.s32 	%p5, %r32, 0;
	add.s32 	%r14, %r40, %r9;
	setp.ge.u32 	%p6, %r14, %r11;
	or.pred  	%p7, %p6, %p5;
	@%p7 bra 	$L__BB7_9;
	shr.u32 	%r33, %r14, 5;
	add.s32 	%r34, %r33, %r14;
	shl.b32 	%r35, %r34, 2;
	add.s32 	%r37, %r29, %r35;
	ld.shared.f32 	%f8, [%r37];
	ld.shared.f32 	%f9, [%r10];
	add.f32 	%f10, %f8, %f9;
	st.shared.f32 	[%r10], %f10;
$L__BB7_9:
	bar.sync 	0;
	setp.lt.u32 	%p8, %r13, %r11;
	mov.u32 	%r40, %r13;
	@%p8 bra 	$L__BB7_7;
$L__BB7_10:
	setp.ne.s32 	%p9, %r9, 0;
	@%p9 bra 	$L__BB7_12;
	cvta.to.global.u64 	%rd6, %rd3;
	mul.wide.u32 	%rd7, %r1, 4;
	add.s64 	%rd8, %rd6, %rd7;
	ld.shared.f32 	%f11, [_ZZ43conv_batch_stats_mean_fwd_atomic_f32_kerneljjjjjPKfPfE5cache];
	mul.lo.s32 	%r38, %r19, %r17;
	cvt.rn.f32.u32 	%f12, %r38;
	div.rn.f32 	%f13, %f11, %f12;
	atom.global.add.f32 	%f14, [%rd8], %f13;
$L__BB7_12:
	ret;

}
	// .globl	_Z45conv_batch_stats_var_fwd_nonatomic_f32_kerneljjjjPKfS0_Pf
.visible .entry _Z45conv_batch_stats_var_fwd_nonatomic_f32_kerneljjjjPKfS0_Pf(
	.param .u32 _Z45conv_batch_stats_var_fwd_nonatomic_f32_kerneljjjjPKfS0_Pf_param_0,
	.param .u32 _Z45conv_batch_stats_var_fwd_nonatomic_f32_kerneljjjjPKfS0_Pf_param_1,
	.param .u32 _Z45conv_batch_stats_var_fwd_nonatomic_f32_kerneljjjjPKfS0_Pf_param_2,
	.param .u32 _Z45conv_batch_stats_var_fwd_nonatomic_f32_kerneljjjjPKfS0_Pf_param_3,
	.param .u64 .ptr .align 1 _Z45conv_batch_stats_var_fwd_nonatomic_f32_kerneljjjjPKfS0_Pf_param_4,
	.param .u64 .ptr .align 1 _Z45conv_batch_stats_var_fwd_nonatomic_f32_kerneljjjjPKfS0_Pf_param_5,
	.param .u64 .ptr .align 1 _Z45conv_batch_stats_var_fwd_nonatomic_f32_kerneljjjjPKfS0_Pf_param_6
)
{
	.reg .pred 	%p<32>;
	.reg .b32 	%r<147>;
	.reg .b32 	%f<107>;
	.reg .b64 	%rd<41>;
	// demoted variable
	.shared .align 4 .b8 _ZZ45conv_batch_stats_var_fwd_nonatomic_f32_kerneljjjjPKfS0_PfE5cache[4224];
	ld.param.u32 	%r67, [_Z45conv_batch_stats_var_fwd_nonatomic_f32_kerneljjjjPKfS0_Pf_param_0];
	ld.param.u32 	%r68, [_Z45conv_batch_stats_var_fwd_nonatomic_f32_kerneljjjjPKfS0_Pf_param_1];
	ld.param.u32 	%r69, [_Z45conv_batch_stats_var_fwd_nonatomic_f32_kerneljjjjPKfS0_Pf_param_2];
	ld.param.u32 	%r70, [_Z45conv_batch_stats_var_fwd_nonatomic_f32_kerneljjjjPKfS0_Pf_param_3];
	ld.param.u64 	%rd4, [_Z45conv_batch_stats_var_fwd_nonatomic_f32_kerneljjjjPKfS0_Pf_param_4];
	ld.param.u64 	%rd2, [_Z45conv_batch_stats_var_fwd_nonatomic_f32_kerneljjjjPKfS0_Pf_param_5];
	ld.param.u64 	%rd3, [_Z45conv_batch_stats_var_fwd_nonatomic_f32_kerneljjjjPKfS0_Pf_param_6];
	cvta.to.global.u64 	%rd1, %rd4;
	mov.u32 	%r1, %ctaid.x;
	setp.ge.u32 	%p1, %r1, %r69;
	mov.f32 	%f86, 0f00000000;
	@%p1 bra 	$L__BB8_42;
	cvta.to.global.u64 	%rd5, %rd2;
	mul.wide.u32 	%rd6, %r1, 4;
	add.s64 	%rd7, %rd5, %rd6;
	ld.global.f32 	%f1, [%rd7];
	setp.eq.s32 	%p2, %r67, 0;
	@%p2 bra 	$L__BB8_42;
	mov.u32 	%r2, %ntid.x;
	mov.u32 	%r3, %tid.x;
	and.b32  	%r4, %r67, 7;
	setp.lt.u32 	%p3, %r67, 8;
	mov.f32 	%f86, 0f00000000;
	mov.b32 	%r144, 0;
	@%p3 bra 	$L__BB8_21;
	and.b32  	%r144, %r67, -8;
	neg.s32 	%r142, %r144;
	add.s32 	%r141, %r3, %r2;
	shl.b32 	%r8, %r2, 3;
	shl.b32 	%r72, %r2, 1;
	add.s32 	%r140, %r3, %r72;
	mad.lo.s32 	%r139, %r2, 3, %r3;
	shl.b32 	%r73, %r2, 2;
	add.s32 	%r138, %r3, %r73;
	mad.lo.s32 	%r137, %r2, 5, %r3;
	mad.lo.s32 	%r136, %r2, 6, %r3;
	mad.lo.s32 	%r135, %r2, 7, %r3;
	mov.f32 	%f86, 0f00000000;
	mov.u32 	%r134, %r3;
$L__BB8_4:
	.pragma "nounroll";
	div.u32 	%r24, %r134, %r68;
	setp.ge.u32 	%p4, %r24, %r70;
	@%p4 bra 	$L__BB8_6;
	mad.lo.s32 	%r74, %r24, %r69, %r1;
	rem.u32 	%r75, %r134, %r68;
	mad.lo.s32 	%r76, %r74, %r68, %r75;
	mul.wide.u32 	%rd8, %r76, 4;
	add.s64 	%rd9, %rd1, %rd8;
	ld.global.f32 	%f44, [%rd9];
	sub.f32 	%f45, %f44, %f1;
	fma.rn.f32 	%f86, %f45, %f45, %f86;
$L__BB8_6:
	div.u32 	%r25, %r141, %r68;
	setp.ge.u32 	%p5, %r25, %r70;
	@%p5 bra 	$L__BB8_8;
	mad.lo.s32 	%r77, %r25, %r69, %r1;
	rem.u32 	%r78, %r141, %r68;
	mad.lo.s32 	%r79, %r77, %r68, %r78;
	mul.wide.u32 	%rd10, %r79, 4;
	add.s64 	%rd11, %rd1, %rd10;
	ld.global.f32 	%f46, [%rd11];
	sub.f32 	%f47, %f46, %f1;
	fma.rn.f32 	%f86, %f47, %f47, %f86;
$L__BB8_8:
	div.u32 	%r26, %r140, %r68;
	setp.ge.u32 	%p6, %r26, %r70;
	@%p6 bra 	$L__BB8_10;
	mad.lo.s32 	%r80, %r26, %r69, %r1;
	rem.u32 	%r81, %r140, %r68;
	mad.lo.s32 	%r82, %r80, %r68, %r81;
	mul.wide.u32 	%rd12, %r82, 4;
	add.s64 	%rd13, %rd1, %rd12;
	ld.global.f32 	%f48, [%rd13];
	sub.f32 	%f49, %f48, %f1;
	fma.rn.f32 	%f86, %f49, %f49, %f86;
$L__BB8_10:
	div.u32 	%r27, %r139, %r68;
	setp.ge.u32 	%p7, %r27, %r70;
	@%p7 bra 	$L__BB8_12;
	mad.lo.s32 	%r83, %r27, %r69, %r1;
	rem.u32 	%r84, %r139, %r68;
	mad.lo.s32 	%r85, %r83, %r68, %r84;
	mul.wide.u32 	%rd14, %r85, 4;
	add.s64 	%rd15, %rd1, %rd14;
	ld.global.f32 	%f50, [%rd15];
	sub.f32 	%f51, %f50, %f1;
	fma.rn.f32 	%f86, %f51, %f51, %f86;
$L__BB8_12:
	div.u32 	%r28, %r138, %r68;
	setp.ge.u32 	%p8, %r28, %r70;
	@%p8 bra 	$L__BB8_14;
	mad.lo.s32 	%r86, %r28, %r69, %r1;
	rem.u32 	%r87, %r138, %r68;
	mad.lo.s32 	%r88, %r86, %r68, %r87;
	mul.wide.u32 	%rd16, %r88, 4;
	add.s64 	%rd17, %rd1, %rd16;
	ld.global.f32 	%f52, [%rd17];
	sub.f32 	%f53, %f52, %f1;
	fma.rn.f32 	%f86, %f53, %f53, %f86;
$L__BB8_14:
	div.u32 	%r29, %r137, %r68;
	setp.ge.u32 	%p9, %r29, %r70;
	@%p9 bra 	$L__BB8_16;
	mad.lo.s32 	%r89, %r29, %r69, %r1;
	rem.u32 	%r90, %r137, %r68;
	mad.lo.s32 	%r91, %r89, %r68, %r90;
	mul.wide.u32 	%rd18, %r91, 4;
	add.s64 	%rd19, %rd1, %rd18;
	ld.global.f32 	%f54, [%rd19];
	sub.f32 	%f55, %f54, %f1;
	fma.rn.f32 	%f86, %f55, %f55, %f86;
$L__BB8_16:
	div.u32 	%r30, %r136, %r68;
	setp.ge.u32 	%p10, %r30, %r70;
	@%p10 bra 	$L__BB8_18;
	mad.lo.s32 	%r92, %r30, %r69, %r1;
	rem.u32 	%r93, %r136, %r68;
	mad.lo.s32 	%r94, %r92, %r68, %r93;
	mul.wide.u32 	%rd20, %r94, 4;
	add.s64 	%rd21, %rd1, %rd20;
	ld.global.f32 	%f56, [%rd21];
	sub.f32 	%f57, %f56, %f1;
	fma.rn.f32 	%f86, %f57, %f57, %f86;
$L__BB8_18:
	div.u32 	%r31, %r135, %r68;
	setp.ge.u32 	%p11, %r31, %r70;
	@%p11 bra 	$L__BB8_20;
	mad.lo.s32 	%r95, %r31, %r69, %r1;
	rem.u32 	%r96, %r135, %r68;
	mad.lo.s32 	%r97, %r95, %r68, %r96;
	mul.wide.u32 	%rd22, %r97, 4;
	add.s64 	%rd23, %rd1, %rd22;
	ld.global.f32 	%f58, [%rd23];
	sub.f32 	%f59, %f58, %f1;
	fma.rn.f32 	%f86, %f59, %f59, %f86;
$L__BB8_20:
	add.s32 	%r142, %r142, 8;
	add.s32 	%r141, %r141, %r8;
	add.s32 	%r140, %r140, %r8;
	add.s32 	%r139, %r139, %r8;
	add.s32 	%r138, %r138, %r8;
	add.s32 	%r137, %r137, %r8;
	add.s32 	%r136, %r136, %r8;
	add.s32 	%r135, %r135, %r8;
	add.s32 	%r134, %r134, %r8;
	setp.ne.s32 	%p12, %r142, 0;
	@%p12 bra 	$L__BB8_4;
$L__BB8_21:
	setp.eq.s32 	%p13, %r4, 0;
	@%p13 bra 	$L__BB8_42;
	and.b32  	%r42, %r67, 3;
	setp.lt.u32 	%p14, %r4, 4;
	@%p14 bra 	$L__BB8_32;
	mad.lo.s32 	%r43, %r144, %r2, %r3;
	div.u32 	%r44, %r43, %r68;
	setp.ge.u32 	%p15, %r44, %r70;
	@%p15 bra 	$L__BB8_25;
	mad.lo.s32 	%r98, %r44, %r69, %r1;
	rem.u32 	%r99, %r43, %r68;
	mad.lo.s32 	%r100, %r98, %r68, %r99;
	mul.wide.u32 	%rd24, %r100, 4;
	add.s64 	%rd25, %rd1, %rd24;
	ld.global.f32 	%f61, [%rd25];
	sub.f32 	%f62, %f61, %f1;
	fma.rn.f32 	%f86, %f62, %f62, %f86;
$L__BB8_25:
	add.s32 	%r45, %r43, %r2;
	div.u32 	%r46, %r45, %r68;
	setp.ge.u32 	%p16, %r46, %r70;
	@%p16 bra 	$L__BB8_27;
	mad.lo.s32 	%r101, %r46, %r69, %r1;
	rem.u32 	%r102, %r45, %r68;
	mad.lo.s32 	%r103, %r101, %r68, %r102;
	mul.wide.u32 	%rd26, %r103, 4;
	add.s64 	%rd27, %rd1, %rd26;
	ld.global.f32 	%f63, [%rd27];
	sub.f32 	%f64, %f63, %f1;
	fma.rn.f32 	%f86, %f64, %f64, %f86;
$L__BB8_27:
	add.s32 	%r47, %r45, %r2;
	div.u32 	%r48, %r47, %r68;
	setp.ge.u32 	%p17, %r48, %r70;
	@%p17 bra 	$L__BB8_29;
	mad.lo.s32 	%r104, %r48, %r69, %r1;
	rem.u32 	%r105, %r47, %r68;
	mad.lo.s32 	%r106, %r104, %r68, %r105;
	mul.wide.u32 	%rd28, %r106, 4;
	add.s64 	%rd29, %rd1, %rd28;
	ld.global.f32 	%f65, [%rd29];
	sub.f32 	%f66, %f65, %f1;
	fma.rn.f32 	%f86, %f66, %f66, %f86;
$L__BB8_29:
	add.s32 	%r49, %r47, %r2;
	div.u32 	%r50, %r49, %r68;
	setp.ge.u32 	%p18, %r50, %r70;
	@%p18 bra 	$L__BB8_31;
	mad.lo.s32 	%r107, %r50, %r69, %r1;
	rem.u32 	%r108, %r49, %r68;
	mad.lo.s32 	%r109, %r107, %r68, %r108;
	mul.wide.u32 	%rd30, %r109, 4;
	add.s64 	%rd31, %rd1, %rd30;
	ld.global.f32 	%f67, [%rd31];
	sub.f32 	%f68, %f67, %f1;
	fma.rn.f32 	%f86, %f68, %f68, %f86;
$L__BB8_31:
	add.s32 	%r144, %r144, 4;
$L__BB8_32:
	setp.eq.s32 	%p19, %r42, 0;
	@%p19 bra 	$L__BB8_42;
	setp.eq.s32 	%p20, %r42, 1;
	@%p20 bra 	$L__BB8_39;
	mad.lo.s32 	%r53, %r144, %r2, %r3;
	div.u32 	%r54, %r53, %r68;
	setp.ge.u32 	%p21, %r54, %r70;
	@%p21 bra 	$L__BB8_36;
	mad.lo.s32 	%r110, %r54, %r69, %r1;
	rem.u32 	%r111, %r53, %r68;
	mad.lo.s32 	%r112, %r110, %r68, %r111;
	mul.wide.u32 	%rd32, %r112, 4;
	add.s64 	%rd33, %rd1, %rd32;
	ld.global.f32 	%f70, [%rd33];
	sub.f32 	%f71, %f70, %f1;
	fma.rn.f32 	%f86, %f71, %f71, %f86;
$L__BB8_36:
	add.s32 	%r55, %r53, %r2;
	div.u32 	%r56, %r55, %r68;
	setp.ge.u32 	%p22, %r56, %r70;
	@%p22 bra 	$L__BB8_38;
	mad.lo.s32 	%r113, %r56, %r69, %r1;
	rem.u32 	%r114, %r55, %r68;
	mad.lo.s32 	%r115, %r113, %r68, %r114;
	mul.wide.u32 	%rd34, %r115, 4;
	add.s64 	%rd35, %rd1, %rd34;
	ld.global.f32 	%f72, [%rd35];
	sub.f32 	%f73, %f72, %f1;
	fma.rn.f32 	%f86, %f73, %f73, %f86;
$L__BB8_38:
	add.s32 	%r144, %r144, 2;
$L__BB8_39:
	and.b32  	%r116, %r67, 1;
	setp.eq.b32 	%p23, %r116, 1;
	not.pred 	%p24, %p23;
	@%p24 bra 	$L__BB8_42;
	mad.lo.s32 	%r59, %r144, %r2, %r3;
	div.u32 	%r60, %r59, %r68;
	setp.ge.u32 	%p25, %r60, %r70;
	@%p25 bra 	$L__BB8_42;
	mad.lo.s32 	%r117, %r60, %r69, %r1;
	rem.u32 	%r118, %r59, %r68;
	mad.lo.s32 	%r119, %r117, %r68, %r118;
	mul.wide.u32 	%rd36, %r119, 4;
	add.s64 	%rd37, %rd1, %rd36;
	ld.global.f32 	%f74, [%rd37];
	sub.f32 	%f75, %f74, %f1;
	fma.rn.f32 	%f86, %f75, %f75, %f86;
$L__BB8_42:
	mov.u32 	%r61, %tid.x;
	shr.u32 	%r120, %r61, 5;
	add.s32 	%r121, %r120, %r61;
	shl.b32 	%r122, %r121, 2;
	mov.u32 	%r123, _ZZ45conv_batch_stats_var_fwd_nonatomic_f32_kerneljjjjPKfS0_PfE5cache;
	add.s32 	%r62, %r123, %r122;
	st.shared.f32 	[%r62], %f86;
	bar.sync 	0;
	mov.u32 	%r63, %ntid.x;
	setp.lt.u32 	%p26, %r63, 2;
	@%p26 bra 	$L__BB8_47;
	mov.b32 	%r146, 1;
$L__BB8_44:
	shl.b32 	%r65, %r146, 1;
	add.s32 	%r125, %r65, -1;
	and.b32  	%r126, %r125, %r61;
	setp.ne.s32 	%p27, %r126, 0;
	add.s32 	%r66, %r146, %r61;
	setp.ge.u32 	%p28, %r66, %r63;
	or.pred  	%p29, %p28, %p27;
	@%p29 bra 	$L__BB8_46;
	shr.u32 	%r127, %r66, 5;
	add.s32 	%r128, %r127, %r66;
	shl.b32 	%r129, %r128, 2;
	add.s32 	%r131, %r123, %r129;
	ld.shared.f32 	%f76, [%r131];
	ld.shared.f32 	%f77, [%r62];
	add.f32 	%f78, %f76, %f77;
	st.shared.f32 	[%r62], %f78;
$L__BB8_46:
	bar.sync 	0;
	setp.lt.u32 	%p30, %r65, %r63;
	mov.u32 	%r146, %r65;
	@%p30 bra 	$L__BB8_44;
$L__BB8_47:
	setp.ne.s32 	%p31, %r61, 0;
	@%p31 bra 	$L__BB8_49;
	ld.shared.f32 	%f79, [_ZZ45conv_batch_stats_var_fwd_nonatomic_f32_kerneljjjjPKfS0_PfE5cache];
	add.s32 	%r132, %r70, -1;
	mul.lo.s32 	%r133, %r132, %r68;
	cvt.rn.f32.u32 	%f80, %r133;
	div.rn.f32 	%f81, %f79, %f80;
	cvta.to.global.u64 	%rd38, %rd3;
	mul.wide.u32 	%rd39, %r1, 4;
	add.s64 	%rd40, %rd38, %rd39;
	ld.global.f32 	%f82, [%rd40];
	add.f32 	%f83, %f82, %f81;
	st.global.f32 	[%rd40], %f83;
$L__BB8_49:
	ret;

}
	// .globl	_Z42conv_batch_stats_var_fwd_atomic_f32_kerneljjjjjPKfS0_Pf
.visible .entry _Z42conv_batch_stats_var_fwd_atomic_f32_kerneljjjjjPKfS0_Pf(
	.param .u32 _Z42conv_batch_stats_var_fwd_atomic_f32_kerneljjjjjPKfS0_Pf_param_0,
	.param .u32 _Z42conv_batch_stats_var_fwd_atomic_f32_kerneljjjjjPKfS0_Pf_param_1,
	.param .u32 _Z42conv_batch_stats_var_fwd_atomic_f32_kerneljjjjjPKfS0_Pf_param_2,
	.param .u32 _Z42conv_batch_stats_var_fwd_atomic_f32_kerneljjjjjPKfS0_Pf_param_3,
	.param .u32 _Z42conv_batch_stats_var_fwd_atomic_f32_kerneljjjjjPKfS0_Pf_param_4,
	.param .u64 .ptr .align 1 _Z42conv_batch_stats_var_fwd_atomic_f32_kerneljjjjjPKfS0_Pf_param_5,
	.param .u64 .ptr .align 1 _Z42conv_batch_stats_var_fwd_atomic_f32_kerneljjjjjPKfS0_Pf_param_6,
	.param .u64 .ptr .align 1 _Z42conv_batch_stats_var_fwd_atomic_f32_kerneljjjjjPKfS0_Pf_param_7
)
{
	.reg .pred 	%p<11>;
	.reg .b32 	%r<41>;
	.reg .b32 	%f<22>;
	.reg .b64 	%rd<13>;
	// demoted variable
	.shared .align 4 .b8 _ZZ42conv_batch_stats_var_fwd_atomic_f32_kerneljjjjjPKfS0_PfE5cache[4224];
	ld.param.u32 	%r15, [_Z42conv_batch_stats_var_fwd_atomic_f32_kerneljjjjjPKfS0_Pf_param_0];
	ld.param.u32 	%r16, [_Z42conv_batch_stats_var_fwd_atomic_f32_kerneljjjjjPKfS0_Pf_param_1];
	ld.param.u32 	%r17, [_Z42conv_batch_stats_var_fwd_atomic_f32_kerneljjjjjPKfS0_Pf_param_2];
	ld.param.u32 	%r18, [_Z42conv_batch_stats_var_fwd_atomic_f32_kerneljjjjjPKfS0_Pf_param_3];
	ld.param.u32 	%r19, [_Z42conv_batch_stats_var_fwd_atomic_f32_kerneljjjjjPKfS0_Pf_param_4];
	ld.param.u64 	%rd2, [_Z42conv_batch_stats_var_fwd_atomic_f32_kerneljjjjjPKfS0_Pf_param_5];
	ld.param.u64 	%rd3, [_Z42conv_batch_stats_var_fwd_atomic_f32_kerneljjjjjPKfS0_Pf_param_6];
	ld.param.u64 	%rd4, [_Z42conv_batch_stats_var_fwd_atomic_f32_kerneljjjjjPKfS0_Pf_param_7];
	mov.u32 	%r20, %ctaid.x;
	div.u32 	%r39, %r20, %r18;
	mul.lo.s32 	%r21, %r39, %r18;
	sub.s32 	%r1, %r20, %r21;
	setp.ge.u32 	%p1, %r39, %r16;
	mov.f32 	%f20, 0f00000000;
	@%p1 bra 	$L__BB9_6;
	cvta.to.global.u64 	%rd5, %rd3;
	mul.wide.u32 	%rd6, %r1, 4;
	add.s64 	%rd7, %rd5, %rd6;
	ld.global.f32 	%f1, [%rd7];
	setp.ge.u32 	%p2, %r39, %r15;
	@%p2 bra 	$L__BB9_6;
	mov.u32 	%r3, %ntid.x;
	mov.u32 	%r4, %tid.x;
	cvta.to.global.u64 	%rd1, %rd2;
	mov.f32 	%f20, 0f00000000;
$L__BB9_3:
	mad.lo.s32 	%r6, %r39, %r3, %r4;
	div.u32 	%r7, %r6, %r17;
	setp.ge.u32 	%p3, %r7, %r19;
	@%p3 bra 	$L__BB9_5;
	mad.lo.s32 	%r22, %r7, %r18, %r1;
	rem.u32 	%r23, %r6, %r17;
	mad.lo.s32 	%r24, %r22, %r17, %r23;
	mul.wide.u32 	%rd8, %r24, 4;
	add.s64 	%rd9, %rd1, %rd8;
	ld.global.f32 	%f9, [%rd9];
	sub.f32 	%f10, %f9, %f1;
	fma.rn.f32 	%f20, %f10, %f10, %f20;
$L__BB9_5:
	add.s32 	%r39, %r39, %r16;
	setp.lt.u32 	%p4, %r39, %r15;
	@%p4 bra 	$L__BB9_3;
$L__BB9_6:
	mov.u32 	%r9, %tid.x;
	shr.u32 	%r25, %r9, 5;
	add.s32 	%r26, %r25, %r9;
	shl.b32 	%r27, %r26, 2;
	mov.u32 	%r28, _ZZ42conv_batch_stats_var_fwd_atomic_f32_kerneljjjjjPKfS0_PfE5cache;
	add.s32 	%r10, %r28, %r27;
	st.shared.f32 	[%r10], %f20;
	bar.sync 	0;
	mov.u32 	%r11, %ntid.x;
	setp.lt.u32 	%p5, %r11, 2;
	@%p5 bra 	$L__BB9_11;
	mov.b32 	%r40, 1;
$L__BB9_8:
	shl.b32 	%r13, %r40, 1;
	add.s32 	%r30, %r13, -1;
	and.b32  	%r31, %r30, %r9;
	setp.ne.s32 	%p6, %r31, 0;
	add.s32 	%r14, %r40, %r9;
	setp.ge.u32 	%p7, %r14, %r11;
	or.pred  	%p8, %p7, %p6;
	@%p8 bra 	$L__BB9_10;
	shr.u32 	%r32, %r14, 5;
	add.s32 	%r33, %r32, %r14;
	shl.b32 	%r34, %r33, 2;
	add.s32 	%r36, %r28, %r34;
	ld.shared.f32 	%f11, [%r36];
	ld.shared.f32 	%f12, [%r10];
	add.f32 	%f13, %f11, %f12;
	st.shared.f32 	[%r10], %f13;
$L__BB9_10:
	bar.sync 	0;
	setp.lt.u32 	%p9, %r13, %r11;
	mov.u32 	%r40, %r13;
	@%p9 bra 	$L__BB9_8;
$L__BB9_11:
	setp.ne.s32 	%p10, %r9, 0;
	@%p10 bra 	$L__BB9_13;
	cvta.to.global.u64 	%rd10, %rd4;
	mul.wide.u32 	%rd11, %r1, 4;
	add.s64 	%rd12, %rd10, %rd11;
	ld.shared.f32 	%f14, [_ZZ42conv_batch_stats_var_fwd_atomic_f32_kerneljjjjjPKfS0_PfE5cache];
	add.s32 	%r37, %r19, -1;
	mul.lo.s32 	%r38, %r37, %r17;
	cvt.rn.f32.u32 	%f15, %r38;
	div.rn.f32 	%f16, %f14, %f15;
	atom.global.add.f32 	%f17, [%rd12], %f16;
$L__BB9_13:
	ret;

}
	// .globl	_Z31conv_batch_stats_bwd_f32_kerneljjjPKfS0_S0_S0_Pf
.visible .entry _Z31conv_batch_stats_bwd_f32_kerneljjjPKfS0_S0_S0_Pf(
	.param .u32 _Z31conv_batch_stats_bwd_f32_kerneljjjPKfS0_S0_S0_Pf_param_0,
	.param .u32 _Z31conv_batch_stats_bwd_f32_kerneljjjPKfS0_S0_S0_Pf_param_1,
	.param .u32 _Z31conv_batch_stats_bwd_f32_kerneljjjPKfS0_S0_S0_Pf_param_2,
	.param .u64 .ptr .align 1 _Z31conv_batch_stats_bwd_f32_kerneljjjPKfS0_S0_S0_Pf_param_3,
	.param .u64 .ptr .align 1 _Z31conv_batch_stats_bwd_f32_kerneljjjPKfS0_S0_S0_Pf_param_4,
	.param .u64 .ptr .align 1 _Z31conv_batch_stats_bwd_f32_kerneljjjPKfS0_S0_S0_Pf_param_5,
	.param .u64 .ptr .align 1 _Z31conv_batch_stats_bwd_f32_kerneljjjPKfS0_S0_S0_Pf_param_6,
	.param .u64 .ptr .align 1 _Z31conv_batch_stats_bwd_f32_kerneljjjPKfS0_S0_S0_Pf_param_7
)
{
	.reg .pred 	%p<2>;
	.reg .b32 	%r<14>;
	.reg .b32 	%f<15>;
	.reg .b64 	%rd<18>;

	ld.param.u32 	%r3, [_Z31conv_batch_stats_bwd_f32_kerneljjjPKfS0_S0_S0_Pf_param_0];
	ld.param.u32 	%r5, [_Z31conv_batch_stats_bwd_f32_kerneljjjPKfS0_S0_S0_Pf_param_1];
	ld.param.u32 	%r4, [_Z31conv_batch_stats_bwd_f32_kerneljjjPKfS0_S0_S0_Pf_param_2];
	ld.param.u64 	%rd1, [_Z31conv_batch_stats_bwd_f32_kerneljjjPKfS0_S0_S0_Pf_param_3];
	ld.param.u64 	%rd2, [_Z31conv_batch_stats_bwd_f32_kerneljjjPKfS0_S0_S0_Pf_param_4];
	ld.param.u64 	%rd3, [_Z31conv_batch_stats_bwd_f32_kerneljjjPKfS0_S0_S0_Pf_param_5];
	ld.param.u64 	%rd4, [_Z31conv_batch_stats_bwd_f32_kerneljjjPKfS0_S0_S0_Pf_param_6];
	ld.param.u64 	%rd5, [_Z31conv_batch_stats_bwd_f32_kerneljjjPKfS0_S0_S0_Pf_param_7];
	mov.u32 	%r6, %tid.x;
	mov.u32 	%r7, %ntid.x;
	mov.u32 	%r8, %ctaid.x;
	mad.lo.s32 	%r1, %r7, %r8, %r6;
	div.u32 	%r9, %r1, %r3;
	div.u32 	%r10, %r9, %r5;
	mul.lo.s32 	%r11, %r10, %r5;
	sub.s32 	%r2, %r9, %r11;
	setp.ge.u32 	%p1, %r10, %r4;
	@%p1 bra 	$L__BB10_2;
	cvta.to.global.u64 	%rd6, %rd3;
	cvta.to.global.u64 	%rd7, %rd4;
	cvta.to.global.u64 	%rd8, %rd1;
	cvta.to.global.u64 	%rd9, %rd2;
	cvta.to.global.u64 	%rd10, %rd5;
	mul.wide.u32 	%rd11, %r2, 4;
	add.s64 	%rd12, %rd6, %rd11;
	ld.global.f32 	%f1, [%rd12];
	mul.lo.s32 	%r12, %r4, %r3;
	cvt.rn.f32.u32 	%f2, %r12;
	div.rn.f32 	%f3, %f1, %f2;
	add.s64 	%rd13, %rd7, %rd11;
	ld.global.f32 	%f4, [%rd13];
	add.f32 	%f5, %f4, %f4;
	mul.wide.u32 	%rd14, %r1, 4;
	add.s64 	%rd15, %rd8, %rd14;
	ld.global.f32 	%f6, [%rd15];
	add.s64 	%rd16, %rd9, %rd11;
	ld.global.f32 	%f7, [%rd16];
	sub.f32 	%f8, %f6, %f7;
	mul.f32 	%f9, %f5, %f8;
	sub.s32 	%r13, %r12, %r3;
	cvt.rn.f32.u32 	%f10, %r13;
	div.rn.f32 	%f11, %f9, %f10;
	add.f32 	%f12, %f3, %f11;
	add.s64 	%rd17, %rd10, %rd14;
	ld.global.f32 	%f13, [%rd17];
	add.f32 	%f14, %f13, %f12;
	st.global.f32 	[%rd17], %f14;
$L__BB10_2:
	ret;

}


// ===== COMPILED SASS (sm_100) =====

	.target	sm_100

	.elftype	@"ET_EXEC"


//--------------------- .note.nv.tkinfo           --------------------------
	.section	.note.nv.tkinfo,"",@"SHT_NOTE"
	.sectionflags	@"SHF_NOTE_NV_TKINFO"
	.tkinfo
        /*0018*/ 	.word	0x00000002
        /*0030*/ 	.string	""
        /*0030*/ 	.string	"ptxas"
        /*0030*/ 	.string	"Cuda compilation tools, release 13.0, V13.0.88"
        /*0030*/ 	.string	"Build cuda_13.0.r13.0/compiler.36424714_0"
        /*0030*/ 	.string	"-arch sm_100 -m 64 "



//--------------------- .note.nv.cuinfo           --------------------------
	.section	.note.nv.cuinfo,"",@"SHT_NOTE"
	.sectionflags	@"SHF_NOTE_NV_CUINFO"
        /*0018*/ 	.short	0x0002
        /*001a*/ 	.short	0x0064
        /*001c*/ 	.short	0x0082
	.zero		2


//--------------------- .nv.info                  --------------------------
	.section	.nv.info,"",@"SHT_CUDA_INFO"
	.align	4


	//----- nvinfo : EIATTR_REGCOUNT
	.align		4
        /*0000*/ 	.byte	0x04, 0x2f
        /*0002*/ 	.short	(.L_1 - .L_0)
	.align		4
.L_0:
        /*0004*/ 	.word	index@(_Z29conv_normalize_fwd_f32_kerneljjjPKfS0_S0_fPf)
        /*0008*/ 	.word	0x00000010


	//----- nvinfo : EIATTR_FRAME_SIZE
	.align		4
.L_1:
        /*000c*/ 	.byte	0x04, 0x11
        /*000e*/ 	.short	(.L_3 - .L_2)
	.align		4
.L_2:
        /*0010*/ 	.word	index@(_Z29conv_normalize_fwd_f32_kerneljjjPKfS0_S0_fPf)
        /*0014*/ 	.word	0x00000000


	//----- nvinfo : EIATTR_REGCOUNT
	.align		4
.L_3:
        /*0018*/ 	.byte	0x04, 0x2f
        /*001a*/ 	.short	(.L_5 - .L_4)
	.align		4
.L_4:
        /*001c*/ 	.word	index@(_Z43conv_normalize_var_bwd_nonatomic_f32_kerneljjjjPKfS0_S0_S0_fPf)
        /*0020*/ 	.word	0x0000001b


	//----- nvinfo : EIATTR_FRAME_SIZE
	.align		4
.L_5:
        /*0024*/ 	.byte	0x04, 0x11
        /*0026*/ 	.short	(.L_7 - .L_6)
	.align		4
.L_6:
        /*0028*/ 	.word	index@($__internal_8_$__cuda_sm3x_div_rn_noftz_f32_slowpath)
        /*002c*/ 	.word	0x00000000


	//----- nvinfo : EIATTR_FRAME_SIZE
	.align		4
.L_7:
        /*0030*/ 	.byte	0x04, 0x11
        /*0032*/ 	.short	(.L_9 - .L_8)
	.align		4
.L_8:
        /*0034*/ 	.word	index@(_Z43conv_normalize_var_bwd_nonatomic_f32_kerneljjjjPKfS0_S0_S0_fPf)
        /*0038*/ 	.word	0x00000000


	//----- nvinfo : EIATTR_REGCOUNT
	.align		4
.L_9:
        /*003c*/ 	.byte	0x04, 0x2f
        /*003e*/ 	.short	(.L_11 - .L_10)
	.align		4
.L_10:
        /*0040*/ 	.word	index@(_Z40conv_normalize_var_bwd_atomic_f32_kerneljjjjjPKfS0_S0_S0_fPf)
        /*0044*/ 	.word	0x0000001a


	//----- nvinfo : EIATTR_FRAME_SIZE
	.align		4
.L_11:
        /*0048*/ 	.byte	0x04, 0x11
        /*004a*/ 	.short	(.L_13 - .L_12)
	.align		4
.L_12:
        /*004c*/ 	.word	index@($__internal_7_$__cuda_sm3x_div_rn_noftz_f32_slowpath)
        /*0050*/ 	.word	0x00000000


	//----- nvinfo : EIATTR_FRAME_SIZE
	.align		4
.L_13:
        /*0054*/ 	.byte	0x04, 0x11
        /*0056*/ 	.short	(.L_15 - .L_14)
	.align		4
.L_14:
        /*0058*/ 	.word	index@(_Z40conv_normalize_var_bwd_atomic_f32_kerneljjjjjPKfS0_S0_S0_fPf)
        /*005c*/ 	.word	0x00000000


	//----- nvinfo : EIATTR_REGCOUNT
	.align		4
.L_15:
        /*0060*/ 	.byte	0x04, 0x2f
        /*0062*/ 	.short	(.L_17 - .L_16)
	.align		4
.L_16:
        /*0064*/ 	.word	index@(_Z44conv_normalize_mean_bwd_nonatomic_f32_kerneljjjjPKfS0_S0_S0_S0_fPf)
        /*0068*/ 	.word	0x0000001f


	//----- nvinfo : EIATTR_FRAME_SIZE
	.align		4
.L_17:
        /*006c*/ 	.byte	0x04, 0x11
        /*006e*/ 	.short	(.L_19 - .L_18)
	.align		4
.L_18:
        /*0070*/ 	.word	index@($__internal_6_$__cuda_sm3x_div_rn_noftz_f32_slowpath)
        /*0074*/ 	.word	0x00000000


	//----- nvinfo : EIATTR_FRAME_SIZE
	.align		4
.L_19:
        /*0078*/ 	.byte	0x04, 0x11
        /*007a*/ 	.short	(.L_21 - .L_20)
	.align		4
.L_20:
        /*007c*/ 	.word	index@(_Z44conv_normalize_mean_bwd_nonatomic_f32_kerneljjjjPKfS0_S0_S0_S0_fPf)
        /*0080*/ 	.word	0x00000000


	//----- nvinfo : EIATTR_REGCOUNT
	.align		4
.L_21:
        /*0084*/ 	.byte	0x04, 0x2f
        /*0086*/ 	.short	(.L_23 - .L_22)
	.align		4
.L_22:
        /*0088*/ 	.word	index@(_Z41conv_normalize_mean_bwd_atomic_f32_kerneljjjjjPKfS0_S0_S0_S0_fPf)
        /*008c*/ 	.word	0x0000001c


	//----- nvinfo : EIATTR_FRAME_SIZE
	.align		4
.L_23:
        /*0090*/ 	.byte	0x04, 0x11
        /*0092*/ 	.short	(.L_25 - .L_24)
	.align		4
.L_24:
        /*0094*/ 	.word	index@($__internal_5_$__cuda_sm3x_div_rn_noftz_f32_slowpath)
        /*0098*/ 	.word	0x00000000


	//----- nvinfo : EIATTR_FRAME_SIZE
	.align		4
.L_25:
        /*009c*/ 	.byte	0x04, 0x11
        /*009e*/ 	.short	(.L_27 - .L_26)
	.align		4
.L_26:
        /*00a0*/ 	.word	index@(_Z41conv_normalize_mean_bwd_atomic_f32_kerneljjjjjPKfS0_S0_S0_S0_fPf)
        /*00a4*/ 	.word	0x00000000


	//----- nvinfo : EIATTR_REGCOUNT
	.align		4
.L_27:
        /*00a8*/ 	.byte	0x04, 0x2f
        /*00aa*/ 	.short	(.L_29 - .L_28)
	.align		4
.L_28:
        /*00ac*/ 	.word	index@(_Z45conv_normalize_input_bwd_nonatomic_f32_kerneljjjPKfS0_fPf)
        /*00b0*/ 	.word	0x0000000c


	//----- nvinfo : EIATTR_FRAME_SIZE
	.align		4
.L_29:
        /*00b4*/ 	.byte	0x04, 0x11
        /*00b6*/ 	.short	(.L_31 - .L_30)
	.align		4
.L_30:
        /*00b8*/ 	.word	index@(_Z45conv_normalize_input_bwd_nonatomic_f32_kerneljjjPKfS0_fPf)
        /*00bc*/ 	.word	0x00000000


	//----- nvinfo : EIATTR_REGCOUNT
	.align		4
.L_31:
        /*00c0*/ 	.byte	0x04, 0x2f
        /*00c2*/ 	.short	(.L_33 - .L_32)
	.align		4
.L_32:
        /*00c4*/ 	.word	index@(_Z46conv_batch_stats_mean_fwd_nonatomic_f32_kerneljjjjPKfPf)
        /*00c8*/ 	.word	0x00000020


	//----- nvinfo : EIATTR_FRAME_SIZE
	.align		4
.L_33:
        /*00cc*/ 	.byte	0x04, 0x11
        /*00ce*/ 	.short	(.L_35 - .L_34)
	.align		4
.L_34:
        /*00d0*/ 	.word	index@($__internal_4_$__cuda_sm3x_div_rn_noftz_f32_slowpath)
        /*00d4*/ 	.word	0x00000000


	//----- nvinfo : EIATTR_FRAME_SIZE
	.align		4
.L_35:
        /*00d8*/ 	.byte	0x04, 0x11
        /*00da*/ 	.short	(.L_37 - .L_36)
	.align		4
.L_36:
        /*00dc*/ 	.word	index@(_Z46conv_batch_stats_mean_fwd_nonatomic_f32_kerneljjjjPKfPf)
        /*00e0*/ 	.word	0x00000000


	//----- nvinfo : EIATTR_REGCOUNT
	.align		4
.L_37:
        /*00e4*/ 	.byte	0x04, 0x2f
        /*00e6*/ 	.short	(.L_39 - .L_38)
	.align		4
.L_38:
        /*00e8*/ 	.word	index@(_Z43conv_batch_stats_mean_fwd_atomic_f32_kerneljjjjjPKfPf)
        /*00ec*/ 	.word	0x00000012


	//----- nvinfo : EIATTR_FRAME_SIZE
	.align		4
.L_39:
        /*00f0*/ 	.byte	0x04, 0x11
        /*00f2*/ 	.short	(.L_41 - .L_40)
	.align		4
.L_40:
        /*00f4*/ 	.word	index@($__internal_3_$__cuda_sm3x_div_rn_noftz_f32_slowpath)
        /*00f8*/ 	.word	0x00000000


	//----- nvinfo : EIATTR_FRAME_SIZE
	.align		4
.L_41:
        /*00fc*/ 	.byte	0x04, 0x11
        /*00fe*/ 	.short	(.L_43 - .L_42)
	.align		4
.L_42:
        /*0100*/ 	.word	index@(_Z43conv_batch_stats_mean_fwd_atomic_f32_kerneljjjjjPKfPf)
        /*0104*/ 	.word	0x00000000


	//----- nvinfo : EIATTR_REGCOUNT
	.align		4
.L_43:
        /*0108*/ 	.byte	0x04, 0x2f
        /*010a*/ 	.short	(.L_45 - .L_44)
	.align		4
.L_44:
        /*010c*/ 	.word	index@(_Z45conv_batch_stats_var_fwd_nonatomic_f32_kerneljjjjPKfS0_Pf)
        /*0110*/ 	.word	0x00000020


	//----- nvinfo : EIATTR_FRAME_SIZE
	.align		4
.L_45:
        /*0114*/ 	.byte	0x04, 0x11
        /*0116*/ 	.short	(.L_47 - .L_46)
	.align		4
.L_46:
        /*0118*/ 	.word	index@($__internal_2_$__cuda_sm3x_div_rn_noftz_f32_slowpath)
        /*011c*/ 	.word	0x00000000


	//----- nvinfo : EIATTR_FRAME_SIZE
	.align		4
.L_47:
        /*0120*/ 	.byte	0x04, 0x11
        /*0122*/ 	.short	(.L_49 - .L_48)
	.align		4
.L_48:
        /*0124*/ 	.word	index@(_Z45conv_batch_stats_var_fwd_nonatomic_f32_kerneljjjjPKfS0_Pf)
        /*0128*/ 	.word	0x00000000


	//----- nvinfo : EIATTR_REGCOUNT
	.align		4
.L_49:
        /*012c*/ 	.byte	0x04, 0x2f
        /*012e*/ 	.short	(.L_51 - .L_50)
	.align		4
.L_50:
        /*0130*/ 	.word	index@(_Z42conv_batch_stats_var_fwd_atomic_f32_kerneljjjjjPKfS0_Pf)
        /*0134*/ 	.word	0x00000014


	//----- nvinfo : EIATTR_FRAME_SIZE
	.align		4
.L_51:
        /*0138*/ 	.byte	0x04, 0x11
        /*013a*/ 	.short	(.L_53 - .L_52)
	.align		4
.L_52:
        /*013c*/ 	.word	index@($__internal_1_$__cuda_sm3x_div_rn_noftz_f32_slowpath)
        /*0140*/ 	.word	0x00000000


	//----- nvinfo : EIATTR_FRAME_SIZE
	.align		4
.L_53:
        /*0144*/ 	.byte	0x04, 0x11
        /*0146*/ 	.short	(.L_55 - .L_54)
	.align		4
.L_54:
        /*0148*/ 	.word	index@(_Z42conv_batch_stats_var_fwd_atomic_f32_kerneljjjjjPKfS0_Pf)
        /*014c*/ 	.word	0x00000000


	//----- nvinfo : EIATTR_REGCOUNT
	.align		4
.L_55:
        /*0150*/ 	.byte	0x04, 0x2f
        /*0152*/ 	.short	(.L_57 - .L_56)
	.align		4
.L_56:
        /*0154*/ 	.word	index@(_Z31conv_batch_stats_bwd_f32_kerneljjjPKfS0_S0_S0_Pf)
        /*0158*/ 	.word	0x00000012


	//----- nvinfo : EIATTR_FRAME_SIZE
	.align		4
.L_57:
        /*015c*/ 	.byte	0x04, 0x11
        /*015e*/ 	.short	(.L_59 - .L_58)
	.align		4
.L_58:
        /*0160*/ 	.word	index@($__internal_0_$__cuda_sm3x_div_rn_noftz_f32_slowpath)
        /*0164*/ 	.word	0x00000000


	//----- nvinfo : EIATTR_FRAME_SIZE
	.align		4
.L_59:
        /*0168*/ 	.byte	0x04, 0x11
        /*016a*/ 	.short	(.L_61 - .L_60)
	.align		4
.L_60:
        /*016c*/ 	.word	index@(_Z31conv_batch_stats_bwd_f32_kerneljjjPKfS0_S0_S0_Pf)
        /*0170*/ 	.word	0x00000000


	//----- nvinfo : EIATTR_MIN_STACK_SIZE
	.align		4
.L_61:
        /*0174*/ 	.byte	0x04, 0x12
        /*0176*/ 	.short	(.L_63 - .L_62)
	.align		4
.L_62:
        /*0178*/ 	.word	index@(_Z31conv_batch_stats_bwd_f32_kerneljjjPKfS0_S0_S0_Pf)
        /*017c*/ 	.word	0x00000000


	//----- nvinfo : EIATTR_MIN_STACK_SIZE
	.align		4
.L_63:
        /*0180*/ 	.byte	0x04, 0x12
        /*0182*/ 	.short	(.L_65 - .L_64)
	.align		4
.L_64:
        /*0184*/ 	.word	index@(_Z42conv_batch_stats_var_fwd_atomic_f32_kerneljjjjjPKfS0_Pf)
        /*0188*/ 	.word	0x00000000


	//----- nvinfo : EIATTR_MIN_STACK_SIZE
	.align		4
.L_65:
        /*018c*/ 	.byte	0x04, 0x12
        /*018e*/ 	.short	(.L_67 - .L_66)
	.align		4
.L_66:
        /*0190*/ 	.word	index@(_Z45conv_batch_stats_var_fwd_nonatomic_f32_kerneljjjjPKfS0_Pf)
        /*0194*/ 	.word	0x00000000


	//----- nvinfo : EIATTR_MIN_STACK_SIZE
	.align		4
.L_67:
        /*0198*/ 	.byte	0x04, 0x12
        /*019a*/ 	.short	(.L_69 - .L_68)
	.align		4
.L_68:
        /*019c*/ 	.word	index@(_Z43conv_batch_stats_mean_fwd_atomic_f32_kerneljjjjjPKfPf)
        /*01a0*/ 	.word	0x00000000


	//----- nvinfo : EIATTR_MIN_STACK_SIZE
	.align		4
.L_69:
        /*01a4*/ 	.byte	0x04, 0x12
        /*01a6*/ 	.short	(.L_71 - .L_70)
	.align		4
.L_70:
        /*01a8*/ 	.word	index@(_Z46conv_batch_stats_mean_fwd_nonatomic_f32_kerneljjjjPKfPf)
        /*01ac*/ 	.word	0x00000000


	//----- nvinfo : EIATTR_MIN_STACK_SIZE
	.align		4
.L_71:
        /*01b0*/ 	.byte	0x04, 0x12
        /*01b2*/ 	.short	(.L_73 - .L_72)
	.align		4
.L_72:
        /*01b4*/ 	.word	index@(_Z45conv_normalize_input_bwd_nonatomic_f32_kerneljjjPKfS0_fPf)
        /*01b8*/ 	.word	0x00000000


	//----- nvinfo : EIATTR_MIN_STACK_SIZE
	.align		4
.L_73:
        /*01bc*/ 	.byte	0x04, 0x12
        /*01be*/ 	.short	(.L_75 - .L_74)
	.align		4
.L_74:
        /*01c0*/ 	.word	index@(_Z41conv_normalize_mean_bwd_atomic_f32_kerneljjjjjPKfS0_S0_S0_S0_fPf)
        /*01c4*/ 	.word	0x00000000


	//----- nvinfo : EIATTR_MIN_STACK_SIZE
	.align		4
.L_75:
        /*01c8*/ 	.byte	0x04, 0x12
        /*01ca*/ 	.short	(.L_77 - .L_76)
	.align		4
.L_76:
        /*01cc*/ 	.word	index@(_Z44conv_normalize_mean_bwd_nonatomic_f32_kerneljjjjPKfS0_S0_S0_S0_fPf)
        /*01d0*/ 	.word	0x00000000


	//----- nvinfo : EIATTR_MIN_STACK_SIZE
	.align		4
.L_77:
        /*01d4*/ 	.byte	0x04, 0x12
        /*01d6*/ 	.short	(.L_79 - .L_78)
	.align		4
.L_78:
        /*01d8*/ 	.word	index@(_Z40conv_normalize_var_bwd_atomic_f32_kerneljjjjjPKfS0_S0_S0_fPf)
        /*01dc*/ 	.word	0x00000000


	//----- nvinfo : EIATTR_MIN_STACK_SIZE
	.align		4
.L_79:
        /*01e0*/ 	.byte	0x04, 0x12
        /*01e2*/ 	.short	(.L_81 - .L_80)
	.align		4
.L_80:
        /*01e4*/ 	.word	index@(_Z43conv_normalize_var_bwd_nonatomic_f32_kerneljjjjPKfS0_S0_S0_fPf)
        /*01e8*/ 	.word	0x00000000


	//----- nvinfo : EIATTR_MIN_STACK_SIZE
	.align		4
.L_81:
        /*01ec*/ 	.byte	0x04, 0x12
        /*01ee*/ 	.short	(.L_83 - .L_82)
	.align		4
.L_82:
        /*01f0*/ 	.word	index@(_Z29conv_normalize_fwd_f32_kerneljjjPKfS0_S0_fPf)
        /*01f4*/ 	.word	0x00000000
.L_83:


//--------------------- .nv.compat                --------------------------
	.section	.nv.compat,"",@"SHT_CUDA_COMPAT_INFO"
	.align	4
        /*0000*/ 	.byte	0x02, 0x09, 0x00, 0x00, 0x02, 0x02, 0x01, 0x00, 0x02, 0x05, 0x05, 0x00, 0x03, 0x07, 0x01, 0x01
        /*0010*/ 	.byte	0x02, 0x03, 0x00, 0x00, 0x02, 0x06, 0x01, 0x00, 0x04, 0x0b, 0x08, 0x00, 0x01, 0x00, 0x00, 0x00
        /*0020*/ 	.byte	0x00, 0x00, 0x00, 0x00


//--------------------- .nv.info._Z31conv_batch_stats_bwd_f32_kerneljjjPKfS0_S0_S0_Pf --------------------------
	.section	.nv.info._Z31conv_batch_stats_bwd_f32_kerneljjjPKfS0_S0_S0_Pf,"",@"SHT_CUDA_INFO"
	.sectionflags	@""
	.align	4


	//----- nvinfo : EIATTR_CUDA_API_VERSION
	.align		4
        /*0000*/ 	.byte	0x04, 0x37
        /*0002*/ 	.short	(.L_85 - .L_84)
.L_84:
        /*0004*/ 	.word	0x00000082


	//----- nvinfo : EIATTR_KPARAM_INFO
	.align		4
.L_85:
        /*0008*/ 	.byte	0x04, 0x17
        /*000a*/ 	.short	(.L_87 - .L_86)
.L_86:
        /*000c*/ 	.word	0x00000000
        /*0010*/ 	.short	0x0007
        /*0012*/ 	.short	0x0030
        /*0014*/ 	.byte	0x00, 0xf5, 0x21, 0x00


	//----- nvinfo : EIATTR_KPARAM_INFO
	.align		4
.L_87:
        /*0018*/ 	.byte	0x04, 0x17
        /*001a*/ 	.short	(.L_89 - .L_88)
.L_88:
        /*001c*/ 	.word	0x00000000
        /*0020*/ 	.short	0x0006
        /*0022*/ 	.short	0x0028
        /*0024*/ 	.byte	0x00, 0xf5, 0x21, 0x00


	//----- nvinfo : EIATTR_KPARAM_INFO
	.align		4
.L_89:
        /*0028*/ 	.byte	0x04, 0x17
        /*002a*/ 	.short	(.L_91 - .L_90)
.L_90:
        /*002c*/ 	.word	0x00000000
        /*0030*/ 	.short	0x0005
        /*0032*/ 	.short	0x0020
        /*0034*/ 	.byte	0x00, 0xf5, 0x21, 0x00


	//----- nvinfo : EIATTR_KPARAM_INFO
	.align		4
.L_91:
        /*0038*/ 	.byte	0x04, 0x17
        /*003a*/ 	.short	(.L_93 - .L_92)
.L_92:
        /*003c*/ 	.word	0x00000000
        /*0040*/ 	.short	0x0004
        /*0042*/ 	.short	0x0018
        /*0044*/ 	.byte	0x00, 0xf5, 0x21, 0x00


	//----- nvinfo : EIATTR_KPARAM_INFO
	.align		4
.L_93:
        /*0048*/ 	.byte	0x04, 0x17
        /*004a*/ 	.short	(.L_95 - .L_94)
.L_94:
        /*004c*/ 	.word	0x00000000
        /*0050*/ 	.short	0x0003
        /*0052*/ 	.short	0x0010
        /*0054*/ 	.byte	0x00, 0xf5, 0x21, 0x00


	//----- nvinfo : EIATTR_KPARAM_INFO
	.align		4
.L_95:
        /*0058*/ 	.byte	0x04, 0x17
        /*005a*/ 	.short	(.L_97 - .L_96)
.L_96:
        /*005c*/ 	.word	0x00000000
        /*0060*/ 	.short	0x0002
        /*0062*/ 	.short	0x0008
        /*0064*/ 	.byte	0x00, 0xf0, 0x11, 0x00


	//----- nvinfo : EIATTR_KPARAM_INFO
	.align		4
.L_97:
        /*0068*/ 	.byte	0x04, 0x17
        /*006a*/ 	.short	(.L_99 - .L_98)
.L_98:
        /*006c*/ 	.word	0x00000000
        /*0070*/ 	.short	0x0001
        /*0072*/ 	.short	0x0004
        /*0074*/ 	.byte	0x00, 0xf0, 0x11, 0x00


	//----- nvinfo : EIATTR_KPARAM_INFO
	.align		4
.L_99:
        /*0078*/ 	.byte	0x04, 0x17
        /*007a*/ 	.short	(.L_101 - .L_100)
.L_100:
        /*007c*/ 	.word	0x00000000
        /*0080*/ 	.short	0x0000
        /*0082*/ 	.short	0x0000
        /*0084*/ 	.byte	0x00, 0xf0, 0x11, 0x00


	//----- nvinfo : EIATTR_SPARSE_MMA_MASK
	.align		4
.L_101:
        /*0088*/ 	.byte	0x03, 0x50
        /*008a*/ 	.short	0x0000


	//----- nvinfo : EIATTR_MAXREG_COUNT
	.align		4
        /*008c*/ 	.byte	0x03, 0x1b
        /*008e*/ 	.short	0x00ff


	//----- nvinfo : EIATTR_MERCURY_ISA_VERSION
	.align		4
        /*0090*/ 	.byte	0x03, 0x5f
        /*0092*/ 	.short	0x0101


	//----- nvinfo : EIATTR_VRC_CTA_INIT_COUNT
	.align		4
        /*0094*/ 	.byte	0x02, 0x4a
	.zero		1
	.zero		1


	//----- nvinfo : EIATTR_EXIT_INSTR_OFFSETS
	.align		4
        /*0098*/ 	.byte	0x04, 0x1c
        /*009a*/ 	.short	(.L_103 - .L_102)


	//   ....[0]....
.L_102:
        /*009c*/ 	.word	0x000002e0


	//   ....[1]....
        /*00a0*/ 	.word	0x00000650


	//----- nvinfo : EIATTR_CRS_STACK_SIZE
	.align		4
.L_103:
        /*00a4*/ 	.byte	0x04, 0x1e
        /*00a6*/ 	.short	(.L_105 - .L_104)
.L_104:
        /*00a8*/ 	.word	0x00000000


	//----- nvinfo : EIATTR_CBANK_PARAM_SIZE
	.align		4
.L_105:
        /*00ac*/ 	.byte	0x03, 0x19
        /*00ae*/ 	.short	0x0038


	//----- nvinfo : EIATTR_PARAM_CBANK
	.align		4
        /*00b0*/ 	.byte	0x04, 0x0a
        /*00b2*/ 	.short	(.L_107 - .L_106)
	.align		4
.L_106:
        /*00b4*/ 	.word	index@(.nv.constant0._Z31conv_batch_stats_bwd_f32_kerneljjjPKfS0_S0_S0_Pf)
        /*00b8*/ 	.short	0x0380
        /*00ba*/ 	.short	0x0038


	//----- nvinfo : EIATTR_SW_WAR
	.align		4
.L_107:
        /*00bc*/ 	.byte	0x04, 0x36
        /*00be*/ 	.short	(.L_109 - .L_108)
.L_108:
        /*00c0*/ 	.word	0x00000008
.L_109:


//--------------------- .nv.info._Z42conv_batch_stats_var_fwd_atomic_f32_kerneljjjjjPKfS0_Pf --------------------------
	.section	.nv.info._Z42conv_batch_stats_var_fwd_atomic_f32_kerneljjjjjPKfS0_Pf,"",@"SHT_CUDA_INFO"
	.sectionflags	@""
	.align	4


	//----- nvinfo : EIATTR_CUDA_API_VERSION
	.align		4
        /*0000*/ 	.byte	0x04, 0x37
        /*0002*/ 	.short	(.L_111 - .L_110)
.L_110:
        /*0004*/ 	.word	0x00000082


	//----- nvinfo : EIATTR_KPARAM_INFO
	.align		4
.L_111:
        /*0008*/ 	.byte	0x04, 0x17
        /*000a*/ 	.short	(.L_113 - .L_112)
.L_112:
        /*000c*/ 	.word	0x00000000
        /*0010*/ 	.short	0x0007
        /*0012*/ 	.short	0x0028
        /*0014*/ 	.byte	0x00, 0xf5, 0x21, 0x00


	//----- nvinfo : EIATTR_KPARAM_INFO
	.align		4
.L_113:
        /*0018*/ 	.byte	0x04, 0x17
        /*001a*/ 	.short	(.L_115 - .L_114)
.L_114:
        /*001c*/ 	.word	0x00000000
        /*0020*/ 	.short	0x0006
        /*0022*/ 	.short	0x0020
        /*0024*/ 	.byte	0x00, 0xf5, 0x21, 0x00


	//----- nvinfo : EIATTR_KPARAM_INFO
	.align		4
.L_115:
        /*0028*/ 	.byte	0x04, 0x17
        /*002a*/ 	.short	(.L_117 - .L_116)
.L_116:
        /*002c*/ 	.word	0x00000000
        /*0030*/ 	.short	0x0005
        /*0032*/ 	.short	0x0018
        /*0034*/ 	.byte	0x00, 0xf5, 0x21, 0x00


	//----- nvinfo : EIATTR_KPARAM_INFO
	.align		4
.L_117:
        /*0038*/ 	.byte	0x04, 0x17
        /*003a*/ 	.short	(.L_119 - .L_118)
.L_118:
        /*003c*/ 	.word	0x00000000
        /*0040*/ 	.short	0x0004
        /*0042*/ 	.short	0x0010
        /*0044*/ 	.byte	0x00, 0xf0, 0x11, 0x00


	//----- nvinfo : EIATTR_KPARAM_INFO
	.align		4
.L_119:
        /*0048*/ 	.byte	0x04, 0x17
        /*004a*/ 	.short	(.L_121 - .L_120)
.L_120:
        /*004c*/ 	.word	0x00000000
        /*0050*/ 	.short	0x0003
        /*0052*/ 	.short	0x000c
        /*0054*/ 	.byte	0x00, 0xf0, 0x11, 0x00


	//----- nvinfo : EIATTR_KPARAM_INFO
	.align		4
.L_121:
        /*0058*/ 	.byte	0x04, 0x17
        /*005a*/ 	.short	(.L_123 - .L_122)
.L_122:
        /*005c*/ 	.word	0x00000000
        /*0060*/ 	.short	0x0002
        /*0062*/ 	.short	0x0008
        /*0064*/ 	.byte	0x00, 0xf0, 0x11, 0x00


	//----- nvinfo : EIATTR_KPARAM_INFO
	.align		4
.L_123:
        /*0068*/ 	.byte	0x04, 0x17
        /*006a*/ 	.short	(.L_125 - .L_124)
.L_124:
        /*006c*/ 	.word	0x00000000
        /*0070*/ 	.short	0x0001
        /*0072*/ 	.short	0x0004
        /*0074*/ 	.byte	0x00, 0xf0, 0x11, 0x00


	//----- nvinfo : EIATTR_KPARAM_INFO
	.align		4
.L_125:
        /*0078*/ 	.byte	0x04, 0x17
        /*007a*/ 	.short	(.L_127 - .L_126)
.L_126:
        /*007c*/ 	.word	0x00000000
        /*0080*/ 	.short	0x0000
        /*0082*/ 	.short	0x0000
        /*0084*/ 	.byte	0x00, 0xf0, 0x11, 0x00


	//----- nvinfo : EIATTR_SPARSE_MMA_MASK
	.align		4
.L_127:
        /*0088*/ 	.byte	0x03, 0x50
        /*008a*/ 	.short	0x0000


	//----- nvinfo : EIATTR_MAXREG_COUNT
	.align		4
        /*008c*/ 	.byte	0x03, 0x1b
        /*008e*/ 	.short	0x00ff


	//----- nvinfo : EIATTR_NUM_BARRIERS
	.align		4
        /*0090*/ 	.byte	0x02, 0x4c
        /*0092*/ 	.byte	0x01
	.zero		1


	//----- nvinfo : EIATTR_MERCURY_ISA_VERSION
	.align		4
        /*0094*/ 	.byte	0x03, 0x5f
        /*0096*/ 	.short	0x0101


	//----- nvinfo : EIATTR_VRC_CTA_INIT_COUNT
	.align		4
        /*0098*/ 	.byte	0x02, 0x4a
	.zero		1
	.zero		1


	//----- nvinfo : EIATTR_EXIT_INSTR_OFFSETS
	.align		4
        /*009c*/ 	.byte	0x04, 0x1c
        /*009e*/ 	.short	(.L_129 - .L_128)


	//   ....[0]....
.L_128:
        /*00a0*/ 	.word	0x00000790


	//   ....[1]....
        /*00a4*/ 	.word	0x00000910


	//----- nvinfo : EIATTR_CRS_STACK_SIZE
	.align		4
.L_129:
        /*00a8*/ 	.byte	0x04, 0x1e
        /*00aa*/ 	.short	(.L_131 - .L_130)
.L_130:
        /*00ac*/ 	.word	0x00000000


	//----- nvinfo : EIATTR_CBANK_PARAM_SIZE
	.align		4
.L_131:
        /*00b0*/ 	.byte	0x03, 0x19
        /*00b2*/ 	.short	0x0030


	//----- nvinfo : EIATTR_PARAM_CBANK
	.align		4
        /*00b4*/ 	.byte	0x04, 0x0a
        /*00b6*/ 	.short	(.L_133 - .L_132)
	.align		4
.L_132:
        /*00b8*/ 	.word	index@(.nv.constant0._Z42conv_batch_stats_var_fwd_atomic_f32_kerneljjjjjPKfS0_Pf)
        /*00bc*/ 	.short	0x0380
        /*00be*/ 	.short	0x0030


	//----- nvinfo : EIATTR_SW_WAR
	.align		4
.L_133:
        /*00c0*/ 	.byte	0x04, 0x36
        /*00c2*/ 	.short	(.L_135 - .L_134)
.L_134:
        /*00c4*/ 	.word	0x00000008
.L_135:


//--------------------- .nv.info._Z45conv_batch_stats_var_fwd_nonatomic_f32_kerneljjjjPKfS0_Pf --------------------------
	.section	.nv.info._Z45conv_batch_stats_var_fwd_nonatomic_f32_kerneljjjjPKfS0_Pf,"",@"SHT_CUDA_INFO"
	.sectionflags	@""
	.align	4


	//----- nvinfo : EIATTR_CUDA_API_VERSION
	.align		4
        /*0000*/ 	.byte	0x04, 0x37
        /*0002*/ 	.short	(.L_137 - .L_136)
.L_136:
        /*0004*/ 	.word	0x00000082


	//----- nvinfo : EIATTR_KPARAM_INFO
	.align		4
.L_137:
        /*0008*/ 	.byte	0x04, 0x17
        /*000a*/ 	.short	(.L_139 - .L_138)
.L_138:
        /*000c*/ 	.word	0x00000000
        /*0010*/ 	.short	0x0006
        /*0012*/ 	.short	0x0020
        /*0014*/ 	.byte	0x00, 0xf5, 0x21, 0x00


	//----- nvinfo : EIATTR_KPARAM_INFO
	.align		4
.L_139:
        /*0018*/ 	.byte	0x04, 0x17
        /*001a*/ 	.short	(.L_141 - .L_140)
.L_140:
        /*001c*/ 	.word	0x00000000
        /*0020*/ 	.short	0x0005
        /*0022*/ 	.short	0x0018
        /*0024*/ 	.byte	0x00, 0xf5, 0x21, 0x00


	//----- nvinfo : EIATTR_KPARAM_INFO
	.align		4
.L_141:
        /*0028*/ 	.byte	0x04, 0x17
        /*002a*/ 	.short	(.L_143 - .L_142)
.L_142:
        /*002c*/ 	.word	0x00000000
        /*0030*/ 	.short	0x0004
        /*0032*/ 	.short	0x0010
        /*0034*/ 	.byte	0x00, 0xf5, 0x21, 0x00


	//----- nvinfo : EIATTR_KPARAM_INFO
	.align		4
.L_143:
        /*0038*/ 	.byte	0x04, 0x17
        /*003a*/ 	.short	(.L_145 - .L_144)
.L_144:
        /*003c*/ 	.word	0x00000000
        /*0040*/ 	.short	0x0003
        /*0042*/ 	.short	0x000c
        /*0044*/ 	.byte	0x00, 0xf0, 0x11, 0x00


	//----- nvinfo : EIATTR_KPARAM_INFO
	.align		4
.L_145:
        /*0048*/ 	.byte	0x04, 0x17
        /*004a*/ 	.short	(.L_147 - .L_146)
.L_146:
        /*004c*/ 	.word	0x00000000
        /*0050*/ 	.short	0x0002
        /*0052*/ 	.short	0x0008
        /*0054*/ 	.byte	0x00, 0xf0, 0x11, 0x00


	//----- nvinfo : EIATTR_KPARAM_INFO
	.align		4
.L_147:
        /*0058*/ 	.byte	0x04, 0x17
        /*005a*/ 	.short	(.L_149 - .L_148)
.L_148:
        /*005c*/ 	.word	0x00000000
        /*0060*/ 	.short	0x0001
        /*0062*/ 	.short	0x0004
        /*0064*/ 	.byte	0x00, 0xf0, 0x11, 0x00


	//----- nvinfo : EIATTR_KPARAM_INFO
	.align		4
.L_149:
        /*0068*/ 	.byte	0x04, 0x17
        /*006a*/ 	.short	(.L_151 - .L_150)
.L_150:
        /*006c*/ 	.word	0x00000000
        /*0070*/ 	.short	0x0000
        /*0072*/ 	.short	0x0000
        /*0074*/ 	.byte	0x00, 0xf0, 0x11, 0x00


	//----- nvinfo : EIATTR_SPARSE_MMA_MASK
	.align		4
.L_151:
        /*0078*/ 	.byte	0x03, 0x50
        /*007a*/ 	.short	0x0000


	//----- nvinfo : EIATTR_MAXREG_COUNT
	.align		4
        /*007c*/ 	.byte	0x03, 0x1b
        /*007e*/ 	.short	0x00ff


	//----- nvinfo : EIATTR_NUM_BARRIERS
	.align		4
        /*0080*/ 	.byte	0x02, 0x4c
        /*0082*/ 	.byte	0x01
	.zero		1


	//----- nvinfo : EIATTR_MERCURY_ISA_VERSION
	.align		4
        /*0084*/ 	.byte	0x03, 0x5f
        /*0086*/ 	.short	0x0101


	//----- nvinfo : EIATTR_VRC_CTA_INIT_COUNT
	.align		4
        /*0088*/ 	.byte	0x02, 0x4a
	.zero		1
	.zero		1


	//----- nvinfo : EIATTR_EXIT_INSTR_OFFSETS
	.align		4
        /*008c*/ 	.byte	0x04, 0x1c
        /*008e*/ 	.short	(.L_153 - .L_152)


	//   ....[0]....
.L_152:
        /*0090*/ 	.word	0x00001d90


	//   ....[1]....
        /*0094*/ 	.word	0x00001f30


	//----- nvinfo : EIATTR_CRS_STACK_SIZE
	.align		4
.L_153:
        /*0098*/ 	.byte	0x04, 0x1e
        /*009a*/ 	.short	(.L_155 - .L_154)
.L_154:
        /*009c*/ 	.word	0x00000000


	//----- nvinfo : EIATTR_CBANK_PARAM_SIZE
	.align		4
.L_155:
        /*00a0*/ 	.byte	0x03, 0x19
        /*00a2*/ 	.short	0x0028


	//----- nvinfo : EIATTR_PARAM_CBANK
	.align		4
        /*00a4*/ 	.byte	0x04, 0x0a
        /*00a6*/ 	.short	(.L_157 - .L_156)
	.align		4
.L_156:
        /*00a8*/ 	.word	index@(.nv.constant0._Z45conv_batch_stats_var_fwd_nonatomic_f32_kerneljjjjPKfS0_Pf)
        /*00ac*/ 	.short	0x0380
        /*00ae*/ 	.short	0x0028


	//----- nvinfo : EIATTR_SW_WAR
	.align		4
.L_157:
        /*00b0*/ 	.byte	0x04, 0x36
        /*00b2*/ 	.short	(.L_159 - .L_158)
.L_158:
        /*00b4*/ 	.word	0x00000008
.L_159:


//--------------------- .nv.info._Z43conv_batch_stats_mean_fwd_atomic_f32_kerneljjjjjPKfPf --------------------------
	.section	.nv.info._Z43conv_batch_stats_mean_fwd_atomic_f32_kerneljjjjjPKfPf,"",@"SHT_CUDA_INFO"
	.sectionflags	@""
	.align	4


	//----- nvinfo : EIATTR_CUDA_API_VERSION
	.align		4
        /*0000*/ 	.byte	0x04, 0x37
        /*0002*/ 	.short	(.L_161 - .L_160)
.L_160:
        /*0004*/ 	.word	0x00000082


	//----- nvinfo : EIATTR_KPARAM_INFO
	.align		4
.L_161:
        /*0008*/ 	.byte	0x04, 0x17
        /*000a*/ 	.short	(.L_163 - .L_162)
.L_162:
        /*000c*/ 	.word	0x00000000
        /*0010*/ 	.short	0x0006
        /*0012*/ 	.short	0x0020
        /*0014*/ 	.byte	0x00, 0xf5, 0x21, 0x00


	//----- nvinfo : EIATTR_KPARAM_INFO
	.align		4
.L_163:
        /*0018*/ 	.byte	0x04, 0x17
        /*001a*/ 	.short	(.L_165 - .L_164)
.L_164:
        /*001c*/ 	.word	0x00000000
        /*0020*/ 	.short	0x0005
        /*0022*/ 	.short	0x0018
        /*0024*/ 	.byte	0x00, 0xf5, 0x21, 0x00


	//----- nvinfo : EIATTR_KPARAM_INFO
	.align		4
.L_165:
        /*0028*/ 	.byte	0x04, 0x17
        /*002a*/ 	.short	(.L_167 - .L_166)
.L_166:
        /*002c*/ 	.word	0x00000000
        /*0030*/ 	.short	0x0004
        /*0032*/ 	.short	0x0010
        /*0034*/ 	.byte	0x00, 0xf0, 0x11, 0x00


	//----- nvinfo : EIATTR_KPARAM_INFO
	.align		4
.L_167:
        /*0038*/ 	.byte	0x04, 0x17
        /*003a*/ 	.short	(.L_169 - .L_168)
.L_168:
        /*003c*/ 	.word	0x00000000
        /*0040*/ 	.short	0x0003
        /*0042*/ 	.short	0x000c
        /*0044*/ 	.byte	0x00, 0xf0, 0x11, 0x00


	//----- nvinfo : EIATTR_KPARAM_INFO
	.align		4
.L_169:
        /*0048*/ 	.byte	0x04, 0x17
        /*004a*/ 	.short	(.L_171 - .L_170)
.L_170:
        /*004c*/ 	.word	0x00000000
        /*0050*/ 	.short	0x0002
        /*0052*/ 	.short	0x0008
        /*0054*/ 	.byte	0x00, 0xf0, 0x11, 0x00


	//----- nvinfo : EIATTR_KPARAM_INFO
	.align		4
.L_171:
        /*0058*/ 	.byte	0x04, 0x17
        /*005a*/ 	.short	(.L_173 - .L_172)
.L_172:
        /*005c*/ 	.word	0x00000000
        /*0060*/ 	.short	0x0001
        /*0062*/ 	.short	0x0004
        /*0064*/ 	.byte	0x00, 0xf0, 0x11, 0x00


	//----- nvinfo : EIATTR_KPARAM_INFO
	.align		4
.L_173:
        /*0068*/ 	.byte	0x04, 0x17
        /*006a*/ 	.short	(.L_175 - .L_174)
.L_174:
        /*006c*/ 	.word	0x00000000
        /*0070*/ 	.short	0x0000
        /*0072*/ 	.short	0x0000
        /*0074*/ 	.byte	0x00, 0xf0, 0x11, 0x00


	//----- nvinfo : EIATTR_SPARSE_MMA_MASK
	.align		4
.L_175:
        /*0078*/ 	.byte	0x03, 0x50
        /*007a*/ 	.short	0x0000


	//----- nvinfo : EIATTR_MAXREG_COUNT
	.align		4
        /*007c*/ 	.byte	0x03, 0x1b
        /*007e*/ 	.short	0x00ff


	//----- nvinfo : EIATTR_NUM_BARRIERS
	.align		4
        /*0080*/ 	.byte	0x02, 0x4c
        /*0082*/ 	.byte	0x01
	.zero		1


	//----- nvinfo : EIATTR_MERCURY_ISA_VERSION
	.align		4
        /*0084*/ 	.byte	0x03, 0x5f
        /*0086*/ 	.short	0x0101


	//----- nvinfo : EIATTR_VRC_CTA_INIT_COUNT
	.align		4
        /*0088*/ 	.byte	0x02, 0x4a
	.zero		1
	.zero		1


	//----- nvinfo : EIATTR_EXIT_INSTR_OFFSETS
	.align		4
        /*008c*/ 	.byte	0x04, 0x1c
        /*008e*/ 	.short	(.L_177 - .L_176)


	//   ....[0]....
.L_176:
        /*0090*/ 	.word	0x00000750


	//   ....[1]....
        /*0094*/ 	.word	0x000008c0


	//----- nvinfo : EIATTR_CRS_STACK_SIZE
	.align		4
.L_177:
        /*0098*/ 	.byte	0x04, 0x1e
        /*009a*/ 	.short	(.L_179 - .L_178)
.L_178:
        /*009c*/ 	.word	0x00000000


	//----- nvinfo : EIATTR_CBANK_PARAM_SIZE
	.align		4
.L_179:
        /*00a0*/ 	.byte	0x03, 0x19
        /*00a2*/ 	.short	0x0028


	//----- nvinfo : EIATTR_PARAM_CBANK
	.align		4
        /*00a4*/ 	.byte	0x04, 0x0a
        /*00a6*/ 	.short	(.L_181 - .L_180)
	.align		4
.L_180:
        /*00a8*/ 	.word	index@(.nv.constant0._Z43conv_batch_stats_mean_fwd_atomic_f32_kerneljjjjjPKfPf)
        /*00ac*/ 	.short	0x0380
        /*00ae*/ 	.short	0x0028


	//----- nvinfo : EIATTR_SW_WAR
	.align		4
.L_181:
        /*00b0*/ 	.byte	0x04, 0x36
        /*00b2*/ 	.short	(.L_183 - .L_182)
.L_182:
        /*00b4*/ 	.word	0x00000008
.L_183:


//--------------------- .nv.info._Z46conv_batch_stats_mean_fwd_nonatomic_f32_kerneljjjjPKfPf --------------------------
	.section	.nv.info._Z46conv_batch_stats_mean_fwd_nonatomic_f32_kerneljjjjPKfPf,"",@"SHT_CUDA_INFO"
	.sectionflags	@""
	.align	4


	//----- nvinfo : EIATTR_CUDA_API_VERSION
	.align		4
        /*0000*/ 	.byte	0x04, 0x37
        /*0002*/ 	.short	(.L_185 - .L_184)
.L_184:
        /*0004*/ 	.word	0x00000082


	//----- nvinfo : EIATTR_KPARAM_INFO
	.align		4
.L_185:
        /*0008*/ 	.byte	0x04, 0x17
        /*000a*/ 	.short	(.L_187 - .L_186)
.L_186:
        /*000c*/ 	.word	0x00000000
        /*0010*/ 	.short	0x0005
        /*0012*/ 	.short	0x0018
        /*0014*/ 	.byte	0x00, 0xf5, 0x21, 0x00


	//----- nvinfo : EIATTR_KPARAM_INFO
	.align		4
.L_187:
        /*0018*/ 	.byte	0x04, 0x17
        /*001a*/ 	.short	(.L_189 - .L_188)
.L_188:
        /*001c*/ 	.word	0x00000000
        /*0020*/ 	.short	0x0004
        /*0022*/ 	.short	0x0010
        /*0024*/ 	.byte	0x00, 0xf5, 0x21, 0x00


	//----- nvinfo : EIATTR_KPARAM_INFO
	.align		4
.L_189:
        /*0028*/ 	.byte	0x04, 0x17
        /*002a*/ 	.short	(.L_191 - .L_190)
.L_190:
        /*002c*/ 	.word	0x00000000
        /*0030*/ 	.short	0x0003
        /*0032*/ 	.short	0x000c
        /*0034*/ 	.byte	0x00, 0xf0, 0x11, 0x00


	//----- nvinfo : EIATTR_KPARAM_INFO
	.align		4
.L_191:
        /*0038*/ 	.byte	0x04, 0x17
        /*003a*/ 	.short	(.L_193 - .L_192)
.L_192:
        /*003c*/ 	.word	0x00000000
        /*0040*/ 	.short	0x0002
        /*0042*/ 	.short	0x0008
        /*0044*/ 	.byte	0x00, 0xf0, 0x11, 0x00


	//----- nvinfo : EIATTR_KPARAM_INFO
	.align		4
.L_193:
        /*0048*/ 	.byte	0x04, 0x17
        /*004a*/ 	.short	(.L_195 - .L_194)
.L_194:
        /*004c*/ 	.word	0x00000000
        /*0050*/ 	.short	0x0001
        /*0052*/ 	.short	0x0004
        /*0054*/ 	.byte	0x00, 0xf0, 0x11, 0x00


	//----- nvinfo : EIATTR_KPARAM_INFO
	.align		4
.L_195:
        /*0058*/ 	.byte	0x04, 0x17
        /*005a*/ 	.short	(.L_197 - .L_196)
.L_196:
        /*005c*/ 	.word	0x00000000
        /*0060*/ 	.short	0x0000
        /*0062*/ 	.short	0x0000
        /*0064*/ 	.byte	0x00, 0xf0, 0x11, 0x00


	//----- nvinfo : EIATTR_SPARSE_MMA_MASK
	.align		4
.L_197:
        /*0068*/ 	.byte	0x03, 0x50
        /*006a*/ 	.short	0x0000


	//----- nvinfo : EIATTR_MAXREG_COUNT
	.align		4
        /*006c*/ 	.byte	0x03, 0x1b
        /*006e*/ 	.short	0x00ff


	//----- nvinfo : EIATTR_NUM_BARRIERS
	.align		4
        /*0070*/ 	.byte	0x02, 0x4c
        /*0072*/ 	.byte	0x01
	.zero		1


	//----- nvinfo : EIATTR_MERCURY_ISA_VERSION
	.align		4
        /*0074*/ 	.byte	0x03, 0x5f
        /*0076*/ 	.short	0x0101


	//----- nvinfo : EIATTR_VRC_CTA_INIT_COUNT
	.align		4
        /*0078*/ 	.byte	0x02, 0x4a
	.zero		1
	.zero		1


	//----- nvinfo : EIATTR_EXIT_INSTR_OFFSETS
	.align		4
        /*007c*/ 	.byte	0x04, 0x1c
        /*007e*/ 	.short	(.L_199 - .L_198)


	//   ....[0]....
.L_198:
        /*0080*/ 	.word	0x00001c70


	//   ....[1]....
        /*0084*/ 	.word	0x00001e00


	//----- nvinfo : EIATTR_CRS_STACK_SIZE
	.align		4
.L_199:
        /*0088*/ 	.byte	0x04, 0x1e
        /*008a*/ 	.short	(.L_201 - .L_200)
.L_200:
        /*008c*/ 	.word	0x00000000


	//----- nvinfo : EIATTR_CBANK_PARAM_SIZE
	.align		4
.L_201:
        /*0090*/ 	.byte	0x03, 0x19
        /*0092*/ 	.short	0x0020


	//----- nvinfo : EIATTR_PARAM_CBANK
	.align		4
        /*0094*/ 	.byte	0x04, 0x0a
        /*0096*/ 	.short	(.L_203 - .L_202)
	.align		4
.L_202:
        /*0098*/ 	.word	index@(.nv.constant0._Z46conv_batch_stats_mean_fwd_nonatomic_f32_kerneljjjjPKfPf)
        /*009c*/ 	.short	0x0380
        /*009e*/ 	.short	0x0020


	//----- nvinfo : EIATTR_SW_WAR
	.align		4
.L_203:
        /*00a0*/ 	.byte	0x04, 0x36
        /*00a2*/ 	.short	(.L_205 - .L_204)
.L_204:
        /*00a4*/ 	.word	0x00000008
.L_205:


//--------------------- .nv.info._Z45conv_normalize_input_bwd_nonatomic_f32_kerneljjjPKfS0_fPf --------------------------
	.section	.nv.info._Z45conv_normalize_input_bwd_nonatomic_f32_kerneljjjPKfS0_fPf,"",@"SHT_CUDA_INFO"
	.sectionflags	@""
	.align	4


	//----- nvinfo : EIATTR_CUDA_API_VERSION
	.align		4
        /*0000*/ 	.byte	0x04, 0x37
        /*0002*/ 	.short	(.L_207 - .L_206)
.L_206:
        /*0004*/ 	.word	0x00000082


	//----- nvinfo : EIATTR_KPARAM_INFO
	.align		4
.L_207:
        /*0008*/ 	.byte	0x04, 0x17
        /*000a*/ 	.short	(.L_209 - .L_208)
.L_208:
        /*000c*/ 	.word	0x00000000
        /*0010*/ 	.short	0x0006
        /*0012*/ 	.short	0x0028
        /*0014*/ 	.byte	0x00, 0xf5, 0x21, 0x00


	//----- nvinfo : EIATTR_KPARAM_INFO
	.align		4
.L_209:
        /*0018*/ 	.byte	0x04, 0x17
        /*001a*/ 	.short	(.L_211 - .L_210)
.L_210:
        /*001c*/ 	.word	0x00000000
        /*0020*/ 	.short	0x0005
        /*0022*/ 	.short	0x0020
        /*0024*/ 	.byte	0x00, 0xf0, 0x11, 0x00


	//----- nvinfo : EIATTR_KPARAM_INFO
	.align		4
.L_211:
        /*0028*/ 	.byte	0x04, 0x17
        /*002a*/ 	.short	(.L_213 - .L_212)
.L_212:
        /*002c*/ 	.word	0x00000000
        /*0030*/ 	.short	0x0004
        /*0032*/ 	.short	0x0018
        /*0034*/ 	.byte	0x00, 0xf5, 0x21, 0x00


	//----- nvinfo : EIATTR_KPARAM_INFO
	.align		4
.L_213:
        /*0038*/ 	.byte	0x04, 0x17
        /*003a*/ 	.short	(.L_215 - .L_214)
.L_214:
        /*003c*/ 	.word	0x00000000
        /*0040*/ 	.short	0x0003
        /*0042*/ 	.short	0x0010
        /*0044*/ 	.byte	0x00, 0xf5, 0x21, 0x00


	//----- nvinfo : EIATTR_KPARAM_INFO
	.align		4
.L_215:
        /*0048*/ 	.byte	0x04, 0x17
        /*004a*/ 	.short	(.L_217 - .L_216)
.L_216:
        /*004c*/ 	.word	0x00000000
        /*0050*/ 	.short	0x0002
        /*0052*/ 	.short	0x0008
        /*0054*/ 	.byte	0x00, 0xf0, 0x11, 0x00


	//----- nvinfo : EIATTR_KPARAM_INFO
	.align		4
.L_217:
        /*0058*/ 	.byte	0x04, 0x17
        /*005a*/ 	.short	(.L_219 - .L_218)
.L_218:
        /*005c*/ 	.word	0x00000000
        /*0060*/ 	.short	0x0001
        /*0062*/ 	.short	0x0004
        /*0064*/ 	.byte	0x00, 0xf0, 0x11, 0x00


	//----- nvinfo : EIATTR_KPARAM_INFO
	.align		4
.L_219:
        /*0068*/ 	.byte	0x04, 0x17
        /*006a*/ 	.short	(.L_221 - .L_220)
.L_220:
        /*006c*/ 	.word	0x00000000
        /*0070*/ 	.short	0x0000
        /*0072*/ 	.short	0x0000
        /*0074*/ 	.byte	0x00, 0xf0, 0x11, 0x00


	//----- nvinfo : EIATTR_SPARSE_MMA_MASK
	.align		4
.L_221:
        /*0078*/ 	.byte	0x03, 0x50
        /*007a*/ 	.short	0x0000


	//----- nvinfo : EIATTR_MAXREG_COUNT
	.align		4
        /*007c*/ 	.byte	0x03, 0x1b
        /*007e*/ 	.short	0x00ff


	//----- nvinfo : EIATTR_MERCURY_ISA_VERSION
	.align		4
        /*0080*/ 	.byte	0x03, 0x5f
        /*0082*/ 	.short	0x0101


	//----- nvinfo : EIATTR_VRC_CTA_INIT_COUNT
	.align		4
        /*0084*/ 	.byte	0x02, 0x4a
	.zero		1
	.zero		1


	//----- nvinfo : EIATTR_EXIT_INSTR_OFFSETS
	.align		4
        /*0088*/ 	.byte	0x04, 0x1c
        /*008a*/ 	.short	(.L_223 - .L_222)


	//   ....[0]....
.L_222:
        /*008c*/ 	.word	0x000002e0


	//   ....[1]....
        /*0090*/ 	.word	0x00000410


	//----- nvinfo : EIATTR_CBANK_PARAM_SIZE
	.align		4
.L_223:
        /*0094*/ 	.byte	0x03, 0x19
        /*0096*/ 	.short	0x0030


	//----- nvinfo : EIATTR_PARAM_CBANK
	.align		4
        /*0098*/ 	.byte	0x04, 0x0a
        /*009a*/ 	.short	(.L_225 - .L_224)
	.align		4
.L_224:
        /*009c*/ 	.word	index@(.nv.constant0._Z45conv_normalize_input_bwd_nonatomic_f32_kerneljjjPKfS0_fPf)
        /*00a0*/ 	.short	0x0380
        /*00a2*/ 	.short	0x0030


	//----- nvinfo : EIATTR_SW_WAR
	.align		4
.L_225:
        /*00a4*/ 	.byte	0x04, 0x36
        /*00a6*/ 	.short	(.L_227 - .L_226)
.L_226:
        /*00a8*/ 	.word	0x00000008
.L_227:


//--------------------- .nv.info._Z41conv_normalize_mean_bwd_atomic_f32_kerneljjjjjPKfS0_S0_S0_S0_fPf --------------------------
	.section	.nv.info._Z41conv_normalize_mean_bwd_atomic_f32_kerneljjjjjPKfS0_S0_S0_S0_fPf,"",@"SHT_CUDA_INFO"
	.sectionflags	@""
	.align	4


	//----- nvinfo : EIATTR_CUDA_API_VERSION
	.align		4
        /*0000*/ 	.byte	0x04, 0x37
        /*0002*/ 	.short	(.L_229 - .L_228)
.L_228:
        /*0004*/ 	.word	0x00000082


	//----- nvinfo : EIATTR_KPARAM_INFO
	.align		4
.L_229:
        /*0008*/ 	.byte	0x04, 0x17
        /*000a*/ 	.short	(.L_231 - .L_230)
.L_230:
        /*000c*/ 	.word	0x00000000
        /*0010*/ 	.short	0x000b
        /*0012*/ 	.short	0x0048
        /*0014*/ 	.byte	0x00, 0xf5, 0x21, 0x00


	//----- nvinfo : EIATTR_KPARAM_INFO
	.align		4
.L_231:
        /*0018*/ 	.byte	0x04, 0x17
        /*001a*/ 	.short	(.L_233 - .L_232)
.L_232:
        /*001c*/ 	.word	0x00000000
        /*0020*/ 	.short	0x000a
        /*0022*/ 	.short	0x0040
        /*0024*/ 	.byte	0x00, 0xf0, 0x11, 0x00


	//----- nvinfo : EIATTR_KPARAM_INFO
	.align		4
.L_233:
        /*0028*/ 	.byte	0x04, 0x17
        /*002a*/ 	.short	(.L_235 - .L_234)
.L_234:
        /*002c*/ 	.word	0x00000000
        /*0030*/ 	.short	0x0009
        /*0032*/ 	.short	0x0038
        /*0034*/ 	.byte	0x00, 0xf5, 0x21, 0x00


	//----- nvinfo : EIATTR_KPARAM_INFO
	.align		4
.L_235:
        /*0038*/ 	.byte	0x04, 0x17
        /*003a*/ 	.short	(.L_237 - .L_236)
.L_236:
        /*003c*/ 	.word	0x00000000
        /*0040*/ 	.short	0x0008
        /*0042*/ 	.short	0x0030
        /*0044*/ 	.byte	0x00, 0xf5, 0x21, 0x00


	//----- nvinfo : EIATTR_KPARAM_INFO
	.align		4
.L_237:
        /*0048*/ 	.byte	0x04, 0x17
        /*004a*/ 	.short	(.L_239 - .L_238)
.L_238:
        /*004c*/ 	.word	0x00000000
        /*0050*/ 	.short	0x0007
        /*0052*/ 	.short	0x0028
        /*0054*/ 	.byte	0x00, 0xf5, 0x21, 0x00


	//----- nvinfo : EIATTR_KPARAM_INFO
	.align		4
.L_239:
        /*0058*/ 	.byte	0x04, 0x17
        /*005a*/ 	.short	(.L_241 - .L_240)
.L_240:
        /*005c*/ 	.word	0x00000000
        /*0060*/ 	.short	0x0006
        /*0062*/ 	.short	0x0020
        /*0064*/ 	.byte	0x00, 0xf5, 0x21, 0x00


	//----- nvinfo : EIATTR_KPARAM_INFO
	.align		4
.L_241:
        /*0068*/ 	.byte	0x04, 0x17
        /*006a*/ 	.short	(.L_243 - .L_242)
.L_242:
        /*006c*/ 	.word	0x00000000
        /*0070*/ 	.short	0x0005
        /*0072*/ 	.short	0x0018
        /*0074*/ 	.byte	0x00, 0xf5, 0x21, 0x00


	//----- nvinfo : EIATTR_KPARAM_INFO
	.align		4
.L_243:
        /*0078*/ 	.byte	0x04, 0x17
        /*007a*/ 	.short	(.L_245 - .L_244)
.L_244:
        /*007c*/ 	.word	0x00000000
        /*0080*/ 	.short	0x0004
        /*0082*/ 	.short	0x0010
        /*0084*/ 	.byte	0x00, 0xf0, 0x11, 0x00


	//----- nvinfo : EIATTR_KPARAM_INFO
	.align		4
.L_245:
        /*0088*/ 	.byte	0x04, 0x17
        /*008a*/ 	.short	(.L_247 - .L_246)
.L_246:
        /*008c*/ 	.word	0x00000000
        /*0090*/ 	.short	0x0003
        /*0092*/ 	.short	0x000c
        /*0094*/ 	.byte	0x00, 0xf0, 0x11, 0x00


	//----- nvinfo : EIATTR_KPARAM_INFO
	.align		4
.L_247:
        /*0098*/ 	.byte	0x04, 0x17
        /*009a*/ 	.short	(.L_249 - .L_248)
.L_248:
        /*009c*/ 	.word	0x00000000
        /*00a0*/ 	.short	0x0002
        /*00a2*/ 	.short	0x0008
        /*00a4*/ 	.byte	0x00, 0xf0, 0x11, 0x00


	//----- nvinfo : EIATTR_KPARAM_INFO
	.align		4
.L_249:
        /*00a8*/ 	.byte	0x04, 0x17
        /*00aa*/ 	.short	(.L_251 - .L_250)
.L_250:
        /*00ac*/ 	.word	0x00000000
        /*00b0*/ 	.short	0x0001
        /*00b2*/ 	.short	0x0004
        /*00b4*/ 	.byte	0x00, 0xf0, 0x11, 0x00


	//----- nvinfo : EIATTR_KPARAM_INFO
	.align		4
.L_251:
        /*00b8*/ 	.byte	0x04, 0x17
        /*00ba*/ 	.short	(.L_253 - .L_252)
.L_252:
        /*00bc*/ 	.word	0x00000000
        /*00c0*/ 	.short	0x0000
        /*00c2*/ 	.short	0x0000
        /*00c4*/ 	.byte	0x00, 0xf0, 0x11, 0x00


	//----- nvinfo : EIATTR_SPARSE_MMA_MASK
	.align		4
.L_253:
        /*00c8*/ 	.byte	0x03, 0x50
        /*00ca*/ 	.short	0x0000


	//----- nvinfo : EIATTR_MAXREG_COUNT
	.align		4
        /*00cc*/ 	.byte	0x03, 0x1b
        /*00ce*/ 	.short	0x00ff


	//----- nvinfo : EIATTR_NUM_BARRIERS
	.align		4
        /*00d0*/ 	.byte	0x02, 0x4c
        /*00d2*/ 	.byte	0x01
	.zero		1


	//----- nvinfo : EIATTR_MERCURY_ISA_VERSION
	.align		4
        /*00d4*/ 	.byte	0x03, 0x5f
        /*00d6*/ 	.short	0x0101


	//----- nvinfo : EIATTR_VRC_CTA_INIT_COUNT
	.align		4
        /*00d8*/ 	.byte	0x02, 0x4a
	.zero		1
	.zero		1


	//----- nvinfo : EIATTR_EXIT_INSTR_OFFSETS
	.align		4
        /*00dc*/ 	.byte	0x04, 0x1c
        /*00de*/ 	.short	(.L_255 - .L_254)


	//   ....[0]....
.L_254:
        /*00e0*/ 	.word	0x000008d0


	//   ....[1]....
        /*00e4*/ 	.word	0x00000950


	//----- nvinfo : EIATTR_CRS_STACK_SIZE
	.align		4
.L_255:
        /*00e8*/ 	.byte	0x04, 0x1e
        /*00ea*/ 	.short	(.L_257 - .L_256)
.L_256:
        /*00ec*/ 	.word	0x00000000


	//----- nvinfo : EIATTR_CBANK_PARAM_SIZE
	.align		4
.L_257:
        /*00f0*/ 	.byte	0x03, 0x19
        /*00f2*/ 	.short	0x0050


	//----- nvinfo : EIATTR_PARAM_CBANK
	.align		4
        /*00f4*/ 	.byte	0x04, 0x0a
        /*00f6*/ 	.short	(.L_259 - .L_258)
	.align		4
.L_258:
        /*00f8*/ 	.word	index@(.nv.constant0._Z41conv_normalize_mean_bwd_atomic_f32_kerneljjjjjPKfS0_S0_S0_S0_fPf)
        /*00fc*/ 	.short	0x0380
        /*00fe*/ 	.short	0x0050


	//----- nvinfo : EIATTR_SW_WAR
	.align		4
.L_259:
        /*0100*/ 	.byte	0x04, 0x36
        /*0102*/ 	.short	(.L_261 - .L_260)
.L_260:
        /*0104*/ 	.word	0x00000008
.L_261:


//--------------------- .nv.info._Z44conv_normalize_mean_bwd_nonatomic_f32_kerneljjjjPKfS0_S0_S0_S0_fPf --------------------------
	.section	.nv.info._Z44conv_normalize_mean_bwd_nonatomic_f32_kerneljjjjPKfS0_S0_S0_S0_fPf,"",@"SHT_CUDA_INFO"
	.sectionflags	@""
	.align	4


	//----- nvinfo : EIATTR_CUDA_API_VERSION
	.align		4
        /*0000*/ 	.byte	0x04, 0x37
        /*0002*/ 	.short	(.L_263 - .L_262)
.L_262:
        /*0004*/ 	.word	0x00000082


	//----- nvinfo : EIATTR_KPARAM_INFO
	.align		4
.L_263:
        /*0008*/ 	.byte	0x04, 0x17
        /*000a*/ 	.short	(.L_265 - .L_264)
.L_264:
        /*000c*/ 	.word	0x00000000
        /*0010*/ 	.short	0x000a
        /*0012*/ 	.short	0x0040
        /*0014*/ 	.byte	0x00, 0xf5, 0x21, 0x00


	//----- nvinfo : EIATTR_KPARAM_INFO
	.align		4
.L_265:
        /*0018*/ 	.byte	0x04, 0x17
        /*001a*/ 	.short	(.L_267 - .L_266)
.L_266:
        /*001c*/ 	.word	0x00000000
        /*0020*/ 	.short	0x0009
        /*0022*/ 	.short	0x0038
        /*0024*/ 	.byte	0x00, 0xf0, 0x11, 0x00


	//----- nvinfo : EIATTR_KPARAM_INFO
	.align		4
.L_267:
        /*0028*/ 	.byte	0x04, 0x17
        /*002a*/ 	.short	(.L_269 - .L_268)
.L_268:
        /*002c*/ 	.word	0x00000000
        /*0030*/ 	.short	0x0008
        /*0032*/ 	.short	0x0030
        /*0034*/ 	.byte	0x00, 0xf5, 0x21, 0x00


	//----- nvinfo : EIATTR_KPARAM_INFO
	.align		4
.L_269:
        /*0038*/ 	.byte	0x04, 0x17
        /*003a*/ 	.short	(.L_271 - .L_270)
.L_270:
        /*003c*/ 	.word	0x00000000
        /*0040*/ 	.short	0x0007
        /*0042*/ 	.short	0x0028
        /*0044*/ 	.byte	0x00, 0xf5, 0x21, 0x00


	//----- nvinfo : EIATTR_KPARAM_INFO
	.align		4
.L_271:
        /*0048*/ 	.byte	0x04, 0x17
        /*004a*/ 	.short	(.L_273 - .L_272)
.L_272:
        /*004c*/ 	.word	0x00000000
        /*0050*/ 	.short	0x0006
        /*0052*/ 	.short	0x0020
        /*0054*/ 	.byte	0x00, 0xf5, 0x21, 0x00


	//----- nvinfo : EIATTR_KPARAM_INFO
	.align		4
.L_273:
        /*0058*/ 	.byte	0x04, 0x17
        /*005a*/ 	.short	(.L_275 - .L_274)
.L_274:
        /*005c*/ 	.word	0x00000000
        /*0060*/ 	.short	0x0005
        /*0062*/ 	.short	0x0018
        /*0064*/ 	.byte	0x00, 0xf5, 0x21, 0x00


	//----- nvinfo : EIATTR_KPARAM_INFO
	.align		4
.L_275:
        /*0068*/ 	.byte	0x04, 0x17
        /*006a*/ 	.short	(.L_277 - .L_276)
.L_276:
        /*006c*/ 	.word	0x00000000
        /*0070*/ 	.short	0x0004
        /*0072*/ 	.short	0x0010
        /*0074*/ 	.byte	0x00, 0xf5, 0x21, 0x00


	//----- nvinfo : EIATTR_KPARAM_INFO
	.align		4
.L_277:
        /*0078*/ 	.byte	0x04, 0x17
        /*007a*/ 	.short	(.L_279 - .L_278)
.L_278:
        /*007c*/ 	.word	0x00000000
        /*0080*/ 	.short	0x0003
        /*0082*/ 	.short	0x000c
        /*0084*/ 	.byte	0x00, 0xf0, 0x11, 0x00


	//----- nvinfo : EIATTR_KPARAM_INFO
	.align		4
.L_279:
        /*0088*/ 	.byte	0x04, 0x17
        /*008a*/ 	.short	(.L_281 - .L_280)
.L_280:
        /*008c*/ 	.word	0x00000000
        /*0090*/ 	.short	0x0002
        /*0092*/ 	.short	0x0008
        /*0094*/ 	.byte	0x00, 0xf0, 0x11, 0x00


	//----- nvinfo : EIATTR_KPARAM_INFO
	.align		4
.L_281:
        /*0098*/ 	.byte	0x04, 0x17
        /*009a*/ 	.short	(.L_283 - .L_282)
.L_282:
        /*009c*/ 	.word	0x00000000
        /*00a0*/ 	.short	0x0001
        /*00a2*/ 	.short	0x0004
        /*00a4*/ 	.byte	0x00, 0xf0, 0x11, 0x00


	//----- nvinfo : EIATTR_KPARAM_INFO
	.align		4
.L_283:
        /*00a8*/ 	.byte	0x04, 0x17
        /*00aa*/ 	.short	(.L_285 - .L_284)
.L_284:
        /*00ac*/ 	.word	0x00000000
        /*00b0*/ 	.short	0x0000
        /*00b2*/ 	.short	0x0000
        /*00b4*/ 	.byte	0x00, 0xf0, 0x11, 0x00


	//----- nvinfo : EIATTR_SPARSE_MMA_MASK
	.align		4
.L_285:
        /*00b8*/ 	.byte	0x03, 0x50
        /*00ba*/ 	.short	0x0000


	//----- nvinfo : EIATTR_MAXREG_COUNT
	.align		4
        /*00bc*/ 	.byte	0x03, 0x1b
        /*00be*/ 	.short	0x00ff


	//----- nvinfo : EIATTR_NUM_BARRIERS
	.align		4
        /*00c0*/ 	.byte	0x02, 0x4c
        /*00c2*/ 	.byte	0x01
	.zero		1


	//----- nvinfo : EIATTR_MERCURY_ISA_VERSION
	.align		4
        /*00c4*/ 	.byte	0x03, 0x5f
        /*00c6*/ 	.short	0x0101


	//----- nvinfo : EIATTR_VRC_CTA_INIT_COUNT
	.align		4
        /*00c8*/ 	.byte	0x02, 0x4a
	.zero		1
	.zero		1


	//----- nvinfo : EIATTR_EXIT_INSTR_OFFSETS
	.align		4
        /*00cc*/ 	.byte	0x04, 0x1c
        /*00ce*/ 	.short	(.L_287 - .L_286)


	//   ....[0]....
.L_286:
        /*00d0*/ 	.word	0x00001d90


	//   ....[1]....
        /*00d4*/ 	.word	0x00001e30


	//----- nvinfo : EIATTR_CRS_STACK_SIZE
	.align		4
.L_287:
        /*00d8*/ 	.byte	0x04, 0x1e
        /*00da*/ 	.short	(.L_289 - .L_288)
.L_288:
        /*00dc*/ 	.word	0x00000000


	//----- nvinfo : EIATTR_CBANK_PARAM_SIZE
	.align		4
.L_289:
        /*00e0*/ 	.byte	0x03, 0x19
        /*00e2*/ 	.short	0x0048


	//----- nvinfo : EIATTR_PARAM_CBANK
	.align		4
        /*00e4*/ 	.byte	0x04, 0x0a
        /*00e6*/ 	.short	(.L_291 - .L_290)
	.align		4
.L_290:
        /*00e8*/ 	.word	index@(.nv.constant0._Z44conv_normalize_mean_bwd_nonatomic_f32_kerneljjjjPKfS0_S0_S0_S0_fPf)
        /*00ec*/ 	.short	0x0380
        /*00ee*/ 	.short	0x0048


	//----- nvinfo : EIATTR_SW_WAR
	.align		4
.L_291:
        /*00f0*/ 	.byte	0x04, 0x36
        /*00f2*/ 	.short	(.L_293 - .L_292)
.L_292:
        /*00f4*/ 	.word	0x00000008
.L_293:


//--------------------- .nv.info._Z40conv_normalize_var_bwd_atomic_f32_kerneljjjjjPKfS0_S0_S0_fPf --------------------------
	.section	.nv.info._Z40conv_normalize_var_bwd_atomic_f32_kerneljjjjjPKfS0_S0_S0_fPf,"",@"SHT_CUDA_INFO"
	.sectionflags	@""
	.align	4


	//----- nvinfo : EIATTR_CUDA_API_VERSION
	.align		4
        /*0000*/ 	.byte	0x04, 0x37
        /*0002*/ 	.short	(.L_295 - .L_294)
.L_294:
        /*0004*/ 	.word	0x00000082


	//----- nvinfo : EIATTR_KPARAM_INFO
	.align		4
.L_295:
        /*0008*/ 	.byte	0x04, 0x17
        /*000a*/ 	.short	(.L_297 - .L_296)
.L_296:
        /*000c*/ 	.word	0x00000000
        /*0010*/ 	.short	0x000a
        /*0012*/ 	.short	0x0040
        /*0014*/ 	.byte	0x00, 0xf5, 0x21, 0x00


	//----- nvinfo : EIATTR_KPARAM_INFO
	.align		4
.L_297:
        /*0018*/ 	.byte	0x04, 0x17
        /*001a*/ 	.short	(.L_299 - .L_298)
.L_298:
        /*001c*/ 	.word	0x00000000
        /*0020*/ 	.short	0x0009
        /*0022*/ 	.short	0x0038
        /*0024*/ 	.byte	0x00, 0xf0, 0x11, 0x00


	//----- nvinfo : EIATTR_KPARAM_INFO
	.align		4
.L_299:
        /*0028*/ 	.byte	0x04, 0x17
        /*002a*/ 	.short	(.L_301 - .L_300)
.L_300:
        /*002c*/ 	.word	0x00000000
        /*0030*/ 	.short	0x0008
        /*0032*/ 	.short	0x0030
        /*0034*/ 	.byte	0x00, 0xf5, 0x21, 0x00


	//----- nvinfo : EIATTR_KPARAM_INFO
	.align		4
.L_301:
        /*0038*/ 	.byte	0x04, 0x17
        /*003a*/ 	.short	(.L_303 - .L_302)
.L_302:
        /*003c*/ 	.word	0x00000000
        /*0040*/ 	.short	0x0007
        /*0042*/ 	.short	0x0028
        /*0044*/ 	.byte	0x00, 0xf5, 0x21, 0x00


	//----- nvinfo : EIATTR_KPARAM_INFO
	.align		4
.L_303:
        /*0048*/ 	.byte	0x04, 0x17
        /*004a*/ 	.short	(.L_305 - .L_304)
.L_304:
        /*004c*/ 	.word	0x00000000
        /*0050*/ 	.short	0x0006
        /*0052*/ 	.short	0x0020
        /*0054*/ 	.byte	0x00, 0xf5, 0x21, 0x00


	//----- nvinfo : EIATTR_KPARAM_INFO
	.align		4
.L_305:
        /*0058*/ 	.byte	0x04, 0x17
        /*005a*/ 	.short	(.L_307 - .L_306)
.L_306:
        /*005c*/ 	.word	0x00000000
        /*0060*/ 	.short	0x0005
        /*0062*/ 	.short	0x0018
        /*0064*/ 	.byte	0x00, 0xf5, 0x21, 0x00


	//----- nvinfo : EIATTR_KPARAM_INFO
	.align		4
.L_307:
        /*0068*/ 	.byte	0x04, 0x17
        /*006a*/ 	.short	(.L_309 - .L_308)
.L_308:
        /*006c*/ 	.word	0x00000000
        /*0070*/ 	.short	0x0004
        /*0072*/ 	.short	0x0010
        /*0074*/ 	.byte	0x00, 0xf0, 0x11, 0x00


	//----- nvinfo : EIATTR_KPARAM_INFO
	.align		4
.L_309:
        /*0078*/ 	.byte	0x04, 0x17
        /*007a*/ 	.short	(.L_311 - .L_310)
.L_310:
        /*007c*/ 	.word	0x00000000
        /*0080*/ 	.short	0x0003
        /*0082*/ 	.short	0x000c
        /*0084*/ 	.byte	0x00, 0xf0, 0x11, 0x00


	//----- nvinfo : EIATTR_KPARAM_INFO
	.align		4
.L_311:
        /*0088*/ 	.byte	0x04, 0x17
        /*008a*/ 	.short	(.L_313 - .L_312)
.L_312:
        /*008c*/ 	.word	0x00000000
        /*0090*/ 	.short	0x0002
        /*0092*/ 	.short	0x0008
        /*0094*/ 	.byte	0x00, 0xf0, 0x11, 0x00


	//----- nvinfo : EIATTR_KPARAM_INFO
	.align		4
.L_313:
        /*0098*/ 	.byte	0x04, 0x17
        /*009a*/ 	.short	(.L_315 - .L_314)
.L_314:
        /*009c*/ 	.word	0x00000000
        /*00a0*/ 	.short	0x0001
        /*00a2*/ 	.short	0x0004
        /*00a4*/ 	.byte	0x00, 0xf0, 0x11, 0x00


	//----- nvinfo : EIATTR_KPARAM_INFO
	.align		4
.L_315:
        /*00a8*/ 	.byte	0x04, 0x17
        /*00aa*/ 	.short	(.L_317 - .L_316)
.L_316:
        /*00ac*/ 	.word	0x00000000
        /*00b0*/ 	.short	0x0000
        /*00b2*/ 	.short	0x0000
        /*00b4*/ 	.byte	0x00, 0xf0, 0x11, 0x00


	//----- nvinfo : EIATTR_SPARSE_MMA_MASK
	.align		4
.L_317:
        /*00b8*/ 	.byte	0x03, 0x50
        /*00ba*/ 	.short	0x0000


	//----- nvinfo : EIATTR_MAXREG_COUNT
	.align		4
        /*00bc*/ 	.byte	0x03, 0x1b
        /*00be*/ 	.short	0x00ff


	//----- nvinfo : EIATTR_NUM_BARRIERS
	.align		4
        /*00c0*/ 	.byte	0x02, 0x4c
        /*00c2*/ 	.byte	0x01
	.zero		1


	//----- nvinfo : EIATTR_MERCURY_ISA_VERSION
	.align		4
        /*00c4*/ 	.byte	0x03, 0x5f
        /*00c6*/ 	.short	0x0101


	//----- nvinfo : EIATTR_VRC_CTA_INIT_COUNT
	.align		4
        /*00c8*/ 	.byte	0x02, 0x4a
	.zero		1
	.zero		1


	//----- nvinfo : EIATTR_EXIT_INSTR_OFFSETS
	.align		4
        /*00cc*/ 	.byte	0x04, 0x1c
        /*00ce*/ 	.short	(.L_319 - .L_318)


	//   ....[0]....
.L_318:
        /*00d0*/ 	.word	0x00000860


	//   ....[1]....
        /*00d4*/ 	.word	0x000008e0


	//----- nvinfo : EIATTR_CRS_STACK_SIZE
	.align		4
.L_319:
        /*00d8*/ 	.byte	0x04, 0x1e
        /*00da*/ 	.short	(.L_321 - .L_320)
.L_320:
        /*00dc*/ 	.word	0x00000000


	//----- nvinfo : EIATTR_CBANK_PARAM_SIZE
	.align		4
.L_321:
        /*00e0*/ 	.byte	0x03, 0x19
        /*00e2*/ 	.short	0x0048


	//----- nvinfo : EIATTR_PARAM_CBANK
	.align		4
        /*00e4*/ 	.byte	0x04, 0x0a
        /*00e6*/ 	.short	(.L_323 - .L_322)
	.align		4
.L_322:
        /*00e8*/ 	.word	index@(.nv.constant0._Z40conv_normalize_var_bwd_atomic_f32_kerneljjjjjPKfS0_S0_S0_fPf)
        /*00ec*/ 	.short	0x0380
        /*00ee*/ 	.short	0x0048


	//----- nvinfo : EIATTR_SW_WAR
	.align		4
.L_323:
        /*00f0*/ 	.byte	0x04, 0x36
        /*00f2*/ 	.short	(.L_325 - .L_324)
.L_324:
        /*00f4*/ 	.word	0x00000008
.L_325:


//--------------------- .nv.info._Z43conv_normalize_var_bwd_nonatomic_f32_kerneljjjjPKfS0_S0_S0_fPf --------------------------
	.section	.nv.info._Z43conv_normalize_var_bwd_nonatomic_f32_kerneljjjjPKfS0_S0_S0_fPf,"",@"SHT_CUDA_INFO"
	.sectionflags	@""
	.align	4


	//----- nvinfo : EIATTR_CUDA_API_VERSION
	.align		4
        /*0000*/ 	.byte	0x04, 0x37
        /*0002*/ 	.short	(.L_327 - .L_326)
.L_326:
        /*0004*/ 	.word	0x00000082


	//----- nvinfo : EIATTR_KPARAM_INFO
	.align		4
.L_327:
        /*0008*/ 	.byte	0x04, 0x17
        /*000a*/ 	.short	(.L_329 - .L_328)
.L_328:
        /*000c*/ 	.word	0x00000000
        /*0010*/ 	.short	0x0009
        /*0012*/ 	.short	0x0038
        /*0014*/ 	.byte	0x00, 0xf5, 0x21, 0x00


	//----- nvinfo : EIATTR_KPARAM_INFO
	.align		4
.L_329:
        /*0018*/ 	.byte	0x04, 0x17
        /*001a*/ 	.short	(.L_331 - .L_330)
.L_330:
        /*001c*/ 	.word	0x00000000
        /*0020*/ 	.short	0x0008
        /*0022*/ 	.short	0x0030
        /*0024*/ 	.byte	0x00, 0xf0, 0x11, 0x00


	//----- nvinfo : EIATTR_KPARAM_INFO
	.align		4
.L_331:
        /*0028*/ 	.byte	0x04, 0x17
        /*002a*/ 	.short	(.L_333 - .L_332)
.L_332:
        /*002c*/ 	.word	0x00000000
        /*0030*/ 	.short	0x0007
        /*0032*/ 	.short	0x0028
        /*0034*/ 	.byte	0x00, 0xf5, 0x21, 0x00


	//----- nvinfo : EIATTR_KPARAM_INFO
	.align		4
.L_333:
        /*0038*/ 	.byte	0x04, 0x17
        /*003a*/ 	.short	(.L_335 - .L_334)
.L_334:
        /*003c*/ 	.word	0x00000000
        /*0040*/ 	.short	0x0006
        /*0042*/ 	.short	0x0020
        /*0044*/ 	.byte	0x00, 0xf5, 0x21, 0x00


	//----- nvinfo : EIATTR_KPARAM_INFO
	.align		4
.L_335:
        /*0048*/ 	.byte	0x04, 0x17
        /*004a*/ 	.short	(.L_337 - .L_336)
.L_336:
        /*004c*/ 	.word	0x00000000
        /*0050*/ 	.short	0x0005
        /*0052*/ 	.short	0x0018
        /*0054*/ 	.byte	0x00, 0xf5, 0x21, 0x00


	//----- nvinfo : EIATTR_KPARAM_INFO
	.align		4
.L_337:
        /*0058*/ 	.byte	0x04, 0x17
        /*005a*/ 	.short	(.L_339 - .L_338)
.L_338:
        /*005c*/ 	.word	0x00000000
        /*0060*/ 	.short	0x0004
        /*0062*/ 	.short	0x0010
        /*0064*/ 	.byte	0x00, 0xf5, 0x21, 0x00


	//----- nvinfo : EIATTR_KPARAM_INFO
	.align		4
.L_339:
        /*0068*/ 	.byte	0x04, 0x17
        /*006a*/ 	.short	(.L_341 - .L_340)
.L_340:
        /*006c*/ 	.word	0x00000000
        /*0070*/ 	.short	0x0003
        /*0072*/ 	.short	0x000c
        /*0074*/ 	.byte	0x00, 0xf0, 0x11, 0x00


	//----- nvinfo : EIATTR_KPARAM_INFO
	.align		4
.L_341:
        /*0078*/ 	.byte	0x04, 0x17
        /*007a*/ 	.short	(.L_343 - .L_342)
.L_342:
        /*007c*/ 	.word	0x00000000
        /*0080*/ 	.short	0x0002
        /*0082*/ 	.short	0x0008
        /*0084*/ 	.byte	0x00, 0xf0, 0x11, 0x00


	//----- nvinfo : EIATTR_KPARAM_INFO
	.align		4
.L_343:
        /*0088*/ 	.byte	0x04, 0x17
        /*008a*/ 	.short	(.L_345 - .L_344)
.L_344:
        /*008c*/ 	.word	0x00000000
        /*0090*/ 	.short	0x0001
        /*0092*/ 	.short	0x0004
        /*0094*/ 	.byte	0x00, 0xf0, 0x11, 0x00


	//----- nvinfo : EIATTR_KPARAM_INFO
	.align		4
.L_345:
        /*0098*/ 	.byte	0x04, 0x17
        /*009a*/ 	.short	(.L_347 - .L_346)
.L_346:
        /*009c*/ 	.word	0x00000000
        /*00a0*/ 	.short	0x0000
        /*00a2*/ 	.short	0x0000
        /*00a4*/ 	.byte	0x00, 0xf0, 0x11, 0x00


	//----- nvinfo : EIATTR_SPARSE_MMA_MASK
	.align		4
.L_347:
        /*00a8*/ 	.byte	0x03, 0x50
        /*00aa*/ 	.short	0x0000


	//----- nvinfo : EIATTR_MAXREG_COUNT
	.align		4
        /*00ac*/ 	.byte	0x03, 0x1b
        /*00ae*/ 	.short	0x00ff


	//----- nvinfo : EIATTR_NUM_BARRIERS
	.align		4
        /*00b0*/ 	.byte	0x02, 0x4c
        /*00b2*/ 	.byte	0x01
	.zero		1


	//----- nvinfo : EIATTR_MERCURY_ISA_VERSION
	.align		4
        /*00b4*/ 	.byte	0x03, 0x5f
        /*00b6*/ 	.short	0x0101


	//----- nvinfo : EIATTR_VRC_CTA_INIT_COUNT
	.align		4
        /*00b8*/ 	.byte	0x02, 0x4a
	.zero		1
	.zero		1


	//----- nvinfo : EIATTR_EXIT_INSTR_OFFSETS
	.align		4
        /*00bc*/ 	.byte	0x04, 0x1c
        /*00be*/ 	.short	(.L_349 - .L_348)


	//   ....[0]....
.L_348:
        /*00c0*/ 	.word	0x00001df0


	//   ....[1]....
        /*00c4*/ 	.word	0x00001e90


	//----- nvinfo : EIATTR_CRS_STACK_SIZE
	.align		4
.L_349:
        /*00c8*/ 	.byte	0x04, 0x1e
        /*00ca*/ 	.short	(.L_351 - .L_350)
.L_350:
        /*00cc*/ 	.word	0x00000000


	//----- nvinfo : EIATTR_CBANK_PARAM_SIZE
	.align		4
.L_351:
        /*00d0*/ 	.byte	0x03, 0x19
        /*00d2*/ 	.short	0x0040


	//----- nvinfo : EIATTR_PARAM_CBANK
	.align		4
        /*00d4*/ 	.byte	0x04, 0x0a
        /*00d6*/ 	.short	(.L_353 - .L_352)
	.align		4
.L_352:
        /*00d8*/ 	.word	index@(.nv.constant0._Z43conv_normalize_var_bwd_nonatomic_f32_kerneljjjjPKfS0_S0_S0_fPf)
        /*00dc*/ 	.short	0x0380
        /*00de*/ 	.short	0x0040


	//----- nvinfo : EIATTR_SW_WAR
	.align		4
.L_353:
        /*00e0*/ 	.byte	0x04, 0x36
        /*00e2*/ 	.short	(.L_355 - .L_354)
.L_354:
        /*00e4*/ 	.word	0x00000008
.L_355:


//--------------------- .nv.info._Z29conv_normalize_fwd_f32_kerneljjjPKfS0_S0_fPf --------------------------
	.section	.nv.info._Z29conv_normalize_fwd_f32_kerneljjjPKfS0_S0_fPf,"",@"SHT_CUDA_INFO"
	.sectionflags	@""
	.align	4


	//----- nvinfo : EIATTR_CUDA_API_VERSION
	.align		4
        /*0000*/ 	.byte	0x04, 0x37
        /*0002*/ 	.short	(.L_357 - .L_356)
.L_356:
        /*0004*/ 	.word	0x00000082


	//----- nvinfo : EIATTR_KPARAM_INFO
	.align		4
.L_357:
        /*0008*/ 	.byte	0x04, 0x17
        /*000a*/ 	.short	(.L_359 - .L_358)
.L_358:
        /*000c*/ 	.word	0x00000000
        /*0010*/ 	.short	0x0007
        /*0012*/ 	.short	0x0030
        /*0014*/ 	.byte	0x00, 0xf5, 0x21, 0x00


	//----- nvinfo : EIATTR_KPARAM_INFO
	.align		4
.L_359:
        /*0018*/ 	.byte	0x04, 0x17
        /*001a*/ 	.short	(.L_361 - .L_360)
.L_360:
        /*001c*/ 	.word	0x00000000
        /*0020*/ 	.short	0x0006
        /*0022*/ 	.short	0x0028
        /*0024*/ 	.byte	0x00, 0xf0, 0x11, 0x00


	//----- nvinfo : EIATTR_KPARAM_INFO
	.align		4
.L_361:
        /*0028*/ 	.byte	0x04, 0x17
        /*002a*/ 	.short	(.L_363 - .L_362)
.L_362:
        /*002c*/ 	.word	0x00000000
        /*0030*/ 	.short	0x0005
        /*0032*/ 	.short	0x0020
        /*0034*/ 	.byte	0x00, 0xf5, 0x21, 0x00


	//----- nvinfo : EIATTR_KPARAM_INFO
	.align		4
.L_363:
        /*0038*/ 	.byte	0x04, 0x17
        /*003a*/ 	.short	(.L_365 - .L_364)
.L_364:
        /*003c*/ 	.word	0x00000000
        /*0040*/ 	.short	0x0004
        /*0042*/ 	.short	0x0018
        /*0044*/ 	.byte	0x00, 0xf5, 0x21, 0x00


	//----- nvinfo : EIATTR_KPARAM_INFO
	.align		4
.L_365:
        /*0048*/ 	.byte	0x04, 0x17
        /*004a*/ 	.short	(.L_367 - .L_366)
.L_366:
        /*004c*/ 	.word	0x00000000
        /*0050*/ 	.short	0x0003
        /*0052*/ 	.short	0x0010
        /*0054*/ 	.byte	0x00, 0xf5, 0x21, 0x00


	//----- nvinfo : EIATTR_KPARAM_INFO
	.align		4
.L_367:
        /*0058*/ 	.byte	0x04, 0x17
        /*005a*/ 	.short	(.L_369 - .L_368)
.L_368:
        /*005c*/ 	.word	0x00000000
        /*0060*/ 	.short	0x0002
        /*0062*/ 	.short	0x0008
        /*0064*/ 	.byte	0x00, 0xf0, 0x11, 0x00


	//----- nvinfo : EIATTR_KPARAM_INFO
	.align		4
.L_369:
        /*0068*/ 	.byte	0x04, 0x17
        /*006a*/ 	.short	(.L_371 - .L_370)
.L_370:
        /*006c*/ 	.word	0x00000000
        /*0070*/ 	.short	0x0001
        /*0072*/ 	.short	0x0004
        /*0074*/ 	.byte	0x00, 0xf0, 0x11, 0x00


	//----- nvinfo : EIATTR_KPARAM_INFO
	.align		4
.L_371:
        /*0078*/ 	.byte	0x04, 0x17
        /*007a*/ 	.short	(.L_373 - .L_372)
.L_372:
        /*007c*/ 	.word	0x00000000
        /*0080*/ 	.short	0x0000
        /*0082*/ 	.short	0x0000
        /*0084*/ 	.byte	0x00, 0xf0, 0x11, 0x00


	//----- nvinfo : EIATTR_SPARSE_MMA_MASK
	.align		4
.L_373:
        /*0088*/ 	.byte	0x03, 0x50
        /*008a*/ 	.short	0x0000


	//----- nvinfo : EIATTR_MAXREG_COUNT
	.align		4
        /*008c*/ 	.byte	0x03, 0x1b
        /*008e*/ 	.short	0x00ff


	//----- nvinfo : EIATTR_MERCURY_ISA_VERSION
	.align		4
        /*0090*/ 	.byte	0x03, 0x5f
        /*0092*/ 	.short	0x0101


	//----- nvinfo : EIATTR_VRC_CTA_INIT_COUNT
	.align		4
        /*0094*/ 	.byte	0x02, 0x4a
	.zero		1
	.zero		1


	//----- nvinfo : EIATTR_EXIT_INSTR_OFFSETS
	.align		4
        /*0098*/ 	.byte	0x04, 0x1c
        /*009a*/ 	.short	(.L_375 - .L_374)


	//   ....[0]....
.L_374:
        /*009c*/ 	.word	0x000002e0


	//   ....[1]....
        /*00a0*/ 	.word	0x00000440


	//----- nvinfo : EIATTR_CBANK_PARAM_SIZE
	.align		4
.L_375:
        /*00a4*/ 	.byte	0x03, 0x19
        /*00a6*/ 	.short	0x0038


	//----- nvinfo : EIATTR_PARAM_CBANK
	.align		4
        /*00a8*/ 	.byte	0x04, 0x0a
        /*00aa*/ 	.short	(.L_377 - .L_376)
	.align		4
.L_376:
        /*00ac*/ 	.word	index@(.nv.constant0._Z29conv_normalize_fwd_f32_kerneljjjPKfS0_S0_fPf)
        /*00b0*/ 	.short	0x0380
        /*00b2*/ 	.short	0x0038


	//----- nvinfo : EIATTR_SW_WAR
	.align		4
.L_377:
        /*00b4*/ 	.byte	0x04, 0x36
        /*00b6*/ 	.short	(.L_379 - .L_378)
.L_378:
        /*00b8*/ 	.word	0x00000008
.L_379:


//--------------------- .nv.callgraph             --------------------------
	.section	.nv.callgraph,"",@"SHT_CUDA_CALLGRAPH"
	.align	4
	.sectionentsize	8
	.align		4
        /*0000*/ 	.word	0x00000000
	.align		4
        /*0004*/ 	.word	0xffffffff
	.align		4
        /*0008*/ 	.word	0x00000000
	.align		4
        /*000c*/ 	.word	0xfffffffe
	.align		4
        /*0010*/ 	.word	0x00000000
	.align		4
        /*0014*/ 	.word	0xfffffffd
	.align		4
        /*0018*/ 	.word	0x00000000
	.align		4
        /*001c*/ 	.word	0xfffffffc


//--------------------- .text._Z31conv_batch_stats_bwd_f32_kerneljjjPKfS0_S0_S0_Pf --------------------------
	.section	.text._Z31conv_batch_stats_bwd_f32_kerneljjjPKfS0_S0_S0_Pf,"ax",@progbits
	.align	128
        .global         _Z31conv_batch_stats_bwd_f32_kerneljjjPKfS0_S0_S0_Pf
        .type           _Z31conv_batch_stats_bwd_f32_kerneljjjPKfS0_S0_S0_Pf,@function
        .size           _Z31conv_batch_stats_bwd_f32_kerneljjjPKfS0_S0_S0_Pf,(.L_x_216 - _Z31conv_batch_stats_bwd_f32_kerneljjjPKfS0_S0_S0_Pf)
        .other          _Z31conv_batch_stats_bwd_f32_kerneljjjPKfS0_S0_S0_Pf,@"STO_CUDA_ENTRY STV_DEFAULT"
_Z31conv_batch_stats_bwd_f32_kerneljjjPKfS0_S0_S0_Pf:
.text._Z31conv_batch_stats_bwd_f32_kerneljjjPKfS0_S0_S0_Pf:
[----:B------:R-:W-:Y:S01]  /*0000*/  LDC R1, c[0x0][0x37c] ;  /* 0x0000df00ff017b82 */ /* 0x000fe20000000800 */
[----:B------:R-:W0:Y:S01]  /*0010*/  LDCU.64 UR4, c[0x0][0x380] ;  /* 0x00007000ff0477ac */ /* 0x000e220008000a00 */
[----:B------:R-:W1:Y:S01]  /*0020*/  S2R R4, SR_TID.X ;  /* 0x0000000000047919 */ /* 0x000e620000002100 */
[----:B------:R-:W-:Y:S01]  /*0030*/  IMAD.MOV.U32 R2, RZ, RZ, RZ ;  /* 0x000000ffff027224 */ /* 0x000fe200078e00ff */
[----:B------:R-:W1:Y:S01]  /*0040*/  LDCU UR6, c[0x0][0x360] ;  /* 0x00006c00ff0677ac */ /* 0x000e620008000800 */
[----:B------:R-:W1:Y:S01]  /*0050*/  S2R R7, SR_CTAID.X ;  /* 0x0000000000077919 */ /* 0x000e620000002500 */
[----:B0-----:R-:W0:Y:S01]  /*0060*/  I2F.U32.RP R0, UR4 ;  /* 0x0000000400007d06 */ /* 0x001e220008209000 */
[----:B------:R-:W-:-:S07]  /*0070*/  ISETP.NE.U32.AND P2, PT, RZ, UR4, PT ;  /* 0x00000004ff007c0c */ /* 0x000fce000bf45070 */
[----:B------:R-:W2:Y:S08]  /*0080*/  I2F.U32.RP R6, UR5 ;  /* 0x0000000500067d06 */ /* 0x000eb00008209000 */
[----:B0-----:R-:W0:Y:S08]  /*0090*/  MUFU.RCP R0, R0 ;  /* 0x0000000000007308 */ /* 0x001e300000001000 */
[----:B--2---:R-:W-:Y:S01]  /*00a0*/  MUFU.RCP R6, R6 ;  /* 0x0000000600067308 */ /* 0x004fe20000001000 */
[----:B0-----:R-:W-:-:S07]  /*00b0*/  VIADD R3, R0, 0xffffffe ;  /* 0x0ffffffe00037836 */ /* 0x001fce0000000000 */
[----:B------:R-:W0:Y:S02]  /*00c0*/  F2I.FTZ.U32.TRUNC.NTZ R3, R3 ;  /* 0x0000000300037305 */ /* 0x000e24000021f000 */
[----:B0-----:R-:W-:-:S04]  /*00d0*/  IMAD.MOV R5, RZ, RZ, -R3 ;  /* 0x000000ffff057224 */ /* 0x001fc800078e0a03 */
[----:B------:R-:W-:-:S04]  /*00e0*/  IMAD R5, R5, UR4, RZ ;  /* 0x0000000405057c24 */ /* 0x000fc8000f8e02ff */
[----:B------:R-:W-:-:S04]  /*00f0*/  IMAD.HI.U32 R5, R3, R5, R2 ;  /* 0x0000000503057227 */ /* 0x000fc800078e0002 */
[----:B-1----:R-:W-:Y:S01]  /*0100*/  IMAD R2, R7, UR6, R4 ;  /* 0x0000000607027c24 */ /* 0x002fe2000f8e0204 */
[----:B------:R-:W0:Y:S01]  /*0110*/  LDCU UR6, c[0x0][0x388] ;  /* 0x00007100ff0677ac */ /* 0x000e220008000800 */
[----:B------:R-:W-:Y:S02]  /*0120*/  VIADD R4, R6, 0xffffffe ;  /* 0x0ffffffe06047836 */ /* 0x000fe40000000000 */
[----:B------:R-:W-:Y:S02]  /*0130*/  IMAD.HI.U32 R0, R5, R2, RZ ;  /* 0x0000000205007227 */ /* 0x000fe400078e00ff */
[----:B------:R1:W2:Y:S03]  /*0140*/  F2I.FTZ.U32.TRUNC.NTZ R5, R4 ;  /* 0x0000000400057305 */ /* 0x0002a6000021f000 */
[----:B------:R-:W-:-:S05]  /*0150*/  IADD3 R3, PT, PT, -R0, RZ, RZ ;  /* 0x000000ff00037210 */ /* 0x000fca0007ffe1ff */
[----:B------:R-:W-:Y:S02]  /*0160*/  IMAD R3, R3, UR4, R2 ;  /* 0x0000000403037c24 */ /* 0x000fe4000f8e0202 */
[----:B-1----:R-:W-:-:S03]  /*0170*/  IMAD.MOV.U32 R4, RZ, RZ, RZ ;  /* 0x000000ffff047224 */ /* 0x002fc600078e00ff */
[----:B------:R-:W-:-:S13]  /*0180*/  ISETP.GE.U32.AND P0, PT, R3, UR4, PT ;  /* 0x0000000403007c0c */ /* 0x000fda000bf06070 */
[----:B------:R-:W-:Y:S01]  /*0190*/  @P0 VIADD R3, R3, -UR4 ;  /* 0x8000000403030c36 */ /* 0x000fe20008000000 */
[----:B------:R-:W-:-:S04]  /*01a0*/  @P0 IADD3 R0, PT, PT, R0, 0x1, RZ ;  /* 0x0000000100000810 */ /* 0x000fc80007ffe0ff */
[----:B------:R-:W-:Y:S01]  /*01b0*/  ISETP.GE.U32.AND P1, PT, R3, UR4, PT ;  /* 0x0000000403007c0c */ /* 0x000fe2000bf26070 */
[----:B--2---:R-:W-:-:S04]  /*01c0*/  IMAD.MOV R3, RZ, RZ, -R5 ;  /* 0x000000ffff037224 */ /* 0x004fc800078e0a05 */
[----:B------:R-:W-:-:S04]  /*01d0*/  IMAD R3, R3, UR5, RZ ;  /* 0x0000000503037c24 */ /* 0x000fc8000f8e02ff */
[----:B------:R-:W-:-:S04]  /*01e0*/  IMAD.HI.U32 R5, R5, R3, R4 ;  /* 0x0000000305057227 */ /* 0x000fc800078e0004 */
[----:B------:R-:W-:Y:S01]  /*01f0*/  @P1 VIADD R0, R0, 0x1 ;  /* 0x0000000100001836 */ /* 0x000fe20000000000 */
[----:B------:R-:W-:Y:S02]  /*0200*/  @!P2 LOP3.LUT R0, RZ, UR4, RZ, 0x33, !PT ;  /* 0x00000004ff00ac12 */ /* 0x000fe4000f8e33ff */
[----:B------:R-:W-:-:S03]  /*0210*/  ISETP.NE.U32.AND P2, PT, RZ, UR5, PT ;  /* 0x00000005ff007c0c */ /* 0x000fc6000bf45070 */
[----:B------:R-:W-:-:S04]  /*0220*/  IMAD.HI.U32 R5, R5, R0, RZ ;  /* 0x0000000005057227 */ /* 0x000fc800078e00ff */
[----:B------:R-:W-:-:S04]  /*0230*/  IMAD.MOV R3, RZ, RZ, -R5 ;  /* 0x000000ffff037224 */ /* 0x000fc800078e0a05 */
[----:B------:R-:W-:-:S05]  /*0240*/  IMAD R3, R3, UR5, R0 ;  /* 0x0000000503037c24 */ /* 0x000fca000f8e0200 */
[----:B------:R-:W-:-:S13]  /*0250*/  ISETP.GE.U32.AND P0, PT, R3, UR5, PT ;  /* 0x0000000503007c0c */ /* 0x000fda000bf06070 */
[----:B------:R-:W-:Y:S01]  /*0260*/  @P0 IADD3 R3, PT, PT, R3, -UR5, RZ ;  /* 0x8000000503030c10 */ /* 0x000fe2000fffe0ff */
[----:B------:R-:W-:-:S03]  /*0270*/  @P0 VIADD R5, R5, 0x1 ;  /* 0x0000000105050836 */ /* 0x000fc60000000000 */
[----:B------:R-:W-:-:S13]  /*0280*/  ISETP.GE.U32.AND P1, PT, R3, UR5, PT ;  /* 0x0000000503007c0c */ /* 0x000fda000bf26070 */
[----:B------:R-:W-:Y:S01]  /*0290*/  @P1 VIADD R5, R5, 0x1 ;  /* 0x0000000105051836 */ /* 0x000fe20000000000 */
[----:B------:R-:W-:-:S04]  /*02a0*/  @!P2 LOP3.LUT R5, RZ, UR5, RZ, 0x33, !PT ;  /* 0x00000005ff05ac12 */ /* 0x000fc8000f8e33ff */
[C---:B0-----:R-:W-:Y:S02]  /*02b0*/  ISETP.GE.U32.AND P0, PT, R5.reuse, UR6, PT ;  /* 0x0000000605007c0c */ /* 0x041fe4000bf06070 */
[----:B------:R-:W-:-:S05]  /*02c0*/  IADD3 R5, PT, PT, -R5, RZ, RZ ;  /* 0x000000ff05057210 */ /* 0x000fca0007ffe1ff */
[----:B------:R-:W-:-:S06]  /*02d0*/  IMAD R4, R5, UR5, R0 ;  /* 0x0000000505047c24 */ /* 0x000fcc000f8e0200 */
[----:B------:R-:W-:Y:S05]  /*02e0*/  @P0 EXIT ;  /* 0x000000000000094d */ /* 0x000fea0003800000 */
[----:B------:R-:W0:Y:S01]  /*02f0*/  LDC.64 R6, c[0x0][0x3a0] ;  /* 0x0000e800ff067b82 */ /* 0x000e220000000a00 */
[----:B------:R-:W1:Y:S01]  /*0300*/  LDCU.64 UR8, c[0x0][0x358] ;  /* 0x00006b00ff0877ac */ /* 0x000e620008000a00 */
[----:B0-----:R-:W-:-:S05]  /*0310*/  IMAD.WIDE.U32 R6, R4, 0x4, R6 ;  /* 0x0000000404067825 */ /* 0x001fca00078e0006 */
[----:B-1----:R-:W2:Y:S01]  /*0320*/  LDG.E R0, desc[UR8][R6.64] ;  /* 0x0000000806007981 */ /* 0x002ea2000c1e1900 */
[----:B------:R-:W-:Y:S01]  /*0330*/  UIMAD UR4, UR4, UR6, URZ ;  /* 0x00000006040472a4 */ /* 0x000fe2000f8e02ff */
[----:B------:R-:W-:Y:S05]  /*0340*/  BSSY.RECONVERGENT B0, `(.L_x_0) ;  /* 0x000000d000007945 */ /* 0x000fea0003800200 */
[----:B------:R-:W-:-:S04]  /*0350*/  I2FP.F32.U32 R3, UR4 ;  /* 0x0000000400037c45 */ /* 0x000fc80008201000 */
[----:B------:R-:W0:Y:S02]  /*0360*/  MUFU.RCP R8, R3 ;  /* 0x0000000300087308 */ /* 0x000e240000001000 */
[----:B0-----:R-:W-:-:S04]  /*0370*/  FFMA R5, -R3, R8, 1 ;  /* 0x3f80000003057423 */ /* 0x001fc80000000108 */
[----:B------:R-:W-:Y:S02]  /*0380*/  FFMA R5, R8, R5, R8 ;  /* 0x0000000508057223 */ /* 0x000fe40000000008 */
[----:B--2---:R-:W0:Y:S02]  /*0390*/  FCHK P0, R0, R3 ;  /* 0x0000000300007302 */ /* 0x004e240000000000 */
[----:B------:R-:W-:-:S04]  /*03a0*/  FFMA R8, R0, R5, RZ ;  /* 0x0000000500087223 */ /* 0x000fc800000000ff */
[----:B------:R-:W-:-:S04]  /*03b0*/  FFMA R9, -R3, R8, R0 ;  /* 0x0000000803097223 */ /* 0x000fc80000000100 */
[----:B------:R-:W-:Y:S01]  /*03c0*/  FFMA R5, R5, R9, R8 ;  /* 0x0000000905057223 */ /* 0x000fe20000000008 */
[----:B0-----:R-:W-:Y:S06]  /*03d0*/  @!P0 BRA `(.L_x_1) ;  /* 0x00000000000c8947 */ /* 0x001fec0003800000 */
[----:B------:R-:W-:-:S07]  /*03e0*/  MOV R6, 0x400 ;  /* 0x0000040000067802 */ /* 0x000fce0000000f00 */
[----:B------:R-:W-:Y:S05]  /*03f0*/  CALL.REL.NOINC `($__internal_0_$__cuda_sm3x_div_rn_noftz_f32_slowpath) ;  /* 0x0000000000987944 */ /* 0x000fea0003c00000 */
[----:B------:R-:W-:-:S07]  /*0400*/  IMAD.MOV.U32 R5, RZ, RZ, R0 ;  /* 0x000000ffff057224 */ /* 0x000fce00078e0000 */
.L_x_1:
[----:B------:R-:W-:Y:S05]  /*0410*/  BSYNC.RECONVERGENT B0 ;  /* 0x0000000000007941 */ /* 0x000fea0003800200 */
.L_x_0:
[----:B------:R-:W0:Y:S01]  /*0420*/  LDC.64 R10, c[0x0][0x398] ;  /* 0x0000e600ff0a7b82 */ /* 0x000e220000000a00 */
[----:B------:R-:W1:Y:S07]  /*0430*/  LDCU UR5, c[0x0][0x380] ;  /* 0x00007000ff0577ac */ /* 0x000e6e0008000800 */
[----:B------:R-:W2:Y:S08]  /*0440*/  LDC.64 R8, c[0x0][0x390] ;  /* 0x0000e400ff087b82 */ /* 0x000eb00000000a00 */
[----:B------:R-:W3:Y:S01]  /*0450*/  LDC.64 R6, c[0x0][0x3a8] ;  /* 0x0000ea00ff067b82 */ /* 0x000ee20000000a00 */
[----:B0-----:R-:W-:-:S06]  /*0460*/  IMAD.WIDE.U32 R10, R4, 0x4, R10 ;  /* 0x00000004040a7825 */ /* 0x001fcc00078e000a */
[----:B------:R-:W4:Y:S01]  /*0470*/  LDG.E R11, desc[UR8][R10.64] ;  /* 0x000000080a0b7981 */ /* 0x000f22000c1e1900 */
[----:B--2---:R-:W-:-:S06]  /*0480*/  IMAD.WIDE.U32 R8, R2, 0x4, R8 ;  /* 0x0000000402087825 */ /* 0x004fcc00078e0008 */
[----:B------:R-:W4:Y:S01]  /*0490*/  LDG.E R8, desc[UR8][R8.64] ;  /* 0x0000000808087981 */ /* 0x000f22000c1e1900 */
[----:B---3--:R-:W-:-:S06]  /*04a0*/  IMAD.WIDE.U32 R6, R4, 0x4, R6 ;  /* 0x0000000404067825 */ /* 0x008fcc00078e0006 */
[----:B------:R-:W2:Y:S01]  /*04b0*/  LDG.E R6, desc[UR8][R6.64] ;  /* 0x0000000806067981 */ /* 0x000ea2000c1e1900 */
[----:B-1----:R-:W-:-:S06]  /*04c0*/  UIADD3 UR4, UPT, UPT, UR4, -UR5, URZ ;  /* 0x8000000504047290 */ /* 0x002fcc000fffe0ff */
[----:B------:R-:W-:-:S04]  /*04d0*/  I2FP.F32.U32 R13, UR4 ;  /* 0x00000004000d7c45 */ /* 0x000fc80008201000 */
[----:B------:R-:W0:Y:S01]  /*04e0*/  MUFU.RCP R4, R13 ;  /* 0x0000000d00047308 */ /* 0x000e220000001000 */
[----:B------:R-:W-:Y:S01]  /*04f0*/  BSSY.RECONVERGENT B0, `(.L_x_2) ;  /* 0x000000f000007945 */ /* 0x000fe20003800200 */
[----:B0-----:R-:W-:-:S04]  /*0500*/  FFMA R15, -R13, R4, 1 ;  /* 0x3f8000000d0f7423 */ /* 0x001fc80000000104 */
[----:B------:R-:W-:Y:S01]  /*0510*/  FFMA R15, R4, R15, R4 ;  /* 0x0000000f040f7223 */ /* 0x000fe20000000004 */
[----:B----4-:R-:W-:Y:S01]  /*0520*/  FADD R3, R8, -R11 ;  /* 0x8000000b08037221 */ /* 0x010fe20000000000 */
[----:B--2---:R-:W-:-:S04]  /*0530*/  FADD R0, R6, R6 ;  /* 0x0000000606007221 */ /* 0x004fc80000000000 */
[----:B------:R-:W-:-:S04]  /*0540*/  FMUL R0, R0, R3 ;  /* 0x0000000300007220 */ /* 0x000fc80000400000 */
[----:B------:R-:W0:Y:S01]  /*0550*/  FCHK P0, R0, R13 ;  /* 0x0000000d00007302 */ /* 0x000e220000000000 */
[----:B------:R-:W-:-:S04]  /*0560*/  FFMA R4, R0, R15, RZ ;  /* 0x0000000f00047223 */ /* 0x000fc800000000ff */
[----:B------:R-:W-:-:S04]  /*0570*/  FFMA R3, -R13, R4, R0 ;  /* 0x000000040d037223 */ /* 0x000fc80000000100 */
[----:B------:R-:W-:Y:S01]  /*0580*/  FFMA R4, R15, R3, R4 ;  /* 0x000000030f047223 */ /* 0x000fe20000000004 */
[----:B0-----:R-:W-:Y:S06]  /*0590*/  @!P0 BRA `(.L_x_3) ;  /* 0x0000000000108947 */ /* 0x001fec0003800000 */
[----:B------:R-:W-:Y:S01]  /*05a0*/  IMAD.MOV.U32 R3, RZ, RZ, R13 ;  /* 0x000000ffff037224 */ /* 0x000fe200078e000d */
[----:B------:R-:W-:-:S07]  /*05b0*/  MOV R6, 0x5d0 ;  /* 0x000005d000067802 */ /* 0x000fce0000000f00 */
[----:B------:R-:W-:Y:S05]  /*05c0*/  CALL.REL.NOINC `($__internal_0_$__cuda_sm3x_div_rn_noftz_f32_slowpath) ;  /* 0x0000000000247944 */ /* 0x000fea0003c00000 */
[----:B------:R-:W-:-:S07]  /*05d0*/  MOV R4, R0 ;  /* 0x0000000000047202 */ /* 0x000fce0000000f00 */
.L_x_3:
[----:B------:R-:W-:Y:S05]  /*05e0*/  BSYNC.RECONVERGENT B0 ;  /* 0x0000000000007941 */ /* 0x000fea0003800200 */
.L_x_2:
[----:B------:R-:W0:Y:S02]  /*05f0*/  LDC.64 R6, c[0x0][0x3b0] ;  /* 0x0000ec00ff067b82 */ /* 0x000e240000000a00 */
[----:B0-----:R-:W-:-:S05]  /*0600*/  IMAD.WIDE.U32 R2, R2, 0x4, R6 ;  /* 0x0000000402027825 */ /* 0x001fca00078e0006 */
[----:B------:R-:W2:Y:S01]  /*0610*/  LDG.E R7, desc[UR8][R2.64] ;  /* 0x0000000802077981 */ /* 0x000ea2000c1e1900 */
[----:B------:R-:W-:-:S04]  /*0620*/  FADD R4, R4, R5 ;  /* 0x0000000504047221 */ /* 0x000fc80000000000 */
[----:B--2---:R-:W-:-:S05]  /*0630*/  FADD R7, R4, R7 ;  /* 0x0000000704077221 */ /* 0x004fca0000000000 */
[----:B------:R-:W-:Y:S01]  /*0640*/  STG.E desc[UR8][R2.64], R7 ;  /* 0x0000000702007986 */ /* 0x000fe2000c101908 */
[----:B------:R-:W-:Y:S05]  /*0650*/  EXIT ;  /* 0x000000000000794d */ /* 0x000fea0003800000 */
        .weak           $__internal_0_$__cuda_sm3x_div_rn_noftz_f32_slowpath
        .type           $__internal_0_$__cuda_sm3x_div_rn_noftz_f32_slowpath,@function
        .size           $__internal_0_$__cuda_sm3x_div_rn_noftz_f32_slowpath,(.L_x_216 - $__internal_0_$__cuda_sm3x_div_rn_noftz_f32_slowpath)
$__internal_0_$__cuda_sm3x_div_rn_noftz_f32_slowpath:
[----:B------:R-:W-:Y:S01]  /*0660*/  SHF.R.U32.HI R8, RZ, 0x17, R3 ;  /* 0x00000017ff087819 */ /* 0x000fe20000011603 */
[----:B------:R-:W-:Y:S01]  /*0670*/  BSSY.RECONVERGENT B1, `(.L_x_4) ;  /* 0x0000062000017945 */ /* 0x000fe20003800200 */
[----:B------:R-:W-:Y:S02]  /*0680*/  SHF.R.U32.HI R7, RZ, 0x17, R0 ;  /* 0x00000017ff077819 */ /* 0x000fe40000011600 */
[----:B------:R-:W-:Y:S02]  /*0690*/  LOP3.LUT R12, R8, 0xff, RZ, 0xc0, !PT ;  /* 0x000000ff080c7812 */ /* 0x000fe400078ec0ff */
[----:B------:R-:W-:-:S03]  /*06a0*/  LOP3.LUT R10, R7, 0xff, RZ, 0xc0, !PT ;  /* 0x000000ff070a7812 */ /* 0x000fc600078ec0ff */
[----:B------:R-:W-:Y:S02]  /*06b0*/  VIADD R9, R12, 0xffffffff ;  /* 0xffffffff0c097836 */ /* 0x000fe40000000000 */
[----:B------:R-:W-:-:S03]  /*06c0*/  VIADD R8, R10, 0xffffffff ;  /* 0xffffffff0a087836 */ /* 0x000fc60000000000 */
[----:B------:R-:W-:-:S04]  /*06d0*/  ISETP.GT.U32.AND P0, PT, R9, 0xfd, PT ;  /* 0x000000fd0900780c */ /* 0x000fc80003f04070 */
[----:B------:R-:W-:-:S13]  /*06e0*/  ISETP.GT.U32.OR P0, PT, R8, 0xfd, P0 ;  /* 0x000000fd0800780c */ /* 0x000fda0000704470 */
[----:B------:R-:W-:Y:S01]  /*06f0*/  @!P0 MOV R7, RZ ;  /* 0x000000ff00078202 */ /* 0x000fe20000000f00 */
[----:B------:R-:W-:Y:S06]  /*0700*/  @!P0 BRA `(.L_x_5) ;  /* 0x00000000005c8947 */ /* 0x000fec0003800000 */
[----:B------:R-:W-:Y:S02]  /*0710*/  FSETP.GTU.FTZ.AND P0, PT, |R0|, +INF , PT ;  /* 0x7f8000000000780b */ /* 0x000fe40003f1c200 */
[----:B------:R-:W-:-:S04]  /*0720*/  FSETP.GTU.FTZ.AND P1, PT, |R3|, +INF , PT ;  /* 0x7f8000000300780b */ /* 0x000fc80003f3c200 */
[----:B------:R-:W-:-:S13]  /*0730*/  PLOP3.LUT P0, PT, P0, P1, PT, 0xf8, 0x8f ;  /* 0x00000000008f781c */ /* 0x000fda0000703f70 */
[----:B------:R-:W-:Y:S05]  /*0740*/  @P0 BRA `(.L_x_6) ;  /* 0x00000004004c0947 */ /* 0x000fea0003800000 */
[----:B------:R-:W-:-:S13]  /*0750*/  LOP3.LUT P0, RZ, R3, 0x7fffffff, R0, 0xc8, !PT ;  /* 0x7fffffff03ff7812 */ /* 0x000fda000780c800 */
[----:B------:R-:W-:Y:S05]  /*0760*/  @!P0 BRA `(.L_x_7) ;  /* 0x00000004003c8947 */ /* 0x000fea0003800000 */
[C---:B------:R-:W-:Y:S02]  /*0770*/  FSETP.NEU.FTZ.AND P2, PT, |R0|.reuse, +INF , PT ;  /* 0x7f8000000000780b */ /* 0x040fe40003f5d200 */
[----:B------:R-:W-:Y:S02]  /*0780*/  FSETP.NEU.FTZ.AND P1, PT, |R3|, +INF , PT ;  /* 0x7f8000000300780b */ /* 0x000fe40003f3d200 */
[----:B------:R-:W-:-:S11]  /*0790*/  FSETP.NEU.FTZ.AND P0, PT, |R0|, +INF , PT ;  /* 0x7f8000000000780b */ /* 0x000fd60003f1d200 */
[----:B------:R-:W-:Y:S05]  /*07a0*/  @!P1 BRA !P2, `(.L_x_7) ;  /* 0x00000004002c9947 */ /* 0x000fea0005000000 */
[----:B------:R-:W-:-:S04]  /*07b0*/  LOP3.LUT P2, RZ, R0, 0x7fffffff, RZ, 0xc0, !PT ;  /* 0x7fffffff00ff7812 */ /* 0x000fc8000784c0ff */
[----:B------:R-:W-:-:S13]  /*07c0*/  PLOP3.LUT P1, PT, P1, P2, PT, 0x2f, 0xf2 ;  /* 0x0000000000f2781c */ /* 0x000fda0000f24577 */
[----:B------:R-:W-:Y:S05]  /*07d0*/  @P1 BRA `(.L_x_8) ;  /* 0x0000000400181947 */ /* 0x000fea0003800000 */
[----:B------:R-:W-:-:S04]  /*07e0*/  LOP3.LUT P1, RZ, R3, 0x7fffffff, RZ, 0xc0, !PT ;  /* 0x7fffffff03ff7812 */ /* 0x000fc8000782c0ff */
[----:B------:R-:W-:-:S13]  /*07f0*/  PLOP3.LUT P0, PT, P0, P1, PT, 0x2f, 0xf2 ;  /* 0x0000000000f2781c */ /* 0x000fda0000702577 */
[----:B------:R-:W-:Y:S05]  /*0800*/  @P0 BRA `(.L_x_9) ;  /* 0x0000000400000947 */ /* 0x000fea0003800000 */
[----:B------:R-:W-:Y:S02]  /*0810*/  ISETP.GE.AND P0, PT, R8, RZ, PT ;  /* 0x000000ff0800720c */ /* 0x000fe40003f06270 */
[----:B------:R-:W-:-:S11]  /*0820*/  ISETP.GE.AND P1, PT, R9, RZ, PT ;  /* 0x000000ff0900720c */ /* 0x000fd60003f26270 */
[----:B------:R-:W-:Y:S02]  /*0830*/  @P0 IMAD.MOV.U32 R7, RZ, RZ, RZ ;  /* 0x000000ffff070224 */ /* 0x000fe400078e00ff */
[----:B------:R-:W-:Y:S01]  /*0840*/  @!P0 FFMA R0, R0, 1.84467440737095516160e+19, RZ ;  /* 0x5f80000000008823 */ /* 0x000fe200000000ff */
[----:B------:R-:W-:Y:S02]  /*0850*/  @!P0 IMAD.MOV.U32 R7, RZ, RZ, -0x40 ;  /* 0xffffffc0ff078424 */ /* 0x000fe400078e00ff */
[----:B------:R-:W-:-:S03]  /*0860*/  @!P1 FFMA R3, R3, 1.84467440737095516160e+19, RZ ;  /* 0x5f80000003039823 */ /* 0x000fc600000000ff */
[----:B------:R-:W-:-:S07]  /*0870*/  @!P1 IADD3 R7, PT, PT, R7, 0x40, RZ ;  /* 0x0000004007079810 */ /* 0x000fce0007ffe0ff */
.L_x_5:
[----:B------:R-:W-:Y:S01]  /*0880*/  LEA R8, R12, 0xc0800000, 0x17 ;  /* 0xc08000000c087811 */ /* 0x000fe200078eb8ff */
[----:B------:R-:W-:Y:S04]  /*0890*/  BSSY.RECONVERGENT B2, `(.L_x_10) ;  /* 0x0000036000027945 */ /* 0x000fe80003800200 */
[----:B------:R-:W-:Y:S02]  /*08a0*/  IMAD.IADD R8, R3, 0x1, -R8 ;  /* 0x0000000103087824 */ /* 0x000fe400078e0a08 */
[----:B------:R-:W-:Y:S02]  /*08b0*/  VIADD R3, R10, 0xffffff81 ;  /* 0xffffff810a037836 */ /* 0x000fe40000000000 */
[----:B------:R0:W1:Y:S01]  /*08c0*/  MUFU.RCP R9, R8 ;  /* 0x0000000800097308 */ /* 0x0000620000001000 */
[----:B------:R-:W-:Y:S01]  /*08d0*/  FADD.FTZ R11, -R8, -RZ ;  /* 0x800000ff080b7221 */ /* 0x000fe20000010100 */
[C---:B------:R-:W-:Y:S01]  /*08e0*/  IMAD R0, R3.reuse, -0x800000, R0 ;  /* 0xff80000003007824 */ /* 0x040fe200078e0200 */
[----:B0-----:R-:W-:-:S04]  /*08f0*/  IADD3 R8, PT, PT, R3, 0x7f, -R12 ;  /* 0x0000007f03087810 */ /* 0x001fc80007ffe80c */
[----:B------:R-:W-:Y:S01]  /*0900*/  IADD3 R8, PT, PT, R8, R7, RZ ;  /* 0x0000000708087210 */ /* 0x000fe20007ffe0ff */
[----:B-1----:R-:W-:-:S04]  /*0910*/  FFMA R10, R9, R11, 1 ;  /* 0x3f800000090a7423 */ /* 0x002fc8000000000b */
[----:B------:R-:W-:-:S04]  /*0920*/  FFMA R14, R9, R10, R9 ;  /* 0x0000000a090e7223 */ /* 0x000fc80000000009 */
[----:B------:R-:W-:-:S04]  /*0930*/  FFMA R9, R0, R14, RZ ;  /* 0x0000000e00097223 */ /* 0x000fc800000000ff */
[----:B------:R-:W-:-:S04]  /*0940*/  FFMA R10, R11, R9, R0 ;  /* 0x000000090b0a7223 */ /* 0x000fc80000000000 */
[----:B------:R-:W-:-:S04]  /*0950*/  FFMA R9, R14, R10, R9 ;  /* 0x0000000a0e097223 */ /* 0x000fc80000000009 */
[----:B------:R-:W-:-:S04]  /*0960*/  FFMA R10, R11, R9, R0 ;  /* 0x000000090b0a7223 */ /* 0x000fc80000000000 */
[----:B------:R-:W-:-:S05]  /*0970*/  FFMA R0, R14, R10, R9 ;  /* 0x0000000a0e007223 */ /* 0x000fca0000000009 */
[----:B------:R-:W-:-:S04]  /*0980*/  SHF.R.U32.HI R3, RZ, 0x17, R0 ;  /* 0x00000017ff037819 */ /* 0x000fc80000011600 */
[----:B------:R-:W-:-:S05]  /*0990*/  LOP3.LUT R3, R3, 0xff, RZ, 0xc0, !PT ;  /* 0x000000ff03037812 */ /* 0x000fca00078ec0ff */
[----:B------:R-:W-:-:S04]  /*09a0*/  IMAD.IADD R11, R3, 0x1, R8 ;  /* 0x00000001030b7824 */ /* 0x000fc800078e0208 */
[----:B------:R-:W-:-:S05]  /*09b0*/  VIADD R3, R11, 0xffffffff ;  /* 0xffffffff0b037836 */ /* 0x000fca0000000000 */
[----:B------:R-:W-:-:S13]  /*09c0*/  ISETP.GE.U32.AND P0, PT, R3, 0xfe, PT ;  /* 0x000000fe0300780c */ /* 0x000fda0003f06070 */
[----:B------:R-:W-:Y:S05]  /*09d0*/  @!P0 BRA `(.L_x_11) ;  /* 0x0000000000808947 */ /* 0x000fea0003800000 */
[----:B------:R-:W-:-:S13]  /*09e0*/  ISETP.GT.AND P0, PT, R11, 0xfe, PT ;  /* 0x000000fe0b00780c */ /* 0x000fda0003f04270 */
[----:B------:R-:W-:Y:S05]  /*09f0*/  @P0 BRA `(.L_x_12) ;  /* 0x00000000006c0947 */ /* 0x000fea0003800000 */
[----:B------:R-:W-:-:S13]  /*0a00*/  ISETP.GE.AND P0, PT, R11, 0x1, PT ;  /* 0x000000010b00780c */ /* 0x000fda0003f06270 */
[----:B------:R-:W-:Y:S05]  /*0a10*/  @P0 BRA `(.L_x_13) ;  /* 0x0000000000740947 */ /* 0x000fea0003800000 */
[----:B------:R-:W-:Y:S02]  /*0a20*/  ISETP.GE.AND P0, PT, R11, -0x18, PT ;  /* 0xffffffe80b00780c */ /* 0x000fe40003f06270 */
[----:B------:R-:W-:-:S11]  /*0a30*/  LOP3.LUT R0, R0, 0x80000000, RZ, 0xc0, !PT ;  /* 0x8000000000007812 */ /* 0x000fd600078ec0ff */
[----:B------:R-:W-:Y:S05]  /*0a40*/  @!P0 BRA `(.L_x_13) ;  /* 0x0000000000688947 */ /* 0x000fea0003800000 */
[CCC-:B------:R-:W-:Y:S01]  /*0a50*/  FFMA.RZ R3, R14.reuse, R10.reuse, R9.reuse ;  /* 0x0000000a0e037223 */ /* 0x1c0fe2000000c009 */
[CCC-:B------:R-:W-:Y:S01]  /*0a60*/  FFMA.RM R8, R14.reuse, R10.reuse, R9.reuse ;  /* 0x0000000a0e087223 */ /* 0x1c0fe20000004009 */
[C---:B------:R-:W-:Y:S02]  /*0a70*/  ISETP.NE.AND P2, PT, R11.reuse, RZ, PT ;  /* 0x000000ff0b00720c */ /* 0x040fe40003f45270 */
[----:B------:R-:W-:Y:S02]  /*0a80*/  ISETP.NE.AND P1, PT, R11, RZ, PT ;  /* 0x000000ff0b00720c */ /* 0x000fe40003f25270 */
[----:B------:R-:W-:Y:S01]  /*0a90*/  LOP3.LUT R7, R3, 0x7fffff, RZ, 0xc0, !PT ;  /* 0x007fffff03077812 */ /* 0x000fe200078ec0ff */
[----:B------:R-:W-:Y:S01]  /*0aa0*/  FFMA.RP R3, R14, R10, R9 ;  /* 0x0000000a0e037223 */ /* 0x000fe20000008009 */
[----:B------:R-:W-:Y:S01]  /*0ab0*/  IADD3 R10, PT, PT, R11, 0x20, RZ ;  /* 0x000000200b0a7810 */ /* 0x000fe20007ffe0ff */
[----:B------:R-:W-:Y:S01]  /*0ac0*/  IMAD.MOV R9, RZ, RZ, -R11 ;  /* 0x000000ffff097224 */ /* 0x000fe200078e0a0b */
[----:B------:R-:W-:-:S02]  /*0ad0*/  LOP3.LUT R7, R7, 0x800000, RZ, 0xfc, !PT ;  /* 0x0080000007077812 */ /* 0x000fc400078efcff */
[----:B------:R-:W-:Y:S02]  /*0ae0*/  FSETP.NEU.FTZ.AND P0, PT, R3, R8, PT ;  /* 0x000000080300720b */ /* 0x000fe40003f1d000 */
[----:B------:R-:W-:Y:S02]  /*0af0*/  SHF.L.U32 R10, R7, R10, RZ ;  /* 0x0000000a070a7219 */ /* 0x000fe400000006ff */
[----:B------:R-:W-:Y:S02]  /*0b00*/  SEL R8, R9, RZ, P2 ;  /* 0x000000ff09087207 */ /* 0x000fe40001000000 */
[----:B------:R-:W-:Y:S02]  /*0b10*/  ISETP.NE.AND P1, PT, R10, RZ, P1 ;  /* 0x000000ff0a00720c */ /* 0x000fe40000f25270 */
[----:B------:R-:W-:Y:S02]  /*0b20*/  SHF.R.U32.HI R8, RZ, R8, R7 ;  /* 0x00000008ff087219 */ /* 0x000fe40000011607 */
[----:B------:R-:W-:-:S02]  /*0b30*/  PLOP3.LUT P0, PT, P0, P1, PT, 0xf8, 0x8f ;  /* 0x00000000008f781c */ /* 0x000fc40000703f70 */
[----:B------:R-:W-:Y:S02]  /*0b40*/  SHF.R.U32.HI R10, RZ, 0x1, R8 ;  /* 0x00000001ff0a7819 */ /* 0x000fe40000011608 */
[----:B------:R-:W-:-:S04]  /*0b50*/  SEL R3, RZ, 0x1, !P0 ;  /* 0x00000001ff037807 */ /* 0x000fc80004000000 */
[----:B------:R-:W-:-:S04]  /*0b60*/  LOP3.LUT R3, R3, 0x1, R10, 0xf8, !PT ;  /* 0x0000000103037812 */ /* 0x000fc800078ef80a */
[----:B------:R-:W-:-:S05]  /*0b70*/  LOP3.LUT R3, R3, R8, RZ, 0xc0, !PT ;  /* 0x0000000803037212 */ /* 0x000fca00078ec0ff */
[----:B------:R-:W-:-:S05]  /*0b80*/  IMAD.IADD R3, R10, 0x1, R3 ;  /* 0x000000010a037824 */ /* 0x000fca00078e0203 */
[----:B------:R-:W-:Y:S01]  /*0b90*/  LOP3.LUT R0, R3, R0, RZ, 0xfc, !PT ;  /* 0x0000000003007212 */ /* 0x000fe200078efcff */
[----:B------:R-:W-:Y:S06]  /*0ba0*/  BRA `(.L_x_13) ;  /* 0x0000000000107947 */ /* 0x000fec0003800000 */
.L_x_12:
[----:B------:R-:W-:-:S04]  /*0bb0*/  LOP3.LUT R0, R0, 0x80000000, RZ, 0xc0, !PT ;  /* 0x8000000000007812 */ /* 0x000fc800078ec0ff */
[----:B------:R-:W-:Y:S01]  /*0bc0*/  LOP3.LUT R0, R0, 0x7f800000, RZ, 0xfc, !PT ;  /* 0x7f80000000007812 */ /* 0x000fe200078efcff */
[----:B------:R-:W-:Y:S06]  /*0bd0*/  BRA `(.L_x_13) ;  /* 0x0000000000047947 */ /* 0x000fec0003800000 */
.L_x_11:
[----:B------:R-:W-:-:S07]  /*0be0*/  LEA R0, R8, R0, 0x17 ;  /* 0x0000000008007211 */ /* 0x000fce00078eb8ff */
.L_x_13:
[----:B------:R-:W-:Y:S05]  /*0bf0*/  BSYNC.RECONVERGENT B2 ;  /* 0x0000000000027941 */ /* 0x000fea0003800200 */
.L_x_10:
[----:B------:R-:W-:Y:S05]  /*0c00*/  BRA `(.L_x_14) ;  /* 0x0000000000207947 */ /* 0x000fea0003800000 */
.L_x_9:
[----:B------:R-:W-:-:S04]  /*0c10*/  LOP3.LUT R0, R3, 0x80000000, R0, 0x48, !PT ;  /* 0x8000000003007812 */ /* 0x000fc800078e4800 */
[----:B------:R-:W-:Y:S01]  /*0c20*/  LOP3.LUT R0, R0, 0x7f800000, RZ, 0xfc, !PT ;  /* 0x7f80000000007812 */ /* 0x000fe200078efcff */
[----:B------:R-:W-:Y:S06]  /*0c30*/  BRA `(.L_x_14) ;  /* 0x0000000000147947 */ /* 0x000fec0003800000 */
.L_x_8:
[----:B------:R-:W-:Y:S01]  /*0c40*/  LOP3.LUT R0, R3, 0x80000000, R0, 0x48, !PT ;  /* 0x8000000003007812 */ /* 0x000fe200078e4800 */
[----:B------:R-:W-:Y:S06]  /*0c50*/  BRA `(.L_x_14) ;  /* 0x00000000000c7947 */ /* 0x000fec0003800000 */
.L_x_7:
[----:B------:R-:W0:Y:S01]  /*0c60*/  MUFU.RSQ R0, -QNAN ;  /* 0xffc0000000007908 */ /* 0x000e220000001400 */
[----:B------:R-:W-:Y:S05]  /*0c70*/  BRA `(.L_x_14) ;  /* 0x0000000000047947 */ /* 0x000fea0003800000 */
.L_x_6:
[----:B------:R-:W-:-:S07]  /*0c80*/  FADD.FTZ R0, R0, R3 ;  /* 0x0000000300007221 */ /* 0x000fce0000010000 */
.L_x_14:
[----:B------:R-:W-:Y:S05]  /*0c90*/  BSYNC.RECONVERGENT B1 ;  /* 0x0000000000017941 */ /* 0x000fea0003800200 */
.L_x_4:
[----:B------:R-:W-:-:S04]  /*0ca0*/  IMAD.MOV.U32 R7, RZ, RZ, 0x0 ;  /* 0x00000000ff077424 */ /* 0x000fc800078e00ff */
[----:B0-----:R-:W-:Y:S05]  /*0cb0*/  RET.REL.NODEC R6 `(_Z31conv_batch_stats_bwd_f32_kerneljjjPKfS0_S0_S0_Pf) ;  /* 0xfffffff006d07950 */ /* 0x001fea0003c3ffff */
.L_x_15:
[----:B------:R-:W-:-:S00]  /*0cc0*/  BRA `(.L_x_15) ;  /* 0xfffffffc00fc7947 */ /* 0x000fc0000383ffff */
[----:B------:R-:W-:-:S00]  /*0cd0*/  NOP ;  /* 0x0000000000007918 */ /* 0x000fc00000000000 */
        /* <DEDUP_REMOVED lines=10> */
.L_x_216:


//--------------------- .text._Z42conv_batch_stats_var_fwd_atomic_f32_kerneljjjjjPKfS0_Pf --------------------------
	.section	.text._Z42conv_batch_stats_var_fwd_atomic_f32_kerneljjjjjPKfS0_Pf,"ax",@progbits
	.align	128
        .global         _Z42conv_batch_stats_var_fwd_atomic_f32_kerneljjjjjPKfS0_Pf
        .type           _Z42conv_batch_stats_var_fwd_atomic_f32_kerneljjjjjPKfS0_Pf,@function
        .size           _Z42conv_batch_stats_var_fwd_atomic_f32_kerneljjjjjPKfS0_Pf,(.L_x_217 - _Z42conv_batch_stats_var_fwd_atomic_f32_kerneljjjjjPKfS0_Pf)
        .other          _Z42conv_batch_stats_var_fwd_atomic_f32_kerneljjjjjPKfS0_Pf,@"STO_CUDA_ENTRY STV_DEFAULT"
_Z42conv_batch_stats_var_fwd_atomic_f32_kerneljjjjjPKfS0_Pf:
.text._Z42conv_batch_stats_var_fwd_atomic_f32_kerneljjjjjPKfS0_Pf:
[----:B------:R-:W-:Y:S08]  /*0000*/  LDC R1, c[0x0][0x37c] ;  /* 0x0000df00ff017b82 */ /* 0x000ff00000000800 */
[----:B------:R-:W0:Y:S01]  /*0010*/  LDC R4, c[0x0][0x38c] ;  /* 0x0000e300ff047b82 */ /* 0x000e220000000800 */
[----:B------:R-:W1:Y:S01]  /*0020*/  LDCU UR5, c[0x0][0x384] ;  /* 0x00007080ff0577ac */ /* 0x000e620008000800 */
[----:B------:R-:W-:Y:S01]  /*0030*/  IMAD.MOV.U32 R8, RZ, RZ, RZ ;  /* 0x000000ffff087224 */ /* 0x000fe200078e00ff */
[----:B------:R-:W2:Y:S05]  /*0040*/  LDCU.64 UR8, c[0x0][0x358] ;  /* 0x00006b00ff0877ac */ /* 0x000eaa0008000a00 */
[----:B------:R-:W3:Y:S01]  /*0050*/  S2UR UR4, SR_CTAID.X ;  /* 0x00000000000479c3 */ /* 0x000ee20000002500 */
[----:B0-----:R-:W0:Y:S01]  /*0060*/  I2F.U32.RP R0, R4 ;  /* 0x0000000400007306 */ /* 0x001e220000209000 */
[----:B------:R-:W-:-:S07]  /*0070*/  ISETP.NE.U32.AND P2, PT, R4, RZ, PT ;  /* 0x000000ff0400720c */ /* 0x000fce0003f45070 */
[----:B0-----:R-:W0:Y:S02]  /*0080*/  MUFU.RCP R0, R0 ;  /* 0x0000000000007308 */ /* 0x001e240000001000 */
[----:B0-----:R-:W-:-:S06]  /*0090*/  VIADD R2, R0, 0xffffffe ;  /* 0x0ffffffe00027836 */ /* 0x001fcc0000000000 */
[----:B------:R0:W4:Y:S02]  /*00a0*/  F2I.FTZ.U32.TRUNC.NTZ R3, R2 ;  /* 0x0000000200037305 */ /* 0x000124000021f000 */
[----:B0-----:R-:W-:Y:S02]  /*00b0*/  IMAD.MOV.U32 R2, RZ, RZ, RZ ;  /* 0x000000ffff027224 */ /* 0x001fe400078e00ff */
[----:B----4-:R-:W-:-:S04]  /*00c0*/  IMAD.MOV R5, RZ, RZ, -R3 ;  /* 0x000000ffff057224 */ /* 0x010fc800078e0a03 */
[----:B------:R-:W-:-:S04]  /*00d0*/  IMAD R5, R5, R4, RZ ;  /* 0x0000000405057224 */ /* 0x000fc800078e02ff */
[----:B------:R-:W-:-:S06]  /*00e0*/  IMAD.HI.U32 R3, R3, R5, R2 ;  /* 0x0000000503037227 */ /* 0x000fcc00078e0002 */
[----:B---3--:R-:W-:-:S04]  /*00f0*/  IMAD.HI.U32 R0, R3, UR4, RZ ;  /* 0x0000000403007c27 */ /* 0x008fc8000f8e00ff */
[----:B------:R-:W-:-:S04]  /*0100*/  IMAD.MOV R3, RZ, RZ, -R0 ;  /* 0x000000ffff037224 */ /* 0x000fc800078e0a00 */
[----:B------:R-:W-:-:S05]  /*0110*/  IMAD R3, R4, R3, UR4 ;  /* 0x0000000404037e24 */ /* 0x000fca000f8e0203 */
[----:B------:R-:W-:-:S13]  /*0120*/  ISETP.GE.U32.AND P0, PT, R3, R4, PT ;  /* 0x000000040300720c */ /* 0x000fda0003f06070 */
[----:B------:R-:W-:Y:S02]  /*0130*/  @P0 IMAD.IADD R3, R3, 0x1, -R4 ;  /* 0x0000000103030824 */ /* 0x000fe400078e0a04 */
[----:B------:R-:W-:-:S03]  /*0140*/  @P0 VIADD R0, R0, 0x1 ;  /* 0x0000000100000836 */ /* 0x000fc60000000000 */
[----:B------:R-:W-:-:S13]  /*0150*/  ISETP.GE.U32.AND P1, PT, R3, R4, PT ;  /* 0x000000040300720c */ /* 0x000fda0003f26070 */
[----:B------:R-:W-:Y:S02]  /*0160*/  @P1 IADD3 R0, PT, PT, R0, 0x1, RZ ;  /* 0x0000000100001810 */ /* 0x000fe40007ffe0ff */
[----:B------:R-:W-:-:S04]  /*0170*/  @!P2 LOP3.LUT R0, RZ, R4, RZ, 0x33, !PT ;  /* 0x00000004ff00a212 */ /* 0x000fc800078e33ff */
[----:B-1----:R-:W-:Y:S01]  /*0180*/  ISETP.GE.U32.AND P0, PT, R0, UR5, PT ;  /* 0x0000000500007c0c */ /* 0x002fe2000bf06070 */
[----:B------:R-:W-:-:S04]  /*0190*/  IMAD.MOV R3, RZ, RZ, -R0 ;  /* 0x000000ffff037224 */ /* 0x000fc800078e0a00 */
[----:B------:R-:W-:-:S08]  /*01a0*/  IMAD R2, R4, R3, UR4 ;  /* 0x0000000404027e24 */ /* 0x000fd0000f8e0203 */
[----:B--2---:R-:W-:Y:S05]  /*01b0*/  @P0 BRA `(.L_x_16) ;  /* 0x0000000400040947 */ /* 0x004fea0003800000 */
[----:B------:R-:W0:Y:S02]  /*01c0*/  LDCU UR4, c[0x0][0x380] ;  /* 0x00007000ff0477ac */ /* 0x000e240008000800 */
[----:B0-----:R-:W-:-:S13]  /*01d0*/  ISETP.GE.U32.AND P0, PT, R0, UR4, PT ;  /* 0x0000000400007c0c */ /* 0x001fda000bf06070 */
[----:B------:R-:W-:Y:S05]  /*01e0*/  @P0 BRA `(.L_x_16) ;  /* 0x0000000000f80947 */ /* 0x000fea0003800000 */
[----:B------:R-:W0:Y:S01]  /*01f0*/  LDCU UR5, c[0x0][0x388] ;  /* 0x00007100ff0577ac */ /* 0x000e220008000800 */
[----:B------:R-:W1:Y:S01]  /*0200*/  LDC.64 R6, c[0x0][0x3a0] ;  /* 0x0000e800ff067b82 */ /* 0x000e620000000a00 */
[----:B------:R-:W2:Y:S01]  /*0210*/  S2R R9, SR_TID.X ;  /* 0x0000000000097919 */ /* 0x000ea20000002100 */
[----:B------:R-:W3:Y:S01]  /*0220*/  LDCU UR4, c[0x0][0x360] ;  /* 0x00006c00ff0477ac */ /* 0x000ee20008000800 */
[----:B------:R-:W4:Y:S05]  /*0230*/  LDCU UR7, c[0x0][0x388] ;  /* 0x00007100ff0777ac */ /* 0x000f2a0008000800 */
[----:B------:R-:W2:Y:S01]  /*0240*/  LDC.64 R4, c[0x0][0x398] ;  /* 0x0000e600ff047b82 */ /* 0x000ea20000000a00 */
[----:B------:R-:W1:Y:S01]  /*0250*/  LDCU UR6, c[0x0][0x390] ;  /* 0x00007200ff0677ac */ /* 0x000e620008000800 */
[----:B------:R-:W1:Y:S01]  /*0260*/  LDCU UR10, c[0x0][0x38c] ;  /* 0x00007180ff0a77ac */ /* 0x000e620008000800 */
[----:B0-----:R-:W0:Y:S01]  /*0270*/  I2F.U32.RP R8, UR5 ;  /* 0x0000000500087d06 */ /* 0x001e220008209000 */
[----:B-1----:R-:W-:-:S05]  /*0280*/  IMAD.WIDE.U32 R6, R2, 0x4, R6 ;  /* 0x0000000402067825 */ /* 0x002fca00078e0006 */
[----:B------:R1:W5:Y:S01]  /*0290*/  LDG.E R3, desc[UR8][R6.64] ;  /* 0x0000000806037981 */ /* 0x000362000c1e1900 */
[----:B------:R-:W-:Y:S01]  /*02a0*/  UISETP.NE.U32.AND UP0, UPT, UR5, URZ, UPT ;  /* 0x000000ff0500728c */ /* 0x000fe2000bf05070 */
[----:B0-----:R-:W0:Y:S01]  /*02b0*/  MUFU.RCP R8, R8 ;  /* 0x0000000800087308 */ /* 0x001e220000001000 */
[----:B------:R-:W-:-:S04]  /*02c0*/  ULOP3.LUT UR11, URZ, UR5, URZ, 0x33, !UPT ;  /* 0x00000005ff0b7292 */ /* 0x000fc8000f8e33ff */
[----:B------:R-:W-:Y:S01]  /*02d0*/  PLOP3.LUT P1, PT, PT, PT, UP0, 0x80, 0x8 ;  /* 0x000000000008781c */ /* 0x000fe20003f2f008 */
[----:B-1----:R-:W1:Y:S01]  /*02e0*/  LDC.64 R6, c[0x0][0x380] ;  /* 0x0000e000ff067b82 */ /* 0x002e620000000a00 */
[----:B0-----:R-:W-:Y:S02]  /*02f0*/  VIADD R10, R8, 0xffffffe ;  /* 0x0ffffffe080a7836 */ /* 0x001fe40000000000 */
[----:B------:R-:W-:Y:S02]  /*0300*/  HFMA2 R8, -RZ, RZ, 0, 0 ;  /* 0x00000000ff087431 */ /* 0x000fe400000001ff */
[----:B------:R0:W3:Y:S02]  /*0310*/  F2I.FTZ.U32.TRUNC.NTZ R11, R10 ;  /* 0x0000000a000b7305 */ /* 0x0000e4000021f000 */
[----:B0-----:R-:W-:Y:S02]  /*0320*/  IMAD.MOV.U32 R10, RZ, RZ, RZ ;  /* 0x000000ffff0a7224 */ /* 0x001fe400078e00ff */
[----:B---3--:R-:W-:-:S04]  /*0330*/  IMAD.MOV R13, RZ, RZ, -R11 ;  /* 0x000000ffff0d7224 */ /* 0x008fc800078e0a0b */
[----:B------:R-:W-:-:S04]  /*0340*/  IMAD R13, R13, UR5, RZ ;  /* 0x000000050d0d7c24 */ /* 0x000fc8000f8e02ff */
[----:B------:R-:W-:-:S04]  /*0350*/  IMAD.HI.U32 R11, R11, R13, R10 ;  /* 0x0000000d0b0b7227 */ /* 0x000fc800078e000a */
[----:B--2-4-:R-:W-:-:S07]  /*0360*/  IMAD.U32 R10, RZ, RZ, UR11 ;  /* 0x0000000bff0a7e24 */ /* 0x014fce000f8e00ff */
.L_x_19:
[C---:B------:R-:W-:Y:S01]  /*0370*/  IMAD R14, R0.reuse, UR4, R9 ;  /* 0x00000004000e7c24 */ /* 0x040fe2000f8e0209 */
[----:B-1----:R-:W-:Y:S01]  /*0380*/  IADD3 R0, PT, PT, R0, R7, RZ ;  /* 0x0000000700007210 */ /* 0x002fe20007ffe0ff */
[----:B------:R-:W-:Y:S02]  /*0390*/  BSSY.RECONVERGENT B0, `(.L_x_17) ;  /* 0x0000022000007945 */ /* 0x000fe40003800200 */
[----:B------:R-:W-:Y:S01]  /*03a0*/  IMAD.HI.U32 R13, R11, R14, RZ ;  /* 0x0000000e0b0d7227 */ /* 0x000fe200078e00ff */
[----:B------:R-:W-:-:S03]  /*03b0*/  ISETP.GE.U32.AND P3, PT, R0, R6, PT ;  /* 0x000000060000720c */ /* 0x000fc60003f66070 */
[----:B------:R-:W-:-:S04]  /*03c0*/  IMAD.MOV R12, RZ, RZ, -R13 ;  /* 0x000000ffff0c7224 */ /* 0x000fc800078e0a0d */
[----:B------:R-:W-:-:S05]  /*03d0*/  IMAD R12, R12, UR7, R14 ;  /* 0x000000070c0c7c24 */ /* 0x000fca000f8e020e */
[----:B------:R-:W-:-:S13]  /*03e0*/  ISETP.GE.U32.AND P2, PT, R12, UR7, PT ;  /* 0x000000070c007c0c */ /* 0x000fda000bf46070 */
[----:B------:R-:W-:Y:S02]  /*03f0*/  @P2 VIADD R12, R12, -UR7 ;  /* 0x800000070c0c2c36 */ /* 0x000fe40008000000 */
[----:B------:R-:W-:-:S03]  /*0400*/  @P2 VIADD R13, R13, 0x1 ;  /* 0x000000010d0d2836 */ /* 0x000fc60000000000 */
[----:B------:R-:W-:-:S13]  /*0410*/  ISETP.GE.U32.AND P0, PT, R12, UR7, PT ;  /* 0x000000070c007c0c */ /* 0x000fda000bf06070 */
[----:B------:R-:W-:-:S05]  /*0420*/  @P0 VIADD R13, R13, 0x1 ;  /* 0x000000010d0d0836 */ /* 0x000fca0000000000 */
[----:B------:R-:W-:-:S04]  /*0430*/  SEL R13, R10, R13, !P1 ;  /* 0x0000000d0a0d7207 */ /* 0x000fc80004800000 */
[----:B------:R-:W-:-:S13]  /*0440*/  ISETP.GE.U32.AND P2, PT, R13, UR6, PT ;  /* 0x000000060d007c0c */ /* 0x000fda000bf46070 */
[----:B------:R-:W-:Y:S05]  /*0450*/  @P2 BRA `(.L_x_18) ;  /* 0x0000000000542947 */ /* 0x000fea0003800000 */
[----:B------:R-:W-:Y:S02]  /*0460*/  ULOP3.LUT UR5, URZ, UR7, URZ, 0x33, !UPT ;  /* 0x00000007ff057292 */ /* 0x000fe4000f8e33ff */
[----:B------:R-:W-:Y:S01]  /*0470*/  VIADD R11, R12, -UR7 ;  /* 0x800000070c0b7c36 */ /* 0x000fe20008000000 */
[----:B------:R-:W-:-:S03]  /*0480*/  UISETP.NE.U32.AND UP0, UPT, UR7, URZ, UPT ;  /* 0x000000ff0700728c */ /* 0x000fc6000bf05070 */
[----:B------:R-:W-:Y:S01]  /*0490*/  IMAD.U32 R10, RZ, RZ, UR5 ;  /* 0x00000005ff0a7e24 */ /* 0x000fe2000f8e00ff */
[----:B------:R-:W-:Y:S02]  /*04a0*/  SEL R11, R11, R12, P0 ;  /* 0x0000000c0b0b7207 */ /* 0x000fe40000000000 */
[----:B------:R-:W-:-:S04]  /*04b0*/  PLOP3.LUT P1, PT, PT, PT, UP0, 0x80, 0x8 ;  /* 0x000000000008781c */ /* 0x000fc80003f2f008 */
[----:B------:R-:W-:Y:S01]  /*04c0*/  SEL R12, R10, R11, !P1 ;  /* 0x0000000b0a0c7207 */ /* 0x000fe20004800000 */
[----:B------:R-:W-:-:S04]  /*04d0*/  IMAD R11, R13, UR10, R2 ;  /* 0x0000000a0d0b7c24 */ /* 0x000fc8000f8e0202 */
[----:B------:R-:W-:-:S04]  /*04e0*/  IMAD R11, R11, UR7, R12 ;  /* 0x000000070b0b7c24 */ /* 0x000fc8000f8e020c */
[----:B------:R-:W-:-:S06]  /*04f0*/  IMAD.WIDE.U32 R12, R11, 0x4, R4 ;  /* 0x000000040b0c7825 */ /* 0x000fcc00078e0004 */
[----:B------:R-:W2:Y:S01]  /*0500*/  LDG.E R12, desc[UR8][R12.64] ;  /* 0x000000080c0c7981 */ /* 0x000ea2000c1e1900 */
[----:B------:R-:W0:Y:S08]  /*0510*/  I2F.U32.RP R16, UR7 ;  /* 0x0000000700107d06 */ /* 0x000e300008209000 */
[----:B0-----:R-:W0:Y:S02]  /*0520*/  MUFU.RCP R16, R16 ;  /* 0x0000001000107308 */ /* 0x001e240000001000 */
[----:B0-----:R-:W-:-:S06]  /*0530*/  VIADD R14, R16, 0xffffffe ;  /* 0x0ffffffe100e7836 */ /* 0x001fcc0000000000 */
[----:B------:R0:W1:Y:S02]  /*0540*/  F2I.FTZ.U32.TRUNC.NTZ R15, R14 ;  /* 0x0000000e000f7305 */ /* 0x000064000021f000 */
[----:B0-----:R-:W-:Y:S02]  /*0550*/  IMAD.MOV.U32 R14, RZ, RZ, RZ ;  /* 0x000000ffff0e7224 */ /* 0x001fe400078e00ff */
[----:B-1----:R-:W-:-:S04]  /*0560*/  IMAD.MOV R11, RZ, RZ, -R15 ;  /* 0x000000ffff0b7224 */ /* 0x002fc800078e0a0f */
[----:B------:R-:W-:-:S04]  /*0570*/  IMAD R11, R11, UR7, RZ ;  /* 0x000000070b0b7c24 */ /* 0x000fc8000f8e02ff */
[----:B------:R-:W-:-:S04]  /*0580*/  IMAD.HI.U32 R11, R15, R11, R14 ;  /* 0x0000000b0f0b7227 */ /* 0x000fc800078e000e */
[----:B--2--5:R-:W-:-:S04]  /*0590*/  FADD R17, -R3, R12 ;  /* 0x0000000c03117221 */ /* 0x024fc80000000100 */
[----:B------:R-:W-:-:S07]  /*05a0*/  FFMA R8, R17, R17, R8 ;  /* 0x0000001111087223 */ /* 0x000fce0000000008 */
.L_x_18:
[----:B------:R-:W-:Y:S05]  /*05b0*/  BSYNC.RECONVERGENT B0 ;  /* 0x0000000000007941 */ /* 0x000fea0003800200 */
.L_x_17:
[----:B------:R-:W-:Y:S05]  /*05c0*/  @!P3 BRA `(.L_x_19) ;  /* 0xfffffffc0068b947 */ /* 0x000fea000383ffff */
.L_x_16:
[----:B------:R-:W0:Y:S01]  /*05d0*/  S2R R6, SR_TID.X ;  /* 0x0000000000067919 */ /* 0x000e220000002100 */
[----:B------:R-:W1:Y:S01]  /*05e0*/  S2UR UR5, SR_CgaCtaId ;  /* 0x00000000000579c3 */ /* 0x000e620000008800 */
[----:B------:R-:W-:Y:S01]  /*05f0*/  UMOV UR4, 0x400 ;  /* 0x0000040000047882 */ /* 0x000fe20000000000 */
[----:B------:R-:W2:Y:S02]  /*0600*/  LDCU UR10, c[0x0][0x360] ;  /* 0x00006c00ff0a77ac */ /* 0x000ea40008000800 */
[----:B--2---:R-:W-:Y:S02]  /*0610*/  UISETP.GE.U32.AND UP0, UPT, UR10, 0x2, UPT ;  /* 0x000000020a00788c */ /* 0x004fe4000bf06070 */
[----:B-1----:R-:W-:Y:S01]  /*0620*/  ULEA UR4, UR5, UR4, 0x18 ;  /* 0x0000000405047291 */ /* 0x002fe2000f8ec0ff */
[C---:B0-----:R-:W-:Y:S02]  /*0630*/  LEA.HI R0, R6.reuse, R6, RZ, 0x1b ;  /* 0x0000000606007211 */ /* 0x041fe400078fd8ff */
[----:B------:R-:W-:-:S03]  /*0640*/  ISETP.NE.AND P1, PT, R6, RZ, PT ;  /* 0x000000ff0600720c */ /* 0x000fc60003f25270 */
[----:B-----5:R-:W-:-:S05]  /*0650*/  LEA R3, R0, UR4, 0x2 ;  /* 0x0000000400037c11 */ /* 0x020fca000f8e10ff */
[----:B------:R0:W-:Y:S01]  /*0660*/  STS [R3], R8 ;  /* 0x0000000803007388 */ /* 0x0001e20000000800 */
[----:B------:R-:W-:Y:S06]  /*0670*/  BAR.SYNC.DEFER_BLOCKING 0x0 ;  /* 0x0000000000007b1d */ /* 0x000fec0000010000 */
[----:B------:R-:W-:Y:S05]  /*0680*/  BRA.U !UP0, `(.L_x_20) ;  /* 0x0000000108407547 */ /* 0x000fea000b800000 */
[----:B------:R-:W-:-:S05]  /*0690*/  UMOV UR5, 0x1 ;  /* 0x0000000100057882 */ /* 0x000fca0000000000 */
.L_x_21:
[----:B------:R-:W-:Y:S02]  /*06a0*/  USHF.L.U32 UR6, UR5, 0x1, URZ ;  /* 0x0000000105067899 */ /* 0x000fe400080006ff */
[C---:B------:R-:W-:Y:S02]  /*06b0*/  IADD3 R0, PT, PT, R6.reuse, UR5, RZ ;  /* 0x0000000506007c10 */ /* 0x040fe4000fffe0ff */
[----:B------:R-:W-:Y:S02]  /*06c0*/  UIADD3 UR7, UPT, UPT, UR6, -0x1, URZ ;  /* 0xffffffff06077890 */ /* 0x000fe4000fffe0ff */
[----:B------:R-:W-:Y:S02]  /*06d0*/  UISETP.GE.U32.AND UP0, UPT, UR6, UR10, UPT ;  /* 0x0000000a0600728c */ /* 0x000fe4000bf06070 */
[----:B------:R-:W-:Y:S02]  /*06e0*/  UMOV UR5, UR6 ;  /* 0x0000000600057c82 */ /* 0x000fe40008000000 */
[----:B------:R-:W-:-:S04]  /*06f0*/  LOP3.LUT P0, RZ, R6, UR7, RZ, 0xc0, !PT ;  /* 0x0000000706ff7c12 */ /* 0x000fc8000f80c0ff */
[----:B------:R-:W-:-:S13]  /*0700*/  ISETP.GE.U32.OR P0, PT, R0, UR10, P0 ;  /* 0x0000000a00007c0c */ /* 0x000fda0008706470 */
[----:B------:R-:W-:Y:S01]  /*0710*/  @!P0 LEA.HI R0, R0, R0, RZ, 0x1b ;  /* 0x0000000000008211 */ /* 0x000fe200078fd8ff */
[----:B------:R-:W-:Y:S03]  /*0720*/  @!P0 LDS R5, [R3] ;  /* 0x0000000003058984 */ /* 0x000fe60000000800 */
[----:B------:R-:W-:-:S06]  /*0730*/  @!P0 LEA R0, R0, UR4, 0x2 ;  /* 0x0000000400008c11 */ /* 0x000fcc000f8e10ff */
[----:B-1----:R-:W1:Y:S02]  /*0740*/  @!P0 LDS R0, [R0] ;  /* 0x0000000000008984 */ /* 0x002e640000000800 */
[----:B-1----:R-:W-:-:S05]  /*0750*/  @!P0 FADD R4, R0, R5 ;  /* 0x0000000500048221 */ /* 0x002fca0000000000 */
[----:B------:R1:W-:Y:S01]  /*0760*/  @!P0 STS [R3], R4 ;  /* 0x0000000403008388 */ /* 0x0003e20000000800 */
[----:B------:R-:W-:Y:S06]  /*0770*/  BAR.SYNC.DEFER_BLOCKING 0x0 ;  /* 0x0000000000007b1d */ /* 0x000fec0000010000 */
[----:B------:R-:W-:Y:S05]  /*0780*/  BRA.U !UP0, `(.L_x_21) ;  /* 0xfffffffd08c47547 */ /* 0x000fea000b83ffff */
.L_x_20:
[----:B------:R-:W-:Y:S05]  /*0790*/  @P1 EXIT ;  /* 0x000000000000194d */ /* 0x000fea0003800000 */
[----:B------:R-:W2:Y:S01]  /*07a0*/  S2UR UR5, SR_CgaCtaId ;  /* 0x00000000000579c3 */ /* 0x000ea20000008800 */
[----:B------:R-:W-:Y:S01]  /*07b0*/  UMOV UR4, 0x400 ;  /* 0x0000040000047882 */ /* 0x000fe20000000000 */
[----:B------:R-:W3:Y:S01]  /*07c0*/  LDCU UR6, c[0x0][0x390] ;  /* 0x00007200ff0677ac */ /* 0x000ee20008000800 */
[----:B------:R-:W4:Y:S05]  /*07d0*/  LDCU UR7, c[0x0][0x388] ;  /* 0x00007100ff0777ac */ /* 0x000f2a0008000800 */
[----:B-1----:R-:W1:Y:S01]  /*07e0*/  LDC.64 R4, c[0x0][0x3a8] ;  /* 0x0000ea00ff047b82 */ /* 0x002e620000000a00 */
[----:B--2---:R-:W-:Y:S01]  /*07f0*/  ULEA UR4, UR5, UR4, 0x18 ;  /* 0x0000000405047291 */ /* 0x004fe2000f8ec0ff */
[----:B-1----:R-:W-:-:S08]  /*0800*/  IMAD.WIDE.U32 R4, R2, 0x4, R4 ;  /* 0x0000000402047825 */ /* 0x002fd000078e0004 */
[----:B------:R-:W1:Y:S01]  /*0810*/  LDS R0, [UR4] ;  /* 0x00000004ff007984 */ /* 0x000e620008000800 */
[----:B---3--:R-:W-:-:S04]  /*0820*/  UIADD3 UR4, UPT, UPT, UR6, -0x1, URZ ;  /* 0xffffffff06047890 */ /* 0x008fc8000fffe0ff */
[----:B----4-:R-:W-:-:S06]  /*0830*/  UIMAD UR4, UR4, UR7, URZ ;  /* 0x00000007040472a4 */ /* 0x010fcc000f8e02ff */
[----:B0-----:R-:W-:-:S04]  /*0840*/  I2FP.F32.U32 R3, UR4 ;  /* 0x0000000400037c45 */ /* 0x001fc80008201000 */
[----:B------:R-:W0:Y:S02]  /*0850*/  MUFU.RCP R6, R3 ;  /* 0x0000000300067308 */ /* 0x000e240000001000 */
[----:B0-----:R-:W-:-:S04]  /*0860*/  FFMA R7, -R3, R6, 1 ;  /* 0x3f80000003077423 */ /* 0x001fc80000000106 */
[----:B------:R-:W-:Y:S02]  /*0870*/  FFMA R7, R6, R7, R6 ;  /* 0x0000000706077223 */ /* 0x000fe40000000006 */
[----:B-1----:R-:W0:Y:S02]  /*0880*/  FCHK P0, R0, R3 ;  /* 0x0000000300007302 */ /* 0x002e240000000000 */
[----:B------:R-:W-:-:S04]  /*0890*/  FFMA R6, R0, R7, RZ ;  /* 0x0000000700067223 */ /* 0x000fc800000000ff */
[----:B------:R-:W-:-:S04]  /*08a0*/  FFMA R8, -R3, R6, R0 ;  /* 0x0000000603087223 */ /* 0x000fc80000000100 */
[----:B------:R-:W-:Y:S01]  /*08b0*/  FFMA R7, R7, R8, R6 ;  /* 0x0000000807077223 */ /* 0x000fe20000000006 */
[----:B0-----:R-:W-:Y:S06]  /*08c0*/  @!P0 BRA `(.L_x_22) ;  /* 0x00000000000c8947 */ /* 0x001fec0003800000 */
[----:B------:R-:W-:-:S07]  /*08d0*/  MOV R2, 0x8f0 ;  /* 0x000008f000027802 */ /* 0x000fce0000000f00 */
[----:B------:R-:W-:Y:S05]  /*08e0*/  CALL.REL.NOINC `($__internal_1_$__cuda_sm3x_div_rn_noftz_f32_slowpath) ;  /* 0x00000000000c7944 */ /* 0x000fea0003c00000 */
[----:B------:R-:W-:-:S07]  /*08f0*/  IMAD.MOV.U32 R7, RZ, RZ, R0 ;  /* 0x000000ffff077224 */ /* 0x000fce00078e0000 */
.L_x_22:
[----:B------:R-:W-:Y:S01]  /*0900*/  REDG.E.ADD.F32.FTZ.RN.STRONG.GPU desc[UR8][R4.64], R7 ;  /* 0x00000007040079a6 */ /* 0x000fe2000c12f308 */
[----:B------:R-:W-:Y:S05]  /*0910*/  EXIT ;  /* 0x000000000000794d */ /* 0x000fea0003800000 */
        .weak           $__internal_1_$__cuda_sm3x_div_rn_noftz_f32_slowpath
        .type           $__internal_1_$__cuda_sm3x_div_rn_noftz_f32_slowpath,@function
        .size           $__internal_1_$__cuda_sm3x_div_rn_noftz_f32_slowpath,(.L_x_217 - $__internal_1_$__cuda_sm3x_div_rn_noftz_f32_slowpath)
$__internal_1_$__cuda_sm3x_div_rn_noftz_f32_slowpath:
[--C-:B------:R-:W-:Y:S01]  /*0920*/  SHF.R.U32.HI R7, RZ, 0x17, R3.reuse ;  /* 0x00000017ff077819 */ /* 0x100fe20000011603 */
[--C-:B------:R-:W-:Y:S01]  /*0930*/  IMAD.MOV.U32 R8, RZ, RZ, R0.reuse ;  /* 0x000000ffff087224 */ /* 0x100fe200078e0000 */
[----:B------:R-:W-:Y:S01]  /*0940*/  SHF.R.U32.HI R6, RZ, 0x17, R0 ;  /* 0x00000017ff067819 */ /* 0x000fe20000011600 */
[----:B------:R-:W-:Y:S01]  /*0950*/  IMAD.MOV.U32 R9, RZ, RZ, R3 ;  /* 0x000000ffff097224 */ /* 0x000fe200078e0003 */
        /* <DEDUP_REMOVED lines=29> */
[----:B------:R-:W-:Y:S02]  /*0b30*/  @!P1 FFMA R9, R3, 1.84467440737095516160e+19, RZ ;  /* 0x5f80000003099823 */ /* 0x000fe400000000ff */
[----:B------:R-:W-:-:S07]  /*0b40*/  @!P1 VIADD R10, R10, 0x40 ;  /* 0x000000400a0a9836 */ /* 0x000fce0000000000 */
.L_x_23:
[----:B------:R-:W-:Y:S02]  /*0b50*/  LEA R0, R7, 0xc0800000, 0x17 ;  /* 0xc080000007007811 */ /* 0x000fe400078eb8ff */
[----:B------:R-:W-:-:S03]  /*0b60*/  IADD3 R6, PT, PT, R6, -0x7f, RZ ;  /* 0xffffff8106067810 */ /* 0x000fc60007ffe0ff */
[----:B------:R-:W-:Y:S01]  /*0b70*/  IMAD.IADD R9, R9, 0x1, -R0 ;  /* 0x0000000109097824 */ /* 0x000fe200078e0a00 */
[C---:B------:R-:W-:Y:S01]  /*0b80*/  IADD3 R7, PT, PT, R6.reuse, 0x7f, -R7 ;  /* 0x0000007f06077810 */ /* 0x040fe20007ffe807 */
[----:B------:R-:W-:Y:S02]  /*0b90*/  IMAD R0, R6, -0x800000, R8 ;  /* 0xff80000006007824 */ /* 0x000fe400078e0208 */
[----:B------:R-:W0:Y:S01]  /*0ba0*/  MUFU.RCP R3, R9 ;  /* 0x0000000900037308 */ /* 0x000e220000001000 */
[----:B------:R-:W-:Y:S01]  /*0bb0*/  FADD.FTZ R11, -R9, -RZ ;  /* 0x800000ff090b7221 */ /* 0x000fe20000010100 */
[----:B------:R-:W-:-:S03]  /*0bc0*/  IMAD.IADD R7, R7, 0x1, R10 ;  /* 0x0000000107077824 */ /* 0x000fc600078e020a */
[----:B0-----:R-:W-:-:S04]  /*0bd0*/  FFMA R12, R3, R11, 1 ;  /* 0x3f800000030c7423 */ /* 0x001fc8000000000b */
        /* <DEDUP_REMOVED lines=25> */
[C---:B------:R-:W-:Y:S01]  /*0d70*/  VIADD R8, R9.reuse, 0x20 ;  /* 0x0000002009087836 */ /* 0x040fe20000000000 */
[----:B------:R-:W-:Y:S02]  /*0d80*/  IADD3 R9, PT, PT, -R9, RZ, RZ ;  /* 0x000000ff09097210 */ /* 0x000fe40007ffe1ff */
        /* <DEDUP_REMOVED lines=14> */
.L_x_29:
[----:B------:R-:W-:-:S04]  /*0e70*/  LOP3.LUT R0, R0, 0x80000000, RZ, 0xc0, !PT ;  /* 0x8000000000007812 */ /* 0x000fc800078ec0ff */
[----:B------:R-:W-:Y:S01]  /*0e80*/  LOP3.LUT R0, R0, 0x7f800000, RZ, 0xfc, !PT ;  /* 0x7f80000000007812 */ /* 0x000fe200078efcff */
[----:B------:R-:W-:Y:S06]  /*0e90*/  BRA `(.L_x_30) ;  /* 0x0000000000287947 */ /* 0x000fec0003800000 */
.L_x_28:
[----:B------:R-:W-:Y:S01]  /*0ea0*/  IMAD R0, R7, 0x800000, R0 ;  /* 0x0080000007007824 */ /* 0x000fe200078e0200 */
[----:B------:R-:W-:Y:S06]  /*0eb0*/  BRA `(.L_x_30) ;  /* 0x0000000000207947 */ /* 0x000fec0003800000 */
.L_x_27:
[----:B------:R-:W-:-:S04]  /*0ec0*/  LOP3.LUT R0, R9, 0x80000000, R8, 0x48, !PT ;  /* 0x8000000009007812 */ /* 0x000fc800078e4808 */
[----:B------:R-:W-:Y:S01]  /*0ed0*/  LOP3.LUT R0, R0, 0x7f800000, RZ, 0xfc, !PT ;  /* 0x7f80000000007812 */ /* 0x000fe200078efcff */
[----:B------:R-:W-:Y:S06]  /*0ee0*/  BRA `(.L_x_30) ;  /* 0x0000000000147947 */ /* 0x000fec0003800000 */
.L_x_26:
[----:B------:R-:W-:Y:S01]  /*0ef0*/  LOP3.LUT R0, R9, 0x80000000, R8, 0x48, !PT ;  /* 0x8000000009007812 */ /* 0x000fe200078e4808 */
[----:B------:R-:W-:Y:S06]  /*0f00*/  BRA `(.L_x_30) ;  /* 0x00000000000c7947 */ /* 0x000fec0003800000 */
.L_x_25:
[----:B------:R-:W0:Y:S01]  /*0f10*/  MUFU.RSQ R0, -QNAN ;  /* 0xffc0000000007908 */ /* 0x000e220000001400 */
[----:B------:R-:W-:Y:S05]  /*0f20*/  BRA `(.L_x_30) ;  /* 0x0000000000047947 */ /* 0x000fea0003800000 */
.L_x_24:
[----:B------:R-:W-:-:S07]  /*0f30*/  FADD.FTZ R0, R0, R3 ;  /* 0x0000000300007221 */ /* 0x000fce0000010000 */
.L_x_30:
[----:B------:R-:W-:-:S04]  /*0f40*/  IMAD.MOV.U32 R3, RZ, RZ, 0x0 ;  /* 0x00000000ff037424 */ /* 0x000fc800078e00ff */
[----:B0-----:R-:W-:Y:S05]  /*0f50*/  RET.REL.NODEC R2 `(_Z42conv_batch_stats_var_fwd_atomic_f32_kerneljjjjjPKfS0_Pf) ;  /* 0xfffffff002287950 */ /* 0x001fea0003c3ffff */
.L_x_31:
        /* <DEDUP_REMOVED lines=10> */
.L_x_217:


//--------------------- .text._Z45conv_batch_stats_var_fwd_nonatomic_f32_kerneljjjjPKfS0_Pf --------------------------
	.section	.text._Z45conv_batch_stats_var_fwd_nonatomic_f32_kerneljjjjPKfS0_Pf,"ax",@progbits
	.align	128
        .global         _Z45conv_batch_stats_var_fwd_nonatomic_f32_kerneljjjjPKfS0_Pf
        .type           _Z45conv_batch_stats_var_fwd_nonatomic_f32_kerneljjjjPKfS0_Pf,@function
        .size           _Z45conv_batch_stats_var_fwd_nonatomic_f32_kerneljjjjPKfS0_Pf,(.L_x_218 - _Z45conv_batch_stats_var_fwd_nonatomic_f32_kerneljjjjPKfS0_Pf)
        .other          _Z45conv_batch_stats_var_fwd_nonatomic_f32_kerneljjjjPKfS0_Pf,@"STO_CUDA_ENTRY STV_DEFAULT"
_Z45conv_batch_stats_var_fwd_nonatomic_f32_kerneljjjjPKfS0_Pf:
.text._Z45conv_batch_stats_var_fwd_nonatomic_f32_kerneljjjjPKfS0_Pf:
[----:B------:R-:W-:Y:S01]  /*0000*/  LDC R1, c[0x0][0x37c] ;  /* 0x0000df00ff017b82 */ /* 0x000fe20000000800 */
[----:B------:R-:W0:Y:S01]  /*0010*/  S2R R0, SR_CTAID.X ;  /* 0x0000000000007919 */ /* 0x000e220000002500 */
[----:B------:R-:W0:Y:S01]  /*0020*/  LDCU UR4, c[0x0][0x388] ;  /* 0x00007100ff0477ac */ /* 0x000e220008000800 */
[----:B------:R-:W-:Y:S01]  /*0030*/  IMAD.MOV.U32 R2, RZ, RZ, RZ ;  /* 0x000000ffff027224 */ /* 0x000fe200078e00ff */
[----:B------:R-:W1:Y:S01]  /*0040*/  LDCU.64 UR8, c[0x0][0x358] ;  /* 0x00006b00ff0877ac */ /* 0x000e620008000a00 */
[----:B0-----:R-:W-:-:S13]  /*0050*/  ISETP.GE.U32.AND P0, PT, R0, UR4, PT ;  /* 0x0000000400007c0c */ /* 0x001fda000bf06070 */
[----:B-1----:R-:W-:Y:S05]  /*0060*/  @P0 BRA `(.L_x_32) ;  /* 0x0000001800d80947 */ /* 0x002fea0003800000 */
[----:B------:R-:W0:Y:S02]  /*0070*/  LDCU UR5, c[0x0][0x380] ;  /* 0x00007000ff0577ac */ /* 0x000e240008000800 */
[----:B0-----:R-:W-:-:S09]  /*0080*/  UISETP.NE.AND UP0, UPT, UR5, URZ, UPT ;  /* 0x000000ff0500728c */ /* 0x001fd2000bf05270 */
[----:B------:R-:W-:Y:S05]  /*0090*/  BRA.U !UP0, `(.L_x_32) ;  /* 0x0000001908cc7547 */ /* 0x000fea000b800000 */
[----:B------:R-:W0:Y:S02]  /*00a0*/  LDC.64 R6, c[0x0][0x398] ;  /* 0x0000e600ff067b82 */ /* 0x000e240000000a00 */
[----:B0-----:R-:W-:-:S05]  /*00b0*/  IMAD.WIDE.U32 R6, R0, 0x4, R6 ;  /* 0x0000000400067825 */ /* 0x001fca00078e0006 */
[----:B------:R0:W5:Y:S01]  /*00c0*/  LDG.E R3, desc[UR8][R6.64] ;  /* 0x0000000806037981 */ /* 0x000162000c1e1900 */
[----:B------:R-:W1:Y:S01]  /*00d0*/  LDC R5, c[0x0][0x360] ;  /* 0x0000d800ff057b82 */ /* 0x000e620000000800 */
[----:B------:R-:W-:Y:S01]  /*00e0*/  UISETP.GE.U32.AND UP1, UPT, UR5, 0x8, UPT ;  /* 0x000000080500788c */ /* 0x000fe2000bf26070 */
[----:B------:R-:W-:Y:S01]  /*00f0*/  IMAD.MOV.U32 R2, RZ, RZ, RZ ;  /* 0x000000ffff027224 */ /* 0x000fe200078e00ff */
[----:B------:R-:W2:Y:S01]  /*0100*/  S2R R4, SR_TID.X ;  /* 0x0000000000047919 */ /* 0x000ea20000002100 */
[----:B------:R-:W-:Y:S01]  /*0110*/  ULOP3.LUT UR7, UR5, 0x7, URZ, 0xc0, !UPT ;  /* 0x0000000705077892 */ /* 0x000fe2000f8ec0ff */
[----:B------:R-:W-:-:S03]  /*0120*/  UMOV UR4, URZ ;  /* 0x000000ff00047c82 */ /* 0x000fc60008000000 */
[----:B------:R-:W-:Y:S02]  /*0130*/  UISETP.NE.AND UP0, UPT, UR7, URZ, UPT ;  /* 0x000000ff0700728c */ /* 0x000fe4000bf05270 */
[----:B0-----:R-:W-:Y:S09]  /*0140*/  BRA.U !UP1, `(.L_x_33) ;  /* 0x0000000d09687547 */ /* 0x001ff2000b800000 */
[----:B------:R-:W0:Y:S01]  /*0150*/  LDCU UR6, c[0x0][0x384] ;  /* 0x00007080ff0677ac */ /* 0x000e220008000800 */
[----:B------:R-:W3:Y:S01]  /*0160*/  LDC R6, c[0x0][0x384] ;  /* 0x0000e100ff067b82 */ /* 0x000ee20000000800 */
[C---:B-12---:R-:W-:Y:S01]  /*0170*/  IADD3 R18, PT, PT, R5.reuse, R4, RZ ;  /* 0x0000000405127210 */ /* 0x046fe20007ffe0ff */
[C-C-:B------:R-:W-:Y:S01]  /*0180*/  IMAD R10, R5.reuse, 0x4, R4.reuse ;  /* 0x00000004050a7824 */ /* 0x140fe200078e0204 */
[----:B------:R-:W-:Y:S01]  /*0190*/  ULOP3.LUT UR4, UR5, 0xfffffff8, URZ, 0xc0, !UPT ;  /* 0xfffffff805047892 */ /* 0x000fe2000f8ec0ff */
[C-C-:B------:R-:W-:Y:S01]  /*01a0*/  IMAD R11, R5.reuse, 0x5, R4.reuse ;  /* 0x00000005050b7824 */ /* 0x140fe200078e0204 */
[----:B------:R-:W1:Y:S01]  /*01b0*/  LDCU UR10, c[0x0][0x38c] ;  /* 0x00007180ff0a77ac */ /* 0x000e620008000800 */
[C-C-:B------:R-:W-:Y:S02]  /*01c0*/  IMAD R12, R5.reuse, 0x6, R4.reuse ;  /* 0x00000006050c7824 */ /* 0x140fe400078e0204 */
[--C-:B------:R-:W-:Y:S01]  /*01d0*/  IMAD R13, R5, 0x7, R4.reuse ;  /* 0x00000007050d7824 */ /* 0x100fe200078e0204 */
[----:B------:R-:W-:Y:S01]  /*01e0*/  UIADD3 UR5, UPT, UPT, -UR4, URZ, URZ ;  /* 0x000000ff04057290 */ /* 0x000fe2000fffe1ff */
[----:B------:R-:W-:Y:S01]  /*01f0*/  IMAD.MOV.U32 R19, RZ, RZ, R4 ;  /* 0x000000ffff137224 */ /* 0x000fe200078e0004 */
[----:B0-----:R-:W0:Y:S01]  /*0200*/  I2F.U32.RP R2, UR6 ;  /* 0x0000000600027d06 */ /* 0x001e220008209000 */
[----:B------:R-:W-:-:S06]  /*0210*/  UISETP.NE.U32.AND UP1, UPT, UR6, URZ, UPT ;  /* 0x000000ff0600728c */ /* 0x000fcc000bf25070 */
[----:B------:R-:W-:Y:S01]  /*0220*/  PLOP3.LUT P0, PT, PT, PT, UP1, 0x80, 0x8 ;  /* 0x000000000008781c */ /* 0x000fe20003f0f018 */
[----:B0-----:R-:W0:Y:S02]  /*0230*/  MUFU.RCP R2, R2 ;  /* 0x0000000200027308 */ /* 0x001e240000001000 */
[----:B0-----:R-:W-:Y:S01]  /*0240*/  IADD3 R8, PT, PT, R2, 0xffffffe, RZ ;  /* 0x0ffffffe02087810 */ /* 0x001fe20007ffe0ff */
[----:B------:R-:W-:-:S05]  /*0250*/  HFMA2 R2, -RZ, RZ, 0, 0 ;  /* 0x00000000ff027431 */ /* 0x000fca00000001ff */
[----:B------:R0:W2:Y:S02]  /*0260*/  F2I.FTZ.U32.TRUNC.NTZ R9, R8 ;  /* 0x0000000800097305 */ /* 0x0000a4000021f000 */
[----:B0-----:R-:W-:Y:S02]  /*0270*/  IMAD.MOV.U32 R8, RZ, RZ, RZ ;  /* 0x000000ffff087224 */ /* 0x001fe400078e00ff */
[----:B--2---:R-:W-:-:S04]  /*0280*/  IMAD.MOV R7, RZ, RZ, -R9 ;  /* 0x000000ffff077224 */ /* 0x004fc800078e0a09 */
[----:B------:R-:W-:Y:S01]  /*0290*/  IMAD R7, R7, UR6, RZ ;  /* 0x0000000607077c24 */ /* 0x000fe2000f8e02ff */
[----:B------:R-:W-:-:S03]  /*02a0*/  ULOP3.LUT UR6, URZ, UR6, URZ, 0x33, !UPT ;  /* 0x00000006ff067292 */ /* 0x000fc6000f8e33ff */
[----:B------:R-:W-:-:S04]  /*02b0*/  IMAD.HI.U32 R7, R9, R7, R8 ;  /* 0x0000000709077227 */ /* 0x000fc800078e0008 */
[C-C-:B------:R-:W-:Y:S02]  /*02c0*/  IMAD R8, R5.reuse, 0x2, R4.reuse ;  /* 0x0000000205087824 */ /* 0x140fe400078e0204 */
[----:B------:R-:W-:Y:S02]  /*02d0*/  IMAD R9, R5, 0x3, R4 ;  /* 0x0000000305097824 */ /* 0x000fe400078e0204 */
[----:B-1-3--:R-:W-:-:S07]  /*02e0*/  IMAD.U32 R16, RZ, RZ, UR6 ;  /* 0x00000006ff107e24 */ /* 0x00afce000f8e00ff */
.L_x_34:
[----:B------:R-:W0:Y:S01]  /*02f0*/  I2F.U32.RP R20, R6 ;  /* 0x0000000600147306 */ /* 0x000e220000209000 */
[----:B------:R-:W-:-:S07]  /*0300*/  IMAD.HI.U32 R21, R7, R19, RZ ;  /* 0x0000001307157227 */ /* 0x000fce00078e00ff */
[----:B0-----:R-:W0:Y:S02]  /*0310*/  MUFU.RCP R20, R20 ;  /* 0x0000001400147308 */ /* 0x001e240000001000 */
[----:B0-----:R-:W-:-:S06]  /*0320*/  IADD3 R14, PT, PT, R20, 0xffffffe, RZ ;  /* 0x0ffffffe140e7810 */ /* 0x001fcc0007ffe0ff */
[----:B------:R0:W1:Y:S02]  /*0330*/  F2I.FTZ.U32.TRUNC.NTZ R15, R14 ;  /* 0x0000000e000f7305 */ /* 0x000064000021f000 */
[----:B0-----:R-:W-:Y:S01]  /*0340*/  MOV R14, RZ ;  /* 0x000000ff000e7202 */ /* 0x001fe20000000f00 */
[----:B-1----:R-:W-:-:S04]  /*0350*/  IMAD.MOV R17, RZ, RZ, -R15 ;  /* 0x000000ffff117224 */ /* 0x002fc800078e0a0f */
[----:B------:R-:W-:Y:S02]  /*0360*/  IMAD R7, R17, R6, RZ ;  /* 0x0000000611077224 */ /* 0x000fe400078e02ff */
[----:B------:R-:W-:Y:S02]  /*0370*/  IMAD.MOV R17, RZ, RZ, -R21 ;  /* 0x000000ffff117224 */ /* 0x000fe400078e0a15 */
[----:B------:R-:W-:-:S04]  /*0380*/  IMAD.HI.U32 R7, R15, R7, R14 ;  /* 0x000000070f077227 */ /* 0x000fc800078e000e */
[----:B------:R-:W-:Y:S02]  /*0390*/  IMAD R15, R6, R17, R19 ;  /* 0x00000011060f7224 */ /* 0x000fe400078e0213 */
[----:B------:R-:W-:-:S03]  /*03a0*/  IMAD.HI.U32 R23, R7, R18, RZ ;  /* 0x0000001207177227 */ /* 0x000fc600078e00ff */
[----:B------:R-:W-:Y:S01]  /*03b0*/  ISETP.GE.U32.AND P2, PT, R15, R6, PT ;  /* 0x000000060f00720c */ /* 0x000fe20003f46070 */
[----:B------:R-:W-:-:S04]  /*03c0*/  IMAD.MOV R17, RZ, RZ, -R23 ;  /* 0x000000ffff117224 */ /* 0x000fc800078e0a17 */
[----:B------:R-:W-:-:S05]  /*03d0*/  IMAD R17, R6, R17, R18 ;  /* 0x0000001106117224 */ /* 0x000fca00078e0212 */
[----:B------:R-:W-:-:S03]  /*03e0*/  ISETP.GE.U32.AND P3, PT, R17, R6, PT ;  /* 0x000000061100720c */ /* 0x000fc60003f66070 */
[----:B------:R-:W-:Y:S02]  /*03f0*/  @P2 IMAD.IADD R15, R15, 0x1, -R6 ;  /* 0x000000010f0f2824 */ /* 0x000fe400078e0a06 */
[----:B------:R-:W-:-:S03]  /*0400*/  @P2 VIADD R21, R21, 0x1 ;  /* 0x0000000115152836 */ /* 0x000fc60000000000 */
[----:B------:R-:W-:-:S05]  /*0410*/  ISETP.GE.U32.AND P1, PT, R15, R6, PT ;  /* 0x000000060f00720c */ /* 0x000fca0003f26070 */
[-C--:B------:R-:W-:Y:S02]  /*0420*/  @P3 IADD3 R17, PT, PT, R17, -R6.reuse, RZ ;  /* 0x8000000611113210 */ /* 0x080fe40007ffe0ff */
[----:B------:R-:W-:Y:S02]  /*0430*/  @P3 IADD3 R23, PT, PT, R23, 0x1, RZ ;  /* 0x0000000117173810 */ /* 0x000fe40007ffe0ff */
[----:B------:R-:W-:-:S04]  /*0440*/  ISETP.GE.U32.AND P4, PT, R17, R6, PT ;  /* 0x000000061100720c */ /* 0x000fc80003f86070 */
[----:B------:R-:W-:-:S05]  /*0450*/  @P1 VIADD R21, R21, 0x1 ;  /* 0x0000000115151836 */ /* 0x000fca0000000000 */
[----:B------:R-:W-:Y:S02]  /*0460*/  SEL R25, R16, R21, !P0 ;  /* 0x0000001510197207 */ /* 0x000fe40004000000 */
[C---:B------:R-:W-:Y:S02]  /*0470*/  ISETP.NE.U32.AND P0, PT, R6.reuse, RZ, PT ;  /* 0x000000ff0600720c */ /* 0x040fe40003f05070 */
[----:B------:R-:W-:Y:S01]  /*0480*/  ISETP.GE.U32.AND P3, PT, R25, UR10, PT ;  /* 0x0000000a19007c0c */ /* 0x000fe2000bf66070 */
[----:B------:R-:W-:Y:S01]  /*0490*/  @P4 VIADD R23, R23, 0x1 ;  /* 0x0000000117174836 */ /* 0x000fe20000000000 */
[----:B------:R-:W-:Y:S02]  /*04a0*/  LOP3.LUT R16, RZ, R6, RZ, 0x33, !PT ;  /* 0x00000006ff107212 */ /* 0x000fe400078e33ff */
[----:B------:R-:W-:Y:S02]  /*04b0*/  ISETP.NE.U32.OR P5, PT, R6, RZ, P3 ;  /* 0x000000ff0600720c */ /* 0x000fe40001fa5470 */
[----:B------:R-:W-:-:S04]  /*04c0*/  SEL R22, R16, R23, !P0 ;  /* 0x0000001710167207 */ /* 0x000fc80004000000 */
[----:B------:R-:W-:-:S03]  /*04d0*/  ISETP.GE.U32.AND P2, PT, R22, UR10, PT ;  /* 0x0000000a16007c0c */ /* 0x000fc6000bf46070 */
[----:B------:R-:W0:Y:S01]  /*04e0*/  @!P3 LDC R26, c[0x0][0x388] ;  /* 0x0000e200ff1abb82 */ /* 0x000e220000000800 */
[----:B------:R-:W-:-:S05]  /*04f0*/  @!P3 IMAD.IADD R14, R15, 0x1, -R6 ;  /* 0x000000010f0eb824 */ /* 0x000fca00078e0a06 */
[----:B------:R-:W-:Y:S02]  /*0500*/  @!P3 SEL R24, R14, R15, P1 ;  /* 0x0000000f0e18b207 */ /* 0x000fe40000800000 */
[----:B------:R-:W1:Y:S01]  /*0510*/  @!P3 LDC.64 R20, c[0x0][0x390] ;  /* 0x0000e400ff14bb82 */ /* 0x000e620000000a00 */
[----:B------:R-:W-:-:S07]  /*0520*/  @!P5 LOP3.LUT R24, RZ, R6, RZ, 0x33, !PT ;  /* 0x00000006ff18d212 */ /* 0x000fce00078e33ff */
[----:B------:R-:W2:Y:S08]  /*0530*/  @!P2 LDC R23, c[0x0][0x388] ;  /* 0x0000e200ff17ab82 */ /* 0x000eb00000000800 */
[----:B------:R-:W3:Y:S01]  /*0540*/  @!P2 LDC.64 R14, c[0x0][0x390] ;  /* 0x0000e400ff0eab82 */ /* 0x000ee20000000a00 */
[----:B0-----:R-:W-:Y:S01]  /*0550*/  @!P3 IMAD R25, R25, R26, R0 ;  /* 0x0000001a1919b224 */ /* 0x001fe200078e0200 */
[----:B------:R-:W-:-:S03]  /*0560*/  @!P2 IADD3 R26, PT, PT, R17, -R6, RZ ;  /* 0x80000006111aa210 */ /* 0x000fc60007ffe0ff */
[----:B------:R-:W-:Y:S01]  /*0570*/  @!P3 IMAD R25, R25, R6, R24 ;  /* 0x000000061919b224 */ /* 0x000fe200078e0218 */
[----:B------:R-:W-:-:S03]  /*0580*/  @!P2 SEL R17, R26, R17, P4 ;  /* 0x000000111a11a207 */ /* 0x000fc60002000000 */
[----:B-1----:R-:W-:Y:S01]  /*0590*/  @!P3 IMAD.WIDE.U32 R20, R25, 0x4, R20 ;  /* 0x000000041914b825 */ /* 0x002fe200078e0014 */
[----:B------:R-:W-:-:S03]  /*05a0*/  @!P2 SEL R17, R16, R17, !P0 ;  /* 0x000000111011a207 */ /* 0x000fc60004000000 */
[----:B--2---:R-:W-:Y:S02]  /*05b0*/  @!P2 IMAD R23, R22, R23, R0 ;  /* 0x000000171617a224 */ /* 0x004fe400078e0200 */
[----:B------:R0:W2:Y:S02]  /*05c0*/  @!P3 LDG.E R22, desc[UR8][R20.64] ;  /* 0x000000081416b981 */ /* 0x0000a4000c1e1900 */
[----:B------:R-:W-:-:S04]  /*05d0*/  @!P2 IMAD R17, R23, R6, R17 ;  /* 0x000000061711a224 */ /* 0x000fc800078e0211 */
[----:B---3--:R-:W-:-:S05]  /*05e0*/  @!P2 IMAD.WIDE.U32 R14, R17, 0x4, R14 ;  /* 0x00000004110ea825 */ /* 0x008fca00078e000e */
[----:B------:R1:W3:Y:S01]  /*05f0*/  @!P2 LDG.E R24, desc[UR8][R14.64] ;  /* 0x000000080e18a981 */ /* 0x0002e2000c1e1900 */
[----:B------:R-:W-:-:S04]  /*0600*/  IMAD.HI.U32 R17, R7, R8, RZ ;  /* 0x0000000807117227 */ /* 0x000fc800078e00ff */
[----:B------:R-:W-:-:S04]  /*0610*/  IMAD.MOV R29, RZ, RZ, -R17 ;  /* 0x000000ffff1d7224 */ /* 0x000fc800078e0a11 */
[----:B------:R-:W-:-:S05]  /*0620*/  IMAD R29, R6, R29, R8 ;  /* 0x0000001d061d7224 */ /* 0x000fca00078e0208 */
[----:B------:R-:W-:Y:S01]  /*0630*/  ISETP.GE.U32.AND P4, PT, R29, R6, PT ;  /* 0x000000061d00720c */ /* 0x000fe20003f86070 */
[----:B------:R-:W-:-:S04]  /*0640*/  IMAD.HI.U32 R27, R7, R9, RZ ;  /* 0x00000009071b7227 */ /* 0x000fc800078e00ff */
[----:B------:R-:W-:-:S08]  /*0650*/  IMAD.MOV R23, RZ, RZ, -R27 ;  /* 0x000000ffff177224 */ /* 0x000fd000078e0a1b */
[----:B------:R-:W-:-:S05]  /*0660*/  @P4 IMAD.IADD R29, R29, 0x1, -R6 ;  /* 0x000000011d1d4824 */ /* 0x000fca00078e0a06 */
[----:B------:R-:W-:Y:S01]  /*0670*/  ISETP.GE.U32.AND P1, PT, R29, R6, PT ;  /* 0x000000061d00720c */ /* 0x000fe20003f26070 */
[----:B------:R-:W-:Y:S01]  /*0680*/  IMAD R23, R6, R23, R9 ;  /* 0x0000001706177224 */ /* 0x000fe200078e0209 */
[----:B------:R-:W-:-:S04]  /*0690*/  @P4 IADD3 R17, PT, PT, R17, 0x1, RZ ;  /* 0x0000000111114810 */ /* 0x000fc80007ffe0ff */
[----:B------:R-:W-:-:S07]  /*06a0*/  ISETP.GE.U32.AND P4, PT, R23, R6, PT ;  /* 0x000000061700720c */ /* 0x000fce0003f86070 */
[----:B------:R-:W-:Y:S02]  /*06b0*/  @P1 VIADD R17, R17, 0x1 ;  /* 0x0000000111111836 */ /* 0x000fe40000000000 */
[----:B------:R-:W-:-:S03]  /*06c0*/  IMAD.HI.U32 R25, R7, R10, RZ ;  /* 0x0000000a07197227 */ /* 0x000fc600078e00ff */
[----:B0-----:R-:W-:Y:S02]  /*06d0*/  SEL R21, R16, R17, !P0 ;  /* 0x0000001110157207 */ /* 0x001fe40004000000 */
[-C--:B------:R-:W-:Y:S02]  /*06e0*/  @P4 IADD3 R23, PT, PT, R23, -R6.reuse, RZ ;  /* 0x8000000617174210 */ /* 0x080fe40007ffe0ff */
[----:B------:R-:W-:Y:S01]  /*06f0*/  ISETP.GE.U32.AND P5, PT, R21, UR10, PT ;  /* 0x0000000a15007c0c */ /* 0x000fe2000bfa6070 */
[----:B------:R-:W-:Y:S01]  /*0700*/  IMAD.MOV R17, RZ, RZ, -R25 ;  /* 0x000000ffff117224 */ /* 0x000fe200078e0a19 */
[----:B------:R-:W-:-:S03]  /*0710*/  ISETP.GE.U32.AND P6, PT, R23, R6, PT ;  /* 0x000000061700720c */ /* 0x000fc60003fc6070 */
[----:B------:R-:W-:Y:S01]  /*0720*/  IMAD R17, R6, R17, R10 ;  /* 0x0000001106117224 */ /* 0x000fe200078e020a */
[----:B------:R-:W-:-:S04]  /*0730*/  @P4 IADD3 R27, PT, PT, R27, 0x1, RZ ;  /* 0x000000011b1b4810 */ /* 0x000fc80007ffe0ff */
[----:B------:R-:W-:-:S03]  /*0740*/  ISETP.GE.U32.AND P4, PT, R17, R6, PT ;  /* 0x000000061100720c */ /* 0x000fc60003f86070 */
[----:B------:R-:W0:Y:S02]  /*0750*/  @!P5 LDC R20, c[0x0][0x388] ;  /* 0x0000e200ff14db82 */ /* 0x000e240000000800 */
[----:B------:R-:W-:-:S05]  /*0760*/  @P6 VIADD R27, R27, 0x1 ;  /* 0x000000011b1b6836 */ /* 0x000fca0000000000 */
[----:B-1----:R-:W-:-:S03]  /*0770*/  SEL R15, R16, R27, !P0 ;  /* 0x0000001b100f7207 */ /* 0x002fc60004000000 */
[----:B------:R-:W-:Y:S01]  /*0780*/  @P4 VIADD R25, R25, 0x1 ;  /* 0x0000000119194836 */ /* 0x000fe20000000000 */
[-C--:B------:R-:W-:Y:S02]  /*0790*/  @P4 IADD3 R17, PT, PT, R17, -R6.reuse, RZ ;  /* 0x8000000611114210 */ /* 0x080fe40007ffe0ff */
[----:B------:R-:W-:Y:S02]  /*07a0*/  ISETP.GE.U32.AND P4, PT, R15, UR10, PT ;  /* 0x0000000a0f007c0c */ /* 0x000fe4000bf86070 */
[----:B------:R-:W-:-:S04]  /*07b0*/  @!P5 IADD3 R14, PT, PT, R29, -R6, RZ ;  /* 0x800000061d0ed210 */ /* 0x000fc80007ffe0ff */
[----:B------:R-:W-:-:S04]  /*07c0*/  @!P5 SEL R29, R14, R29, P1 ;  /* 0x0000001d0e1dd207 */ /* 0x000fc80000800000 */
[----:B------:R-:W-:Y:S01]  /*07d0*/  @!P5 SEL R29, R16, R29, !P0 ;  /* 0x0000001d101dd207 */ /* 0x000fe20004000000 */
[----:B0-----:R-:W-:Y:S01]  /*07e0*/  @!P5 IMAD R27, R21, R20, R0 ;  /* 0x00000014151bd224 */ /* 0x001fe200078e0200 */
[-C--:B------:R-:W-:Y:S01]  /*07f0*/  ISETP.GE.U32.AND P1, PT, R17, R6.reuse, PT ;  /* 0x000000061100720c */ /* 0x080fe20003f26070 */
[----:B------:R-:W0:Y:S02]  /*0800*/  @!P5 LDC.64 R20, c[0x0][0x390] ;  /* 0x0000e400ff14db82 */ /* 0x000e240000000a00 */
[----:B------:R-:W-:-:S06]  /*0810*/  @!P5 IMAD R29, R27, R6, R29 ;  /* 0x000000061b1dd224 */ /* 0x000fcc00078e021d */
[----:B------:R-:W1:Y:S01]  /*0820*/  @!P4 LDC R14, c[0x0][0x388] ;  /* 0x0000e200ff0ecb82 */ /* 0x000e620000000800 */
[----:B------:R-:W-:-:S04]  /*0830*/  IMAD.HI.U32 R26, R7, R11, RZ ;  /* 0x0000000b071a7227 */ /* 0x000fc800078e00ff */
[----:B------:R-:W-:-:S05]  /*0840*/  @P1 VIADD R25, R25, 0x1 ;  /* 0x0000000119191836 */ /* 0x000fca0000000000 */
[----:B------:R-:W-:Y:S01]  /*0850*/  SEL R25, R16, R25, !P0 ;  /* 0x0000001910197207 */ /* 0x000fe20004000000 */
[----:B0-----:R-:W-:-:S06]  /*0860*/  @!P5 IMAD.WIDE.U32 R20, R29, 0x4, R20 ;  /* 0x000000041d14d825 */ /* 0x001fcc00078e0014 */
[----:B------:R0:W4:Y:S01]  /*0870*/  @!P5 LDG.E R20, desc[UR8][R20.64] ;  /* 0x000000081414d981 */ /* 0x000122000c1e1900 */
[----:B-1----:R-:W-:Y:S02]  /*0880*/  @!P4 IMAD R15, R15, R14, R0 ;  /* 0x0000000e0f0fc224 */ /* 0x002fe400078e0200 */
[----:B--2--5:R-:W-:-:S04]  /*0890*/  @!P3 FADD R27, -R3, R22 ;  /* 0x00000016031bb221 */ /* 0x024fc80000000100 */
[----:B------:R-:W-:Y:S01]  /*08a0*/  @!P3 FFMA R2, R27, R27, R2 ;  /* 0x0000001b1b02b223 */ /* 0x000fe20000000002 */
[----:B---3--:R-:W-:Y:S01]  /*08b0*/  @!P2 FADD R27, -R3, R24 ;  /* 0x00000018031ba221 */ /* 0x008fe20000000100 */
[----:B------:R-:W-:-:S03]  /*08c0*/  @!P4 IMAD.IADD R24, R23, 0x1, -R6 ;  /* 0x000000011718c824 */ /* 0x000fc600078e0a06 */
[----:B------:R-:W-:Y:S01]  /*08d0*/  @!P2 FFMA R2, R27, R27, R2 ;  /* 0x0000001b1b02a223 */ /* 0x000fe20000000002 */
[----:B------:R-:W-:Y:S02]  /*08e0*/  IADD3 R27, PT, PT, -R26, RZ, RZ ;  /* 0x000000ff1a1b7210 */ /* 0x000fe40007ffe1ff */
[----:B------:R-:W-:-:S03]  /*08f0*/  @!P4 SEL R23, R24, R23, P6 ;  /* 0x000000171817c207 */ /* 0x000fc60003000000 */
[----:B------:R-:W-:Y:S01]  /*0900*/  IMAD R24, R6, R27, R11 ;  /* 0x0000001b06187224 */ /* 0x000fe200078e020b */
[----:B------:R-:W-:Y:S02]  /*0910*/  ISETP.GE.U32.AND P3, PT, R25, UR10, PT ;  /* 0x0000000a19007c0c */ /* 0x000fe4000bf66070 */
[----:B------:R-:W-:Y:S02]  /*0920*/  @!P4 SEL R14, R16, R23, !P0 ;  /* 0x00000017100ec207 */ /* 0x000fe40004000000 */
[----:B------:R-:W-:Y:S01]  /*0930*/  ISETP.GE.U32.AND P6, PT, R24, R6, PT ;  /* 0x000000061800720c */ /* 0x000fe20003fc6070 */
[----:B------:R-:W-:-:S04]  /*0940*/  IMAD.HI.U32 R23, R7, R12, RZ ;  /* 0x0000000c07177227 */ /* 0x000fc800078e00ff */
[----:B0-----:R-:W-:-:S04]  /*0950*/  IMAD.MOV R21, RZ, RZ, -R23 ;  /* 0x000000ffff157224 */ /* 0x001fc800078e0a17 */
[----:B------:R-:W-:Y:S01]  /*0960*/  IMAD R21, R6, R21, R12 ;  /* 0x0000001506157224 */ /* 0x000fe200078e020c */
[----:B------:R-:W-:-:S03]  /*0970*/  @!P3 IADD3 R28, PT, PT, R17, -R6, RZ ;  /* 0x80000006111cb210 */ /* 0x000fc60007ffe0ff */
[-C--:B------:R-:W-:Y:S02]  /*0980*/  @P6 IADD3 R24, PT, PT, R24, -R6.reuse, RZ ;  /* 0x8000000618186210 */ /* 0x080fe40007ffe0ff */
[----:B------:R-:W-:Y:S02]  /*0990*/  @!P3 SEL R17, R28, R17, P1 ;  /* 0x000000111c11b207 */ /* 0x000fe40000800000 */
[CC--:B------:R-:W-:Y:S01]  /*09a0*/  ISETP.GE.U32.AND P2, PT, R21.reuse, R6.reuse, PT ;  /* 0x000000061500720c */ /* 0x0c0fe20003f46070 */
[----:B------:R-:W-:Y:S01]  /*09b0*/  @P6 VIADD R26, R26, 0x1 ;  /* 0x000000011a1a6836 */ /* 0x000fe20000000000 */
[----:B------:R-:W-:Y:S01]  /*09c0*/  ISETP.GE.U32.AND P1, PT, R24, R6, PT ;  /* 0x000000061800720c */ /* 0x000fe20003f26070 */
[----:B------:R-:W0:Y:S10]  /*09d0*/  @!P3 LDC R28, c[0x0][0x388] ;  /* 0x0000e200ff1cbb82 */ /* 0x000e340000000800 */
[----:B------:R-:W-:-:S02]  /*09e0*/  @P2 IMAD.IADD R21, R21, 0x1, -R6 ;  /* 0x0000000115152824 */ /* 0x000fc400078e0a06 */
[----:B------:R-:W-:-:S03]  /*09f0*/  @P1 IADD3 R26, PT, PT, R26, 0x1, RZ ;  /* 0x000000011a1a1810 */ /* 0x000fc60007ffe0ff */
[----:B------:R-:W-:Y:S02]  /*0a00*/  ISETP.GE.U32.AND P6, PT, R21, R6, PT ;  /* 0x000000061500720c */ /* 0x000fe40003fc6070 */
[----:B------:R-:W-:Y:S02]  /*0a10*/  SEL R26, R16, R26, !P0 ;  /* 0x0000001a101a7207 */ /* 0x000fe40004000000 */
[----:B------:R-:W-:Y:S02]  /*0a20*/  @P2 IADD3 R23, PT, PT, R23, 0x1, RZ ;  /* 0x0000000117172810 */ /* 0x000fe40007ffe0ff */
[----:B------:R-:W-:-:S07]  /*0a30*/  ISETP.GE.U32.AND P2, PT, R26, UR10, PT ;  /* 0x0000000a1a007c0c */ /* 0x000fce000bf46070 */
[----:B------:R-:W-:-:S05]  /*0a40*/  @P6 VIADD R23, R23, 0x1 ;  /* 0x0000000117176836 */ /* 0x000fca0000000000 */
[----:B------:R-:W-:Y:S02]  /*0a50*/  SEL R23, R16, R23, !P0 ;  /* 0x0000001710177207 */ /* 0x000fe40004000000 */
[----:B------:R-:W-:-:S04]  /*0a60*/  @!P2 IADD3 R29, PT, PT, R24, -R6, RZ ;  /* 0x80000006181da210 */ /* 0x000fc80007ffe0ff */
[----:B------:R-:W-:Y:S02]  /*0a70*/  @!P2 SEL R24, R29, R24, P1 ;  /* 0x000000181d18a207 */ /* 0x000fe40000800000 */
[----:B------:R-:W-:Y:S01]  /*0a80*/  ISETP.GE.U32.AND P1, PT, R23, UR10, PT ;  /* 0x0000000a17007c0c */ /* 0x000fe2000bf26070 */
[----:B0-----:R-:W-:Y:S01]  /*0a90*/  @!P3 IMAD R25, R25, R28, R0 ;  /* 0x0000001c1919b224 */ /* 0x001fe200078e0200 */
[----:B------:R-:W-:Y:S01]  /*0aa0*/  @!P3 SEL R17, R16, R17, !P0 ;  /* 0x000000111011b207 */ /* 0x000fe20004000000 */
[-C--:B------:R-:W-:Y:S02]  /*0ab0*/  @!P4 IMAD R27, R15, R6.reuse, R14 ;  /* 0x000000060f1bc224 */ /* 0x080fe400078e020e */
[----:B------:R-:W0:Y:S02]  /*0ac0*/  @!P4 LDC.64 R14, c[0x0][0x390] ;  /* 0x0000e400ff0ecb82 */ /* 0x000e240000000a00 */
[----:B------:R-:W-:Y:S02]  /*0ad0*/  @!P3 IMAD R29, R25, R6, R17 ;  /* 0x00000006191db224 */ /* 0x000fe400078e0211 */
[----:B------:R-:W-:-:S04]  /*0ae0*/  IMAD.HI.U32 R17, R7, R13, RZ ;  /* 0x0000000d07117227 */ /* 0x000fc800078e00ff */
[----:B------:R-:W-:-:S05]  /*0af0*/  @!P1 IMAD.IADD R28, R21, 0x1, -R6 ;  /* 0x00000001151c9824 */ /* 0x000fca00078e0a06 */
[----:B------:R-:W-:Y:S02]  /*0b00*/  @!P1 SEL R25, R28, R21, P6 ;  /* 0x000000151c199207 */ /* 0x000fe40003000000 */
[----:B------:R-:W-:-:S05]  /*0b10*/  IADD3 R21, PT, PT, -R17, RZ, RZ ;  /* 0x000000ff11157210 */ /* 0x000fca0007ffe1ff */
[----:B------:R-:W-:-:S05]  /*0b20*/  IMAD R21, R6, R21, R13 ;  /* 0x0000001506157224 */ /* 0x000fca00078e020d */
[----:B------:R-:W-:Y:S01]  /*0b30*/  ISETP.GE.U32.AND P6, PT, R21, R6, PT ;  /* 0x000000061500720c */ /* 0x000fe20003fc6070 */
[----:B0-----:R-:W-:Y:S01]  /*0b40*/  @!P4 IMAD.WIDE.U32 R14, R27, 0x4, R14 ;  /* 0x000000041b0ec825 */ /* 0x001fe200078e000e */
[----:B------:R-:W-:-:S04]  /*0b50*/  P2R R22, PR, RZ, 0x20 ;  /* 0x00000020ff167803 */ /* 0x000fc80000000000 */
[----:B------:R0:W2:Y:S07]  /*0b60*/  @!P4 LDG.E R27, desc[UR8][R14.64] ;  /* 0x000000080e1bc981 */ /* 0x0000ae000c1e1900 */
[-C--:B------:R-:W-:Y:S01]  /*0b70*/  @P6 IADD3 R21, PT, PT, R21, -R6.reuse, RZ ;  /* 0x8000000615156210 */ /* 0x080fe20007ffe0ff */
[----:B0-----:R-:W0:Y:S03]  /*0b80*/  @!P3 LDC.64 R14, c[0x0][0x390] ;  /* 0x0000e400ff0ebb82 */ /* 0x001e260000000a00 */
[----:B------:R-:W-:Y:S01]  /*0b90*/  ISETP.GE.U32.AND P5, PT, R21, R6, PT ;  /* 0x000000061500720c */ /* 0x000fe20003fa6070 */
[----:B------:R-:W-:-:S12]  /*0ba0*/  @P6 VIADD R17, R17, 0x1 ;  /* 0x0000000111116836 */ /* 0x000fd80000000000 */
[----:B------:R-:W-:-:S05]  /*0bb0*/  @P5 VIADD R17, R17, 0x1 ;  /* 0x0000000111115836 */ /* 0x000fca0000000000 */
[----:B------:R-:W-:-:S04]  /*0bc0*/  SEL R17, R16, R17, !P0 ;  /* 0x0000001110117207 */ /* 0x000fc80004000000 */
[----:B------:R-:W-:Y:S01]  /*0bd0*/  ISETP.GE.U32.AND P6, PT, R17, UR10, PT ;  /* 0x0000000a11007c0c */ /* 0x000fe2000bfc6070 */
[----:B0-----:R-:W-:Y:S02]  /*0be0*/  @!P3 IMAD.WIDE.U32 R14, R29, 0x4, R14 ;  /* 0x000000041d0eb825 */ /* 0x001fe400078e000e */
[----:B------:R-:W0:Y:S10]  /*0bf0*/  @!P2 LDC R29, c[0x0][0x388] ;  /* 0x0000e200ff1dab82 */ /* 0x000e340000000800 */
[----:B------:R-:W-:-:S04]  /*0c00*/  @!P6 IADD3 R28, PT, PT, R21, -R6, RZ ;  /* 0x80000006151ce210 */ /* 0x000fc80007ffe0ff */
[----:B------:R-:W-:Y:S02]  /*0c10*/  @!P6 SEL R21, R28, R21, P5 ;  /* 0x000000151c15e207 */ /* 0x000fe40002800000 */
[----:B------:R-:W-:Y:S01]  /*0c20*/  ISETP.NE.AND P5, PT, R22, RZ, PT ;  /* 0x000000ff1600720c */ /* 0x000fe20003fa5270 */
[----:B------:R1:W3:Y:S01]  /*0c30*/  @!P3 LDG.E R28, desc[UR8][R14.64] ;  /* 0x000000080e1cb981 */ /* 0x0002e2000c1e1900 */
[----:B------:R-:W4:Y:S01]  /*0c40*/  @!P1 LDC R22, c[0x0][0x388] ;  /* 0x0000e200ff169b82 */ /* 0x000f220000000800 */
[----:B------:R-:W-:Y:S01]  /*0c50*/  @!P2 SEL R24, R16, R24, !P0 ;  /* 0x000000181018a207 */ /* 0x000fe20004000000 */
[----:B0-----:R-:W-:-:S06]  /*0c60*/  @!P2 IMAD R29, R26, R29, R0 ;  /* 0x0000001d1a1da224 */ /* 0x001fcc00078e0200 */
[----:B-1----:R-:W0:Y:S01]  /*0c70*/  @!P1 LDC.64 R14, c[0x0][0x390] ;  /* 0x0000e400ff0e9b82 */ /* 0x002e220000000a00 */
[----:B------:R-:W-:-:S07]  /*0c80*/  @!P2 IMAD R29, R29, R6, R24 ;  /* 0x000000061d1da224 */ /* 0x000fce00078e0218 */
[----:B------:R-:W1:Y:S01]  /*0c90*/  @!P6 LDC R24, c[0x0][0x388] ;  /* 0x0000e200ff18eb82 */ /* 0x000e620000000800 */
[----:B------:R-:W-:Y:S01]  /*0ca0*/  @!P1 SEL R25, R16, R25, !P0 ;  /* 0x0000001910199207 */ /* 0x000fe20004000000 */
[----:B----4-:R-:W-:-:S04]  /*0cb0*/  @!P1 IMAD R23, R23, R22, R0 ;  /* 0x0000001617179224 */ /* 0x010fc800078e0200 */
[----:B------:R-:W-:Y:S02]  /*0cc0*/  @!P1 IMAD R25, R23, R6, R25 ;  /* 0x0000000617199224 */ /* 0x000fe400078e0219 */
[----:B------:R-:W4:Y:S02]  /*0cd0*/  @!P2 LDC.64 R22, c[0x0][0x390] ;  /* 0x0000e400ff16ab82 */ /* 0x000f240000000a00 */
[----:B0-----:R-:W-:Y:S01]  /*0ce0*/  @!P1 IMAD.WIDE.U32 R14, R25, 0x4, R14 ;  /* 0x00000004190e9825 */ /* 0x001fe200078e000e */
[----:B------:R-:W-:-:S05]  /*0cf0*/  @!P6 SEL R21, R16, R21, !P0 ;  /* 0x000000151015e207 */ /* 0x000fca0004000000 */
[----:B------:R-:W3:Y:S01]  /*0d00*/  @!P1 LDG.E R14, desc[UR8][R14.64] ;  /* 0x000000080e0e9981 */ /* 0x000ee2000c1e1900 */
[----:B-1----:R-:W-:Y:S02]  /*0d10*/  @!P6 IMAD R17, R17, R24, R0 ;  /* 0x000000181111e224 */ /* 0x002fe400078e0200 */
[----:B------:R-:W0:Y:S02]  /*0d20*/  @!P6 LDC.64 R24, c[0x0][0x390] ;  /* 0x0000e400ff18eb82 */ /* 0x000e240000000a00 */
[----:B------:R-:W-:Y:S02]  /*0d30*/  @!P6 IMAD R17, R17, R6, R21 ;  /* 0x000000061111e224 */ /* 0x000fe400078e0215 */
[----:B----4-:R-:W-:-:S06]  /*0d40*/  @!P2 IMAD.WIDE.U32 R22, R29, 0x4, R22 ;  /* 0x000000041d16a825 */ /* 0x010fcc00078e0016 */
[----:B------:R-:W4:Y:S01]  /*0d50*/  @!P2 LDG.E R22, desc[UR8][R22.64] ;  /* 0x000000081616a981 */ /* 0x000f22000c1e1900 */
[----:B0-----:R-:W-:-:S06]  /*0d60*/  @!P6 IMAD.WIDE.U32 R24, R17, 0x4, R24 ;  /* 0x000000041118e825 */ /* 0x001fcc00078e0018 */
[----:B------:R-:W4:Y:S01]  /*0d70*/  @!P6 LDG.E R24, desc[UR8][R24.64] ;  /* 0x000000081818e981 */ /* 0x000f22000c1e1900 */
[----:B------:R-:W-:-:S04]  /*0d80*/  @!P5 FADD R17, -R3, R20 ;  /* 0x000000140311d221 */ /* 0x000fc80000000100 */
[----:B------:R-:W-:Y:S01]  /*0d90*/  @!P5 FFMA R2, R17, R17, R2 ;  /* 0x000000111102d223 */ /* 0x000fe20000000002 */
[----:B------:R-:W-:-:S04]  /*0da0*/  UIADD3 UR5, UPT, UPT, UR5, 0x8, URZ ;  /* 0x0000000805057890 */ /* 0x000fc8000fffe0ff */
[----:B------:R-:W-:Y:S01]  /*0db0*/  UISETP.NE.AND UP1, UPT, UR5, URZ, UPT ;  /* 0x000000ff0500728c */ /* 0x000fe2000bf25270 */
[C---:B------:R-:W-:Y:S01]  /*0dc0*/  IMAD R19, R5.reuse, 0x8, R19 ;  /* 0x0000000805137824 */ /* 0x040fe200078e0213 */
[C---:B------:R-:W-:Y:S01]  /*0dd0*/  LEA R18, R5.reuse, R18, 0x3 ;  /* 0x0000001205127211 */ /* 0x040fe200078e18ff */
[C---:B------:R-:W-:Y:S01]  /*0de0*/  IMAD R8, R5.reuse, 0x8, R8 ;  /* 0x0000000805087824 */ /* 0x040fe200078e0208 */
[C---:B------:R-:W-:Y:S01]  /*0df0*/  LEA R9, R5.reuse, R9, 0x3 ;  /* 0x0000000905097211 */ /* 0x040fe200078e18ff */
[C---:B------:R-:W-:Y:S01]  /*0e00*/  IMAD R10, R5.reuse, 0x8, R10 ;  /* 0x00000008050a7824 */ /* 0x040fe200078e020a */
[C---:B------:R-:W-:Y:S01]  /*0e10*/  LEA R11, R5.reuse, R11, 0x3 ;  /* 0x0000000b050b7211 */ /* 0x040fe200078e18ff */
[C---:B------:R-:W-:Y:S01]  /*0e20*/  IMAD R12, R5.reuse, 0x8, R12 ;  /* 0x00000008050c7824 */ /* 0x040fe200078e020c */
[----:B------:R-:W-:Y:S01]  /*0e30*/  LEA R13, R5, R13, 0x3 ;  /* 0x0000000d050d7211 */ /* 0x000fe200078e18ff */
[----:B--2---:R-:W-:-:S04]  /*0e40*/  @!P4 FADD R27, -R3, R27 ;  /* 0x0000001b031bc221 */ /* 0x004fc80000000100 */
[----:B------:R-:W-:Y:S01]  /*0e50*/  @!P4 FFMA R2, R27, R27, R2 ;  /* 0x0000001b1b02c223 */ /* 0x000fe20000000002 */
[----:B---3--:R-:W-:-:S04]  /*0e60*/  @!P3 FADD R17, -R3, R28 ;  /* 0x0000001c0311b221 */ /* 0x008fc80000000100 */
[----:B------:R-:W-:Y:S01]  /*0e70*/  @!P3 FFMA R2, R17, R17, R2 ;  /* 0x000000111102b223 */ /* 0x000fe20000000002 */
[C---:B------:R-:W-:Y:S01]  /*0e80*/  @!P1 FADD R21, -R3.reuse, R14 ;  /* 0x0000000e03159221 */ /* 0x040fe20000000100 */
[----:B----4-:R-:W-:-:S04]  /*0e90*/  @!P2 FADD R17, -R3, R22 ;  /* 0x000000160311a221 */ /* 0x010fc80000000100 */
[----:B------:R-:W-:-:S04]  /*0ea0*/  @!P2 FFMA R2, R17, R17, R2 ;  /* 0x000000111102a223 */ /* 0x000fc80000000002 */
[----:B------:R-:W-:Y:S01]  /*0eb0*/  @!P1 FFMA R2, R21, R21, R2 ;  /* 0x0000001515029223 */ /* 0x000fe20000000002 */
[----:B------:R-:W-:-:S04]  /*0ec0*/  @!P6 FADD R15, -R3, R24 ;  /* 0x00000018030fe221 */ /* 0x000fc80000000100 */
[----:B------:R-:W-:Y:S01]  /*0ed0*/  @!P6 FFMA R2, R15, R15, R2 ;  /* 0x0000000f0f02e223 */ /* 0x000fe20000000002 */
[----:B------:R-:W-:Y:S06]  /*0ee0*/  BRA.U UP1, `(.L_x_34) ;  /* 0xfffffff501007547 */ /* 0x000fec000b83ffff */
.L_x_33:
[----:B------:R-:W-:Y:S05]  /*0ef0*/  BRA.U !UP0, `(.L_x_32) ;  /* 0x0000000d08347547 */ /* 0x000fea000b800000 */
[----:B------:R-:W0:Y:S01]  /*0f00*/  LDCU UR5, c[0x0][0x380] ;  /* 0x00007000ff0577ac */ /* 0x000e220008000800 */
[----:B------:R-:W-:Y:S02]  /*0f10*/  UISETP.GE.U32.AND UP0, UPT, UR7, 0x4, UPT ;  /* 0x000000040700788c */ /* 0x000fe4000bf06070 */
[----:B0-----:R-:W-:-:S04]  /*0f20*/  ULOP3.LUT UR6, UR5, 0x3, URZ, 0xc0, !UPT ;  /* 0x0000000305067892 */ /* 0x001fc8000f8ec0ff */
[----:B------:R-:W-:-:S03]  /*0f30*/  UISETP.NE.AND UP1, UPT, UR6, URZ, UPT ;  /* 0x000000ff0600728c */ /* 0x000fc6000bf25270 */
[----:B------:R-:W-:Y:S08]  /*0f40*/  BRA.U !UP0, `(.L_x_35) ;  /* 0x0000000508947547 */ /* 0x000ff0000b800000 */
[----:B------:R-:W0:Y:S01]  /*0f50*/  LDCU UR7, c[0x0][0x384] ;  /* 0x00007080ff0777ac */ /* 0x000e220008000800 */
[----:B------:R-:W-:Y:S02]  /*0f60*/  IMAD.MOV.U32 R6, RZ, RZ, RZ ;  /* 0x000000ffff067224 */ /* 0x000fe400078e00ff */
[----:B-12---:R-:W-:Y:S01]  /*0f70*/  IMAD R8, R5, UR4, R4 ;  /* 0x0000000405087c24 */ /* 0x006fe2000f8e0204 */
[----:B------:R-:W1:Y:S01]  /*0f80*/  LDCU UR10, c[0x0][0x38c] ;  /* 0x00007180ff0a77ac */ /* 0x000e620008000800 */
[----:B0-----:R-:W0:Y:S01]  /*0f90*/  I2F.U32.RP R10, UR7 ;  /* 0x00000007000a7d06 */ /* 0x001e220008209000 */
[----:B------:R-:W-:Y:S02]  /*0fa0*/  ISETP.NE.U32.AND P4, PT, RZ, UR7, PT ;  /* 0x00000007ff007c0c */ /* 0x000fe4000bf85070 */
[----:B------:R-:W-:-:S05]  /*0fb0*/  LOP3.LUT R14, RZ, UR7, RZ, 0x33, !PT ;  /* 0x00000007ff0e7c12 */ /* 0x000fca000f8e33ff */
[----:B0-----:R-:W0:Y:S02]  /*0fc0*/  MUFU.RCP R10, R10 ;  /* 0x0000000a000a7308 */ /* 0x001e240000001000 */
[----:B0-----:R-:W-:-:S06]  /*0fd0*/  VIADD R7, R10, 0xffffffe ;  /* 0x0ffffffe0a077836 */ /* 0x001fcc0000000000 */
[----:B------:R-:W0:Y:S02]  /*0fe0*/  F2I.FTZ.U32.TRUNC.NTZ R7, R7 ;  /* 0x0000000700077305 */ /* 0x000e24000021f000 */
[----:B0-----:R-:W-:-:S05]  /*0ff0*/  IADD3 R9, PT, PT, RZ, -R7, RZ ;  /* 0x80000007ff097210 */ /* 0x001fca0007ffe0ff */
[----:B------:R-:W-:-:S04]  /*1000*/  IMAD R9, R9, UR7, RZ ;  /* 0x0000000709097c24 */ /* 0x000fc8000f8e02ff */
[----:B------:R-:W-:Y:S01]  /*1010*/  IMAD.HI.U32 R13, R7, R9, R6 ;  /* 0x00000009070d7227 */ /* 0x000fe200078e0006 */
[----:B------:R-:W-:-:S04]  /*1020*/  IADD3 R6, PT, PT, R8, R5, RZ ;  /* 0x0000000508067210 */ /* 0x000fc80007ffe0ff */
[----:B------:R-:W-:Y:S01]  /*1030*/  IADD3 R10, PT, PT, R6, R5, RZ ;  /* 0x00000005060a7210 */ /* 0x000fe20007ffe0ff */
[----:B------:R-:W-:-:S04]  /*1040*/  IMAD.HI.U32 R9, R13, R8, RZ ;  /* 0x000000080d097227 */ /* 0x000fc800078e00ff */
[----:B------:R-:W-:Y:S02]  /*1050*/  IMAD.MOV R11, RZ, RZ, -R9 ;  /* 0x000000ffff0b7224 */ /* 0x000fe400078e0a09 */
[----:B------:R-:W-:-:S04]  /*1060*/  IMAD.HI.U32 R19, R13, R6, RZ ;  /* 0x000000060d137227 */ /* 0x000fc800078e00ff */
[----:B------:R-:W-:Y:S01]  /*1070*/  IMAD R11, R11, UR7, R8 ;  /* 0x000000070b0b7c24 */ /* 0x000fe2000f8e0208 */
[----:B------:R-:W-:Y:S01]  /*1080*/  IADD3 R8, PT, PT, R10, R5, RZ ;  /* 0x000000050a087210 */ /* 0x000fe20007ffe0ff */
[----:B------:R-:W-:Y:S02]  /*1090*/  IMAD.MOV R23, RZ, RZ, -R19 ;  /* 0x000000ffff177224 */ /* 0x000fe400078e0a13 */
[----:B------:R-:W-:Y:S01]  /*10a0*/  IMAD.HI.U32 R21, R13, R10, RZ ;  /* 0x0000000a0d157227 */ /* 0x000fe200078e00ff */
[----:B------:R-:W-:-:S03]  /*10b0*/  ISETP.GE.U32.AND P0, PT, R11, UR7, PT ;  /* 0x000000070b007c0c */ /* 0x000fc6000bf06070 */
[----:B------:R-:W-:Y:S02]  /*10c0*/  IMAD R23, R23, UR7, R6 ;  /* 0x0000000717177c24 */ /* 0x000fe4000f8e0206 */
[----:B------:R-:W-:-:S03]  /*10d0*/  IMAD.HI.U32 R7, R13, R8, RZ ;  /* 0x000000080d077227 */ /* 0x000fc600078e00ff */
[----:B------:R-:W-:Y:S01]  /*10e0*/  ISETP.GE.U32.AND P2, PT, R23, UR7, PT ;  /* 0x0000000717007c0c */ /* 0x000fe2000bf46070 */
[----:B------:R-:W-:Y:S01]  /*10f0*/  IMAD.MOV R25, RZ, RZ, -R21 ;  /* 0x000000ffff197224 */ /* 0x000fe200078e0a15 */
[----:B------:R-:W-:-:S03]  /*1100*/  IADD3 R15, PT, PT, -R7, RZ, RZ ;  /* 0x000000ff070f7210 */ /* 0x000fc60007ffe1ff */
[----:B------:R-:W-:Y:S02]  /*1110*/  @P0 VIADD R11, R11, -UR7 ;  /* 0x800000070b0b0c36 */ /* 0x000fe40008000000 */
[----:B------:R-:W-:Y:S02]  /*1120*/  IMAD R25, R25, UR7, R10 ;  /* 0x0000000719197c24 */ /* 0x000fe4000f8e020a */
[----:B------:R-:W-:Y:S01]  /*1130*/  IMAD R15, R15, UR7, R8 ;  /* 0x000000070f0f7c24 */ /* 0x000fe2000f8e0208 */
[----:B------:R-:W-:Y:S01]  /*1140*/  ISETP.GE.U32.AND P6, PT, R11, UR7, PT ;  /* 0x000000070b007c0c */ /* 0x000fe2000bfc6070 */
[----:B------:R-:W-:Y:S01]  /*1150*/  @P0 VIADD R9, R9, 0x1 ;  /* 0x0000000109090836 */ /* 0x000fe20000000000 */
[----:B------:R-:W-:Y:S02]  /*1160*/  ISETP.GE.U32.AND P3, PT, R25, UR7, PT ;  /* 0x0000000719007c0c */ /* 0x000fe4000bf66070 */
[----:B------:R-:W-:Y:S02]  /*1170*/  @P2 IADD3 R23, PT, PT, R23, -UR7, RZ ;  /* 0x8000000717172c10 */ /* 0x000fe4000fffe0ff */
[----:B------:R-:W-:-:S02]  /*1180*/  ISETP.GE.U32.AND P1, PT, R15, UR7, PT ;  /* 0x000000070f007c0c */ /* 0x000fc4000bf26070 */
[----:B------:R-:W-:Y:S02]  /*1190*/  ISETP.GE.U32.AND P5, PT, R23, UR7, PT ;  /* 0x0000000717007c0c */ /* 0x000fe4000bfa6070 */
[----:B------:R-:W-:-:S03]  /*11a0*/  @P2 IADD3 R19, PT, PT, R19, 0x1, RZ ;  /* 0x0000000113132810 */ /* 0x000fc60007ffe0ff */
[----:B------:R-:W-:Y:S02]  /*11b0*/  @P6 VIADD R9, R9, 0x1 ;  /* 0x0000000109096836 */ /* 0x000fe40000000000 */
[----:B------:R-:W-:Y:S01]  /*11c0*/  @P3 VIADD R25, R25, -UR7 ;  /* 0x8000000719193c36 */ /* 0x000fe20008000000 */
[----:B------:R-:W-:Y:S02]  /*11d0*/  @P3 IADD3 R21, PT, PT, R21, 0x1, RZ ;  /* 0x0000000115153810 */ /* 0x000fe40007ffe0ff */
[----:B------:R-:W-:Y:S02]  /*11e0*/  SEL R9, R14, R9, !P4 ;  /* 0x000000090e097207 */ /* 0x000fe40006000000 */
[----:B------:R-:W-:Y:S01]  /*11f0*/  @P1 IADD3 R15, PT, PT, R15, -UR7, RZ ;  /* 0x800000070f0f1c10 */ /* 0x000fe2000fffe0ff */
[----:B------:R-:W-:Y:S01]  /*1200*/  @P5 VIADD R19, R19, 0x1 ;  /* 0x0000000113135836 */ /* 0x000fe20000000000 */
[----:B------:R-:W-:Y:S02]  /*1210*/  ISETP.GE.U32.AND P0, PT, R25, UR7, PT ;  /* 0x0000000719007c0c */ /* 0x000fe4000bf06070 */
[----:B-1----:R-:W-:-:S02]  /*1220*/  ISETP.GE.U32.AND P2, PT, R9, UR10, PT ;  /* 0x0000000a09007c0c */ /* 0x002fc4000bf46070 */
[----:B------:R-:W-:Y:S02]  /*1230*/  ISETP.GE.U32.AND P3, PT, R15, UR7, PT ;  /* 0x000000070f007c0c */ /* 0x000fe4000bf66070 */
[----:B------:R-:W-:Y:S02]  /*1240*/  SEL R19, R14, R19, !P4 ;  /* 0x000000130e137207 */ /* 0x000fe40006000000 */
[----:B------:R-:W-:Y:S02]  /*1250*/  @P1 IADD3 R7, PT, PT, R7, 0x1, RZ ;  /* 0x0000000107071810 */ /* 0x000fe40007ffe0ff */
[----:B------:R-:W-:-:S03]  /*1260*/  ISETP.GE.U32.AND P1, PT, R19, UR10, PT ;  /* 0x0000000a13007c0c */ /* 0x000fc6000bf26070 */
[----:B------:R-:W-:Y:S02]  /*1270*/  @P0 VIADD R21, R21, 0x1 ;  /* 0x0000000115150836 */ /* 0x000fe40000000000 */
[----:B------:R-:W-:Y:S01]  /*1280*/  @!P2 IADD3 R6, PT, PT, R11, -UR7, RZ ;  /* 0x800000070b06ac10 */ /* 0x000fe2000fffe0ff */
[----:B------:R-:W0:Y:S01]  /*1290*/  @!P2 LDC R22, c[0x0][0x388] ;  /* 0x0000e200ff16ab82 */ /* 0x000e220000000800 */
[----:B------:R-:W-:Y:S01]  /*12a0*/  @P3 VIADD R7, R7, 0x1 ;  /* 0x0000000107073836 */ /* 0x000fe20000000000 */
[----:B------:R-:W-:Y:S02]  /*12b0*/  SEL R21, R14, R21, !P4 ;  /* 0x000000150e157207 */ /* 0x000fe40006000000 */
[----:B------:R-:W-:Y:S02]  /*12c0*/  @!P2 SEL R11, R6, R11, P6 ;  /* 0x0000000b060ba207 */ /* 0x000fe40003000000 */
[----:B------:R-:W-:Y:S02]  /*12d0*/  SEL R16, R14, R7, !P4 ;  /* 0x000000070e107207 */ /* 0x000fe40006000000 */
[----:B------:R-:W-:Y:S01]  /*12e0*/  @!P1 IADD3 R6, PT, PT, R23, -UR7, RZ ;  /* 0x8000000717069c10 */ /* 0x000fe2000fffe0ff */
[----:B------:R-:W1:Y:S01]  /*12f0*/  @!P1 LDC R18, c[0x0][0x388] ;  /* 0x0000e200ff129b82 */ /* 0x000e620000000800 */
[----:B------:R-:W-:-:S02]  /*1300*/  ISETP.GE.U32.AND P6, PT, R21, UR10, PT ;  /* 0x0000000a15007c0c */ /* 0x000fc4000bfc6070 */
[----:B------:R-:W-:Y:S02]  /*1310*/  @!P1 SEL R23, R6, R23, P5 ;  /* 0x0000001706179207 */ /* 0x000fe40002800000 */
[----:B------:R-:W-:Y:S02]  /*1320*/  ISETP.GE.U32.AND P5, PT, R16, UR10, PT ;  /* 0x0000000a10007c0c */ /* 0x000fe4000bfa6070 */
[C---:B------:R-:W-:Y:S01]  /*1330*/  @!P2 SEL R27, R14.reuse, R11, !P4 ;  /* 0x0000000b0e1ba207 */ /* 0x040fe20006000000 */
[----:B------:R-:W2:Y:S01]  /*1340*/  @!P2 LDC.64 R12, c[0x0][0x390] ;  /* 0x0000e400ff0cab82 */ /* 0x000ea20000000a00 */
[----:B------:R-:W-:-:S05]  /*1350*/  @!P1 SEL R23, R14, R23, !P4 ;  /* 0x000000170e179207 */ /* 0x000fca0006000000 */
[----:B------:R-:W-:Y:S02]  /*1360*/  @!P6 VIADD R8, R25, -UR7 ;  /* 0x800000071908ec36 */ /* 0x000fe40008000000 */
[----:B------:R-:W3:Y:S01]  /*1370*/  @!P6 LDC R20, c[0x0][0x388] ;  /* 0x0000e200ff14eb82 */ /* 0x000ee20000000800 */
[--C-:B0-----:R-:W-:Y:S02]  /*1380*/  @!P2 IMAD R22, R9, R22, R0.reuse ;  /* 0x000000160916a224 */ /* 0x101fe400078e0200 */
[----:B------:R-:W-:Y:S02]  /*1390*/  @!P6 SEL R25, R8, R25, P0 ;  /* 0x000000190819e207 */ /* 0x000fe40000000000 */
[----:B------:R-:W-:Y:S01]  /*13a0*/  ISETP.NE.U32.AND P0, PT, RZ, UR7, !P5 ;  /* 0x00000007ff007c0c */ /* 0x000fe2000ef05070 */
[----:B------:R-:W-:Y:S01]  /*13b0*/  @!P2 IMAD R27, R22, UR7, R27 ;  /* 0x00000007161bac24 */ /* 0x000fe2000f8e021b */
[----:B------:R-:W-:Y:S01]  /*13c0*/  @!P5 IADD3 R22, PT, PT, R15, -UR7, RZ ;  /* 0x800000070f16dc10 */ /* 0x000fe2000fffe0ff */
[----:B------:R-:W0:Y:S01]  /*13d0*/  @!P5 LDC R17, c[0x0][0x388] ;  /* 0x0000e200ff11db82 */ /* 0x000e220000000800 */
[----:B-1----:R-:W-:Y:S01]  /*13e0*/  @!P1 IMAD R18, R19, R18, R0 ;  /* 0x0000001213129224 */ /* 0x002fe200078e0200 */
[----:B------:R-:W-:-:S03]  /*13f0*/  @!P6 SEL R25, R14, R25, !P4 ;  /* 0x000000190e19e207 */ /* 0x000fc60006000000 */
[----:B------:R-:W-:-:S03]  /*1400*/  @!P1 IMAD R23, R18, UR7, R23 ;  /* 0x0000000712179c24 */ /* 0x000fc6000f8e0217 */
[----:B------:R-:W1:Y:S01]  /*1410*/  @!P1 LDC.64 R6, c[0x0][0x390] ;  /* 0x0000e400ff069b82 */ /* 0x000e620000000a00 */
[----:B--2---:R-:W-:Y:S01]  /*1420*/  @!P2 IMAD.WIDE.U32 R12, R27, 0x4, R12 ;  /* 0x000000041b0ca825 */ /* 0x004fe200078e000c */
[----:B------:R-:W-:-:S05]  /*1430*/  @P0 SEL R14, R22, R15, P3 ;  /* 0x0000000f160e0207 */ /* 0x000fca0001800000 */
[----:B------:R-:W2:Y:S01]  /*1440*/  @!P2 LDG.E R12, desc[UR8][R12.64] ;  /* 0x000000080c0ca981 */ /* 0x000ea2000c1e1900 */
[----:B------:R-:W4:Y:S01]  /*1450*/  @!P6 LDC.64 R8, c[0x0][0x390] ;  /* 0x0000e400ff08eb82 */ /* 0x000f220000000a00 */
[----:B---3--:R-:W-:-:S07]  /*1460*/  @!P6 IMAD R20, R21, R20, R0 ;  /* 0x000000141514e224 */ /* 0x008fce00078e0200 */
[----:B------:R-:W3:Y:S01]  /*1470*/  @!P5 LDC.64 R10, c[0x0][0x390] ;  /* 0x0000e400ff0adb82 */ /* 0x000ee20000000a00 */
[----:B0-----:R-:W-:Y:S02]  /*1480*/  @!P5 IMAD R17, R16, R17, R0 ;  /* 0x000000111011d224 */ /* 0x001fe400078e0200 */
[----:B------:R-:W-:Y:S02]  /*1490*/  @!P6 IMAD R25, R20, UR7, R25 ;  /* 0x000000071419ec24 */ /* 0x000fe4000f8e0219 */
[----:B-1----:R-:W-:-:S04]  /*14a0*/  @!P1 IMAD.WIDE.U32 R6, R23, 0x4, R6 ;  /* 0x0000000417069825 */ /* 0x002fc800078e0006 */
[----:B------:R-:W-:Y:S02]  /*14b0*/  @!P5 IMAD R17, R17, UR7, R14 ;  /* 0x000000071111dc24 */ /* 0x000fe4000f8e020e */
[----:B------:R-:W2:Y:S01]  /*14c0*/  @!P1 LDG.E R6, desc[UR8][R6.64] ;  /* 0x0000000806069981 */ /* 0x000ea2000c1e1900 */
[----:B----4-:R-:W-:-:S06]  /*14d0*/  @!P6 IMAD.WIDE.U32 R8, R25, 0x4, R8 ;  /* 0x000000041908e825 */ /* 0x010fcc00078e0008 */
[----:B------:R-:W4:Y:S01]  /*14e0*/  @!P6 LDG.E R8, desc[UR8][R8.64] ;  /* 0x000000080808e981 */ /* 0x000f22000c1e1900 */
[----:B---3--:R-:W-:-:S06]  /*14f0*/  @!P5 IMAD.WIDE.U32 R10, R17, 0x4, R10 ;  /* 0x00000004110ad825 */ /* 0x008fcc00078e000a */
[----:B------:R-:W3:Y:S01]  /*1500*/  @!P5 LDG.E R10, desc[UR8][R10.64] ;  /* 0x000000080a0ad981 */ /* 0x000ee2000c1e1900 */
[----:B------:R-:W-:Y:S01]  /*1510*/  UIADD3 UR4, UPT, UPT, UR4, 0x4, URZ ;  /* 0x0000000404047890 */ /* 0x000fe2000fffe0ff */
[----:B--2--5:R-:W-:-:S04]  /*1520*/  @!P2 FADD R15, -R3, R12 ;  /* 0x0000000c030fa221 */ /* 0x024fc80000000100 */
[----:B------:R-:W-:Y:S01]  /*1530*/  @!P2 FFMA R2, R15, R15, R2 ;  /* 0x0000000f0f02a223 */ /* 0x000fe20000000002 */
[----:B------:R-:W-:-:S04]  /*1540*/  @!P1 FADD R13, -R3, R6 ;  /* 0x00000006030d9221 */ /* 0x000fc80000000100 */
[----:B------:R-:W-:Y:S01]  /*1550*/  @!P1 FFMA R2, R13, R13, R2 ;  /* 0x0000000d0d029223 */ /* 0x000fe20000000002 */
[----:B----4-:R-:W-:-:S04]  /*1560*/  @!P6 FADD R15, -R3, R8 ;  /* 0x00000008030fe221 */ /* 0x010fc80000000100 */
[----:B------:R-:W-:Y:S01]  /*1570*/  @!P6 FFMA R2, R15, R15, R2 ;  /* 0x0000000f0f02e223 */ /* 0x000fe20000000002 */
[----:B---3--:R-:W-:-:S04]  /*1580*/  @!P5 FADD R13, -R3, R10 ;  /* 0x0000000a030dd221 */ /* 0x008fc80000000100 */
[----:B------:R-:W-:-:S07]  /*1590*/  @!P5 FFMA R2, R13, R13, R2 ;  /* 0x0000000d0d02d223 */ /* 0x000fce0000000002 */
.L_x_35:
[----:B------:R-:W-:Y:S05]  /*15a0*/  BRA.U !UP1, `(.L_x_32) ;  /* 0x0000000509887547 */ /* 0x000fea000b800000 */
[----:B------:R-:W-:Y:S02]  /*15b0*/  UISETP.NE.AND UP0, UPT, UR6, 0x1, UPT ;  /* 0x000000010600788c */ /* 0x000fe4000bf05270 */
[----:B------:R-:W-:-:S04]  /*15c0*/  ULOP3.LUT UR5, UR5, 0x1, URZ, 0xc0, !UPT ;  /* 0x0000000105057892 */ /* 0x000fc8000f8ec0ff */
[----:B------:R-:W-:-:S03]  /*15d0*/  UISETP.NE.U32.AND UP1, UPT, UR5, 0x1, UPT ;  /* 0x000000010500788c */ /* 0x000fc6000bf25070 */
        /* <DEDUP_REMOVED lines=14> */
[----:B------:R-:W-:-:S05]  /*16c0*/  IADD3 R9, PT, PT, R8, R5, RZ ;  /* 0x0000000508097210 */ /* 0x000fca0007ffe0ff */
[----:B------:R-:W-:-:S04]  /*16d0*/  IMAD.HI.U32 R6, R7, R8, RZ ;  /* 0x0000000807067227 */ /* 0x000fc800078e00ff */
[----:B------:R-:W-:Y:S02]  /*16e0*/  IMAD.MOV R10, RZ, RZ, -R6 ;  /* 0x000000ffff0a7224 */ /* 0x000fe400078e0a06 */
[----:B------:R-:W-:-:S04]  /*16f0*/  IMAD.HI.U32 R7, R7, R9, RZ ;  /* 0x0000000907077227 */ /* 0x000fc800078e00ff */
[----:B------:R-:W-:Y:S01]  /*1700*/  IMAD R10, R10, UR5, R8 ;  /* 0x000000050a0a7c24 */ /* 0x000fe2000f8e0208 */
[----:B------:R-:W-:-:S04]  /*1710*/  IADD3 R12, PT, PT, -R7, RZ, RZ ;  /* 0x000000ff070c7210 */ /* 0x000fc80007ffe1ff */
[----:B------:R-:W-:Y:S01]  /*1720*/  ISETP.GE.U32.AND P2, PT, R10, UR5, PT ;  /* 0x000000050a007c0c */ /* 0x000fe2000bf46070 */
[----:B------:R-:W-:-:S05]  /*1730*/  IMAD R12, R12, UR5, R9 ;  /* 0x000000050c0c7c24 */ /* 0x000fca000f8e0209 */
[----:B------:R-:W-:-:S07]  /*1740*/  ISETP.GE.U32.AND P3, PT, R12, UR5, PT ;  /* 0x000000050c007c0c */ /* 0x000fce000bf66070 */
[----:B------:R-:W-:Y:S02]  /*1750*/  @P2 VIADD R10, R10, -UR5 ;  /* 0x800000050a0a2c36 */ /* 0x000fe40008000000 */
[----:B------:R-:W-:-:S03]  /*1760*/  @P2 VIADD R6, R6, 0x1 ;  /* 0x0000000106062836 */ /* 0x000fc60000000000 */
[----:B------:R-:W-:Y:S01]  /*1770*/  ISETP.GE.U32.AND P1, PT, R10, UR5, PT ;  /* 0x000000050a007c0c */ /* 0x000fe2000bf26070 */
[----:B------:R-:W-:Y:S01]  /*1780*/  @P3 VIADD R7, R7, 0x1 ;  /* 0x0000000107073836 */ /* 0x000fe20000000000 */
[----:B------:R-:W-:-:S04]  /*1790*/  @P3 IADD3 R12, PT, PT, R12, -UR5, RZ ;  /* 0x800000050c0c3c10 */ /* 0x000fc8000fffe0ff */
[----:B------:R-:W-:-:S07]  /*17a0*/  ISETP.GE.U32.AND P0, PT, R12, UR5, PT ;  /* 0x000000050c007c0c */ /* 0x000fce000bf06070 */
[----:B------:R-:W-:-:S04]  /*17b0*/  @P1 IADD3 R6, PT, PT, R6, 0x1, RZ ;  /* 0x0000000106061810 */ /* 0x000fc80007ffe0ff */
[C---:B------:R-:W-:Y:S02]  /*17c0*/  SEL R13, R14.reuse, R6, !P4 ;  /* 0x000000060e0d7207 */ /* 0x040fe40006000000 */
[----:B------:R-:W-:Y:S02]  /*17d0*/  @P0 IADD3 R7, PT, PT, R7, 0x1, RZ ;  /* 0x0000000107070810 */ /* 0x000fe40007ffe0ff */
[----:B-1----:R-:W-:Y:S02]  /*17e0*/  ISETP.GE.U32.AND P2, PT, R13, UR6, PT ;  /* 0x000000060d007c0c */ /* 0x002fe4000bf46070 */
[----:B------:R-:W-:-:S04]  /*17f0*/  SEL R15, R14, R7, !P4 ;  /* 0x000000070e0f7207 */ /* 0x000fc80006000000 */
[----:B------:R-:W-:-:S04]  /*1800*/  ISETP.GE.U32.AND P3, PT, R15, UR6, PT ;  /* 0x000000060f007c0c */ /* 0x000fc8000bf66070 */
[----:B------:R-:W-:-:S03]  /*1810*/  ISETP.NE.U32.AND P5, PT, RZ, UR5, !P3 ;  /* 0x00000005ff007c0c */ /* 0x000fc6000dfa5070 */
[----:B------:R-:W0:Y:S01]  /*1820*/  @!P2 LDC R16, c[0x0][0x388] ;  /* 0x0000e200ff10ab82 */ /* 0x000e220000000800 */
[----:B------:R-:W-:-:S05]  /*1830*/  @!P2 VIADD R11, R10, -UR5 ;  /* 0x800000050a0bac36 */ /* 0x000fca0008000000 */
[----:B------:R-:W-:Y:S02]  /*1840*/  @!P2 SEL R11, R11, R10, P1 ;  /* 0x0000000a0b0ba207 */ /* 0x000fe40000800000 */
[----:B------:R-:W1:Y:S02]  /*1850*/  @!P3 LDC R17, c[0x0][0x388] ;  /* 0x0000e200ff11bb82 */ /* 0x000e640000000800 */
[----:B------:R-:W-:-:S06]  /*1860*/  @!P2 SEL R11, R14, R11, !P4 ;  /* 0x0000000b0e0ba207 */ /* 0x000fcc0006000000 */
[----:B------:R-:W2:Y:S08]  /*1870*/  @!P2 LDC.64 R8, c[0x0][0x390] ;  /* 0x0000e400ff08ab82 */ /* 0x000eb00000000a00 */
[----:B------:R-:W3:Y:S01]  /*1880*/  @!P3 LDC.64 R6, c[0x0][0x390] ;  /* 0x0000e400ff06bb82 */ /* 0x000ee20000000a00 */
[----:B0-----:R-:W-:Y:S01]  /*1890*/  @!P2 IMAD R10, R13, R16, R0 ;  /* 0x000000100d0aa224 */ /* 0x001fe200078e0200 */
[----:B------:R-:W-:-:S03]  /*18a0*/  @!P3 IADD3 R13, PT, PT, R12, -UR5, RZ ;  /* 0x800000050c0dbc10 */ /* 0x000fc6000fffe0ff */
[----:B------:R-:W-:Y:S01]  /*18b0*/  @!P2 IMAD R11, R10, UR5, R11 ;  /* 0x000000050a0bac24 */ /* 0x000fe2000f8e020b */
[----:B------:R-:W-:Y:S01]  /*18c0*/  @P5 SEL R14, R13, R12, P0 ;  /* 0x0000000c0d0e5207 */ /* 0x000fe20000000000 */
[----:B-1----:R-:W-:Y:S02]  /*18d0*/  @!P3 IMAD R10, R15, R17, R0 ;  /* 0x000000110f0ab224 */ /* 0x002fe400078e0200 */
[----:B--2---:R-:W-:-:S04]  /*18e0*/  @!P2 IMAD.WIDE.U32 R8, R11, 0x4, R8 ;  /* 0x000000040b08a825 */ /* 0x004fc800078e0008 */
[----:B------:R-:W-:Y:S02]  /*18f0*/  @!P3 IMAD R11, R10, UR5, R14 ;  /* 0x000000050a0bbc24 */ /* 0x000fe4000f8e020e */
[----:B------:R-:W2:Y:S02]  /*1900*/  @!P2 LDG.E R8, desc[UR8][R8.64] ;  /* 0x000000080808a981 */ /* 0x000ea4000c1e1900 */
[----:B---3--:R-:W-:-:S06]  /*1910*/  @!P3 IMAD.WIDE.U32 R6, R11, 0x4, R6 ;  /* 0x000000040b06b825 */ /* 0x008fcc00078e0006 */
[----:B------:R-:W3:Y:S01]  /*1920*/  @!P3 LDG.E R6, desc[UR8][R6.64] ;  /* 0x000000080606b981 */ /* 0x000ee2000c1e1900 */
[----:B------:R-:W-:Y:S01]  /*1930*/  UIADD3 UR4, UPT, UPT, UR4, 0x2, URZ ;  /* 0x0000000204047890 */ /* 0x000fe2000fffe0ff */
[----:B--2--5:R-:W-:-:S04]  /*1940*/  @!P2 FADD R11, -R3, R8 ;  /* 0x00000008030ba221 */ /* 0x024fc80000000100 */
[----:B------:R-:W-:Y:S01]  /*1950*/  @!P2 FFMA R2, R11, R11, R2 ;  /* 0x0000000b0b02a223 */ /* 0x000fe20000000002 */
[----:B---3--:R-:W-:-:S04]  /*1960*/  @!P3 FADD R11, -R3, R6 ;  /* 0x00000006030bb221 */ /* 0x008fc80000000100 */
[----:B------:R-:W-:-:S07]  /*1970*/  @!P3 FFMA R2, R11, R11, R2 ;  /* 0x0000000b0b02b223 */ /* 0x000fce0000000002 */
.L_x_36:
[----:B------:R-:W-:Y:S05]  /*1980*/  BRA.U UP1, `(.L_x_32) ;  /* 0x0000000101907547 */ /* 0x000fea000b800000 */
[----:B------:R-:W0:Y:S01]  /*1990*/  LDCU UR5, c[0x0][0x384] ;  /* 0x00007080ff0577ac */ /* 0x000e220008000800 */
[----:B------:R-:W-:Y:S01]  /*19a0*/  IMAD.MOV.U32 R6, RZ, RZ, RZ ;  /* 0x000000ffff067224 */ /* 0x000fe200078e00ff */
[----:B------:R-:W-:Y:S01]  /*19b0*/  BSSY.RECONVERGENT B0, `(.L_x_32) ;  /* 0x0000021000007945 */ /* 0x000fe20003800200 */
        /* <DEDUP_REMOVED lines=10> */
[----:B------:R-:W-:-:S06]  /*1a60*/  IMAD.HI.U32 R6, R7, R9, R6 ;  /* 0x0000000907067227 */ /* 0x000fcc00078e0006 */
[----:B------:R-:W-:-:S05]  /*1a70*/  IMAD.HI.U32 R4, R6, R5, RZ ;  /* 0x0000000506047227 */ /* 0x000fca00078e00ff */
[----:B------:R-:W-:-:S05]  /*1a80*/  IADD3 R6, PT, PT, -R4, RZ, RZ ;  /* 0x000000ff04067210 */ /* 0x000fca0007ffe1ff */
[----:B------:R-:W-:-:S05]  /*1a90*/  IMAD R6, R6, UR5, R5 ;  /* 0x0000000506067c24 */ /* 0x000fca000f8e0205 */
[----:B------:R-:W-:-:S13]  /*1aa0*/  ISETP.GE.U32.AND P0, PT, R6, UR5, PT ;  /* 0x0000000506007c0c */ /* 0x000fda000bf06070 */
[----:B------:R-:W-:Y:S01]  /*1ab0*/  @P0 VIADD R6, R6, -UR5 ;  /* 0x8000000506060c36 */ /* 0x000fe20008000000 */
[----:B------:R-:W-:-:S04]  /*1ac0*/  @P0 IADD3 R4, PT, PT, R4, 0x1, RZ ;  /* 0x0000000104040810 */ /* 0x000fc80007ffe0ff */
[----:B------:R-:W-:-:S13]  /*1ad0*/  ISETP.GE.U32.AND P1, PT, R6, UR5, PT ;  /* 0x0000000506007c0c */ /* 0x000fda000bf26070 */
[----:B------:R-:W-:-:S05]  /*1ae0*/  @P1 VIADD R4, R4, 0x1 ;  /* 0x0000000104041836 */ /* 0x000fca0000000000 */
[----:B------:R-:W-:-:S04]  /*1af0*/  SEL R9, R11, R4, !P2 ;  /* 0x000000040b097207 */ /* 0x000fc80005000000 */
[----:B-1----:R-:W-:-:S13]  /*1b00*/  ISETP.GE.U32.AND P0, PT, R9, UR4, PT ;  /* 0x0000000409007c0c */ /* 0x002fda000bf06070 */
[----:B------:R-:W-:Y:S05]  /*1b10*/  @P0 BRA `(.L_x_37) ;  /* 0x0000000000280947 */ /* 0x000fea0003800000 */
[----:B------:R-:W0:Y:S01]  /*1b20*/  LDCU UR4, c[0x0][0x388] ;  /* 0x00007100ff0477ac */ /* 0x000e220008000800 */
[----:B------:R-:W1:Y:S01]  /*1b30*/  LDC.64 R4, c[0x0][0x390] ;  /* 0x0000e400ff047b82 */ /* 0x000e620000000a00 */
[----:B------:R-:W-:-:S04]  /*1b40*/  IADD3 R7, PT, PT, R6, -UR5, RZ ;  /* 0x8000000506077c10 */ /* 0x000fc8000fffe0ff */
[----:B------:R-:W-:Y:S01]  /*1b50*/  @P2 SEL R11, R7, R6, P1 ;  /* 0x00000006070b2207 */ /* 0x000fe20000800000 */
[----:B0-----:R-:W-:-:S04]  /*1b60*/  IMAD R6, R9, UR4, R0 ;  /* 0x0000000409067c24 */ /* 0x001fc8000f8e0200 */
[----:B------:R-:W-:-:S04]  /*1b70*/  IMAD R7, R6, UR5, R11 ;  /* 0x0000000506077c24 */ /* 0x000fc8000f8e020b */
[----:B-1----:R-:W-:-:S06]  /*1b80*/  IMAD.WIDE.U32 R4, R7, 0x4, R4 ;  /* 0x0000000407047825 */ /* 0x002fcc00078e0004 */
[----:B------:R-:W2:Y:S02]  /*1b90*/  LDG.E R4, desc[UR8][R4.64] ;  /* 0x0000000804047981 */ /* 0x000ea4000c1e1900 */
[----:B--2--5:R-:W-:-:S04]  /*1ba0*/  FADD R3, -R3, R4 ;  /* 0x0000000403037221 */ /* 0x024fc80000000100 */
[----:B------:R-:W-:-:S07]  /*1bb0*/  FFMA R2, R3, R3, R2 ;  /* 0x0000000303027223 */ /* 0x000fce0000000002 */
.L_x_37:
[----:B------:R-:W-:Y:S05]  /*1bc0*/  BSYNC.RECONVERGENT B0 ;  /* 0x0000000000007941 */ /* 0x000fea0003800200 */
.L_x_32:
[----:B------:R-:W0:Y:S01]  /*1bd0*/  S2R R6, SR_TID.X ;  /* 0x0000000000067919 */ /* 0x000e220000002100 */
[----:B------:R-:W3:Y:S01]  /*1be0*/  S2UR UR5, SR_CgaCtaId ;  /* 0x00000000000579c3 */ /* 0x000ee20000008800 */
[----:B------:R-:W-:Y:S01]  /*1bf0*/  UMOV UR4, 0x400 ;  /* 0x0000040000047882 */ /* 0x000fe20000000000 */
[----:B------:R-:W4:Y:S02]  /*1c00*/  LDCU UR10, c[0x0][0x360] ;  /* 0x00006c00ff0a77ac */ /* 0x000f240008000800 */
[----:B----4-:R-:W-:Y:S02]  /*1c10*/  UISETP.GE.U32.AND UP0, UPT, UR10, 0x2, UPT ;  /* 0x000000020a00788c */ /* 0x010fe4000bf06070 */
[----:B---3--:R-:W-:Y:S01]  /*1c20*/  ULEA UR4, UR5, UR4, 0x18 ;  /* 0x0000000405047291 */ /* 0x008fe2000f8ec0ff */
[C---:B0----5:R-:W-:Y:S02]  /*1c30*/  LEA.HI R3, R6.reuse, R6, RZ, 0x1b ;  /* 0x0000000606037211 */ /* 0x061fe400078fd8ff */
[----:B------:R-:W-:-:S03]  /*1c40*/  ISETP.NE.AND P1, PT, R6, RZ, PT ;  /* 0x000000ff0600720c */ /* 0x000fc60003f25270 */
[----:B------:R-:W-:-:S05]  /*1c50*/  LEA R3, R3, UR4, 0x2 ;  /* 0x0000000403037c11 */ /* 0x000fca000f8e10ff */
[----:B------:R0:W-:Y:S01]  /*1c60*/  STS [R3], R2 ;  /* 0x0000000203007388 */ /* 0x0001e20000000800 */
[----:B------:R-:W-:Y:S06]  /*1c70*/  BAR.SYNC.DEFER_BLOCKING 0x0 ;  /* 0x0000000000007b1d */ /* 0x000fec0000010000 */
[----:B------:R-:W-:Y:S05]  /*1c80*/  BRA.U !UP0, `(.L_x_38) ;  /* 0x0000000108407547 */ /* 0x000fea000b800000 */
[----:B------:R-:W-:-:S05]  /*1c90*/  UMOV UR5, 0x1 ;  /* 0x0000000100057882 */ /* 0x000fca0000000000 */
.L_x_39:
[----:B------:R-:W-:Y:S02]  /*1ca0*/  USHF.L.U32 UR6, UR5, 0x1, URZ ;  /* 0x0000000105067899 */ /* 0x000fe400080006ff */
[C---:B0-----:R-:W-:Y:S02]  /*1cb0*/  VIADD R2, R6.reuse, UR5 ;  /* 0x0000000506027c36 */ /* 0x041fe40008000000 */
[----:B------:R-:W-:Y:S02]  /*1cc0*/  UIADD3 UR7, UPT, UPT, UR6, -0x1, URZ ;  /* 0xffffffff06077890 */ /* 0x000fe4000fffe0ff */
[----:B------:R-:W-:Y:S02]  /*1cd0*/  UISETP.GE.U32.AND UP0, UPT, UR6, UR10, UPT ;  /* 0x0000000a0600728c */ /* 0x000fe4000bf06070 */
[----:B------:R-:W-:Y:S02]  /*1ce0*/  UMOV UR5, UR6 ;  /* 0x0000000600057c82 */ /* 0x000fe40008000000 */
[----:B------:R-:W-:-:S04]  /*1cf0*/  LOP3.LUT P0, RZ, R6, UR7, RZ, 0xc0, !PT ;  /* 0x0000000706ff7c12 */ /* 0x000fc8000f80c0ff */
[----:B------:R-:W-:-:S13]  /*1d00*/  ISETP.GE.U32.OR P0, PT, R2, UR10, P0 ;  /* 0x0000000a02007c0c */ /* 0x000fda0008706470 */
[----:B------:R-:W-:Y:S01]  /*1d10*/  @!P0 LEA.HI R2, R2, R2, RZ, 0x1b ;  /* 0x0000000202028211 */ /* 0x000fe200078fd8ff */
[----:B-1----:R-:W-:Y:S03]  /*1d20*/  @!P0 LDS R5, [R3] ;  /* 0x0000000003058984 */ /* 0x002fe60000000800 */
[----:B------:R-:W-:-:S06]  /*1d30*/  @!P0 LEA R2, R2, UR4, 0x2 ;  /* 0x0000000402028c11 */ /* 0x000fcc000f8e10ff */
[----:B------:R-:W2:Y:S02]  /*1d40*/  @!P0 LDS R2, [R2] ;  /* 0x0000000002028984 */ /* 0x000ea40000000800 */
[----:B--23--:R-:W-:-:S05]  /*1d50*/  @!P0 FADD R4, R2, R5 ;  /* 0x0000000502048221 */ /* 0x00cfca0000000000 */
[----:B------:R3:W-:Y:S01]  /*1d60*/  @!P0 STS [R3], R4 ;  /* 0x0000000403008388 */ /* 0x0007e20000000800 */
[----:B------:R-:W-:Y:S06]  /*1d70*/  BAR.SYNC.DEFER_BLOCKING 0x0 ;  /* 0x0000000000007b1d */ /* 0x000fec0000010000 */
[----:B------:R-:W-:Y:S05]  /*1d80*/  BRA.U !UP0, `(.L_x_39) ;  /* 0xfffffffd08c47547 */ /* 0x000fea000b83ffff */
.L_x_38:
[----:B------:R-:W-:Y:S05]  /*1d90*/  @P1 EXIT ;  /* 0x000000000000194d */ /* 0x000fea0003800000 */
[----:B------:R-:W4:Y:S01]  /*1da0*/  S2UR UR5, SR_CgaCtaId ;  /* 0x00000000000579c3 */ /* 0x000f220000008800 */
[----:B------:R-:W-:Y:S01]  /*1db0*/  UMOV UR4, 0x400 ;  /* 0x0000040000047882 */ /* 0x000fe20000000000 */
[----:B------:R-:W5:Y:S01]  /*1dc0*/  LDCU UR6, c[0x0][0x38c] ;  /* 0x00007180ff0677ac */ /* 0x000f620008000800 */
[----:B------:R-:W1:Y:S01]  /*1dd0*/  LDCU UR7, c[0x0][0x384] ;  /* 0x00007080ff0777ac */ /* 0x000e620008000800 */
[----:B----4-:R-:W-:-:S09]  /*1de0*/  ULEA UR4, UR5, UR4, 0x18 ;  /* 0x0000000405047291 */ /* 0x010fd2000f8ec0ff */
[----:B0-----:R-:W0:Y:S01]  /*1df0*/  LDS R2, [UR4] ;  /* 0x00000004ff027984 */ /* 0x001e220008000800 */
[----:B-----5:R-:W-:-:S04]  /*1e00*/  UIADD3 UR4, UPT, UPT, UR6, -0x1, URZ ;  /* 0xffffffff06047890 */ /* 0x020fc8000fffe0ff */
[----:B-1----:R-:W-:-:S06]  /*1e10*/  UIMAD UR4, UR4, UR7, URZ ;  /* 0x00000007040472a4 */ /* 0x002fcc000f8e02ff */
[----:B---3--:R-:W-:-:S04]  /*1e20*/  I2FP.F32.U32 R3, UR4 ;  /* 0x0000000400037c45 */ /* 0x008fc80008201000 */
[----:B--2---:R-:W1:Y:S02]  /*1e30*/  MUFU.RCP R4, R3 ;  /* 0x0000000300047308 */ /* 0x004e640000001000 */
[----:B-1----:R-:W-:-:S04]  /*1e40*/  FFMA R5, -R3, R4, 1 ;  /* 0x3f80000003057423 */ /* 0x002fc80000000104 */
[----:B------:R-:W-:Y:S02]  /*1e50*/  FFMA R5, R4, R5, R4 ;  /* 0x0000000504057223 */ /* 0x000fe40000000004 */
[----:B0-----:R-:W0:Y:S02]  /*1e60*/  FCHK P0, R2, R3 ;  /* 0x0000000302007302 */ /* 0x001e240000000000 */
[----:B------:R-:W-:-:S04]  /*1e70*/  FFMA R4, R2, R5, RZ ;  /* 0x0000000502047223 */ /* 0x000fc800000000ff */
[----:B------:R-:W-:-:S04]  /*1e80*/  FFMA R6, -R3, R4, R2 ;  /* 0x0000000403067223 */ /* 0x000fc80000000102 */
[----:B------:R-:W-:Y:S01]  /*1e90*/  FFMA R4, R5, R6, R4 ;  /* 0x0000000605047223 */ /* 0x000fe20000000004 */
[----:B0-----:R-:W-:Y:S06]  /*1ea0*/  @!P0 BRA `(.L_x_40) ;  /* 0x00000000000c8947 */ /* 0x001fec0003800000 */
[----:B------:R-:W-:-:S07]  /*1eb0*/  MOV R4, 0x1ed0 ;  /* 0x00001ed000047802 */ /* 0x000fce0000000f00 */
[----:B------:R-:W-:Y:S05]  /*1ec0*/  CALL.REL.NOINC `($__internal_2_$__cuda_sm3x_div_rn_noftz_f32_slowpath) ;  /* 0x00000000001c7944 */ /* 0x000fea0003c00000 */
[----:B------:R-:W-:-:S07]  /*1ed0*/  MOV R4, R2 ;  /* 0x0000000200047202 */ /* 0x000fce0000000f00 */
.L_x_40:
[----:B------:R-:W0:Y:S02]  /*1ee0*/  LDC.64 R2, c[0x0][0x3a0] ;  /* 0x0000e800ff027b82 */ /* 0x000e240000000a00 */
[----:B0-----:R-:W-:-:S05]  /*1ef0*/  IMAD.WIDE.U32 R2, R0, 0x4, R2 ;  /* 0x0000000400027825 */ /* 0x001fca00078e0002 */
[----:B------:R-:W2:Y:S02]  /*1f00*/  LDG.E R5, desc[UR8][R2.64] ;  /* 0x0000000802057981 */ /* 0x000ea4000c1e1900 */
[----:B--2---:R-:W-:-:S05]  /*1f10*/  FADD R5, R5, R4 ;  /* 0x0000000405057221 */ /* 0x004fca0000000000 */
[----:B------:R-:W-:Y:S01]  /*1f20*/  STG.E desc[UR8][R2.64], R5 ;  /* 0x0000000502007986 */ /* 0x000fe2000c101908 */
[----:B------:R-:W-:Y:S05]  /*1f30*/  EXIT ;  /* 0x000000000000794d */ /* 0x000fea0003800000 */
        .weak           $__internal_2_$__cuda_sm3x_div_rn_noftz_f32_slowpath
        .type           $__internal_2_$__cuda_sm3x_div_rn_noftz_f32_slowpath,@function
        .size           $__internal_2_$__cuda_sm3x_div_rn_noftz_f32_slowpath,(.L_x_218 - $__internal_2_$__cuda_sm3x_div_rn_noftz_f32_slowpath)
$__internal_2_$__cuda_sm3x_div_rn_noftz_f32_slowpath:
[----:B------:R-:W-:Y:S01]  /*1f40*/  SHF.R.U32.HI R6, RZ, 0x17, R3 ;  /* 0x00000017ff067819 */ /* 0x000fe20000011603 */
[--C-:B------:R-:W-:Y:S01]  /*1f50*/  IMAD.MOV.U32 R7, RZ, RZ, R2.reuse ;  /* 0x000000ffff077224 */ /* 0x100fe200078e0002 */
[----:B------:R-:W-:Y:S02]  /*1f60*/  SHF.R.U32.HI R5, RZ, 0x17, R2 ;  /* 0x00000017ff057819 */ /* 0x000fe40000011602 */
[----:B------:R-:W-:Y:S02]  /*1f70*/  LOP3.LUT R6, R6, 0xff, RZ, 0xc0, !PT ;  /* 0x000000ff06067812 */ /* 0x000fe400078ec0ff */
[----:B------:R-:W-:Y:S02]  /*1f80*/  LOP3.LUT R5, R5, 0xff, RZ, 0xc0, !PT ;  /* 0x000000ff05057812 */ /* 0x000fe400078ec0ff */
[----:B------:R-:W-:Y:S01]  /*1f90*/  MOV R8, R3 ;  /* 0x0000000300087202 */ /* 0x000fe20000000f00 */
[----:B------:R-:W-:Y:S01]  /*1fa0*/  VIADD R11, R6, 0xffffffff ;  /* 0xffffffff060b7836 */ /* 0x000fe20000000000 */
[----:B------:R-:W-:-:S04]  /*1fb0*/  IADD3 R10, PT, PT, R5, -0x1, RZ ;  /* 0xffffffff050a7810 */ /* 0x000fc80007ffe0ff */
[----:B------:R-:W-:-:S04]  /*1fc0*/  ISETP.GT.U32.AND P0, PT, R11, 0xfd, PT ;  /* 0x000000fd0b00780c */ /* 0x000fc80003f04070 */
[----:B------:R-:W-:-:S13]  /*1fd0*/  ISETP.GT.U32.OR P0, PT, R10, 0xfd, P0 ;  /* 0x000000fd0a00780c */ /* 0x000fda0000704470 */
[----:B------:R-:W-:Y:S01]  /*1fe0*/  @!P0 IMAD.MOV.U32 R9, RZ, RZ, RZ ;  /* 0x000000ffff098224 */ /* 0x000fe200078e00ff */
        /* <DEDUP_REMOVED lines=19> */
[----:B------:R-:W-:Y:S01]  /*2120*/  @P0 MOV R9, RZ ;  /* 0x000000ff00090202 */ /* 0x000fe20000000f00 */
[----:B------:R-:W-:Y:S02]  /*2130*/  @!P0 IMAD.MOV.U32 R9, RZ, RZ, -0x40 ;  /* 0xffffffc0ff098424 */ /* 0x000fe400078e00ff */
[----:B------:R-:W-:Y:S01]  /*2140*/  @!P0 FFMA R7, R2, 1.84467440737095516160e+19, RZ ;  /* 0x5f80000002078823 */ /* 0x000fe200000000ff */
[----:B------:R-:W-:Y:S02]  /*2150*/  @!P1 FFMA R8, R3, 1.84467440737095516160e+19, RZ ;  /* 0x5f80000003089823 */ /* 0x000fe400000000ff */
[----:B------:R-:W-:-:S07]  /*2160*/  @!P1 IADD3 R9, PT, PT, R9, 0x40, RZ ;  /* 0x0000004009099810 */ /* 0x000fce0007ffe0ff */
.L_x_41:
        /* <DEDUP_REMOVED lines=16> */
[----:B------:R-:W-:-:S04]  /*2270*/  LOP3.LUT R3, R3, 0xff, RZ, 0xc0, !PT ;  /* 0x000000ff03037812 */ /* 0x000fc800078ec0ff */
[----:B------:R-:W-:-:S05]  /*2280*/  IADD3 R9, PT, PT, R3, R6, RZ ;  /* 0x0000000603097210 */ /* 0x000fca0007ffe0ff */
        /* <DEDUP_REMOVED lines=28> */
[----:B------:R-:W-:-:S04]  /*2450*/  LOP3.LUT R3, R3, R6, RZ, 0xc0, !PT ;  /* 0x0000000603037212 */ /* 0x000fc800078ec0ff */
[----:B------:R-:W-:-:S04]  /*2460*/  IADD3 R3, PT, PT, R8, R3, RZ ;  /* 0x0000000308037210 */ /* 0x000fc80007ffe0ff */
[----:B------:R-:W-:Y:S01]  /*2470*/  LOP3.LUT R2, R3, R2, RZ, 0xfc, !PT ;  /* 0x0000000203027212 */ /* 0x000fe200078efcff */
[----:B------:R-:W-:Y:S06]  /*2480*/  BRA `(.L_x_48) ;  /* 0x0000000000347947 */ /* 0x000fec0003800000 */
.L_x_47:
[----:B------:R-:W-:-:S04]  /*2490*/  LOP3.LUT R2, R2, 0x80000000, RZ, 0xc0, !PT ;  /* 0x8000000002027812 */ /* 0x000fc800078ec0ff */
[----:B------:R-:W-:Y:S01]  /*24a0*/  LOP3.LUT R2, R2, 0x7f800000, RZ, 0xfc, !PT ;  /* 0x7f80000002027812 */ /* 0x000fe200078efcff */
[----:B------:R-:W-:Y:S06]  /*24b0*/  BRA `(.L_x_48) ;  /* 0x0000000000287947 */ /* 0x000fec0003800000 */
.L_x_46:
[----:B------:R-:W-:Y:S01]  /*24c0*/  IMAD R2, R6, 0x800000, R2 ;  /* 0x0080000006027824 */ /* 0x000fe200078e0202 */
[----:B------:R-:W-:Y:S06]  /*24d0*/  BRA `(.L_x_48) ;  /* 0x0000000000207947 */ /* 0x000fec0003800000 */
.L_x_45:
[----:B------:R-:W-:-:S04]  /*24e0*/  LOP3.LUT R2, R8, 0x80000000, R7, 0x48, !PT ;  /* 0x8000000008027812 */ /* 0x000fc800078e4807 */
[----:B------:R-:W-:Y:S01]  /*24f0*/  LOP3.LUT R2, R2, 0x7f800000, RZ, 0xfc, !PT ;  /* 0x7f80000002027812 */ /* 0x000fe200078efcff */
[----:B------:R-:W-:Y:S06]  /*2500*/  BRA `(.L_x_48) ;  /* 0x0000000000147947 */ /* 0x000fec0003800000 */
.L_x_44:
[----:B------:R-:W-:Y:S01]  /*2510*/  LOP3.LUT R2, R8, 0x80000000, R7, 0x48, !PT ;  /* 0x8000000008027812 */ /* 0x000fe200078e4807 */
[----:B------:R-:W-:Y:S06]  /*2520*/  BRA `(.L_x_48) ;  /* 0x00000000000c7947 */ /* 0x000fec0003800000 */
.L_x_43:
[----:B------:R-:W0:Y:S01]  /*2530*/  MUFU.RSQ R2, -QNAN ;  /* 0xffc0000000027908 */ /* 0x000e220000001400 */
[----:B------:R-:W-:Y:S05]  /*2540*/  BRA `(.L_x_48) ;  /* 0x0000000000047947 */ /* 0x000fea0003800000 */
.L_x_42:
[----:B------:R-:W-:-:S07]  /*2550*/  FADD.FTZ R2, R2, R3 ;  /* 0x0000000302027221 */ /* 0x000fce0000010000 */
.L_x_48:
[----:B------:R-:W-:-:S04]  /*2560*/  HFMA2 R5, -RZ, RZ, 0, 0 ;  /* 0x00000000ff057431 */ /* 0x000fc800000001ff */
[----:B0-----:R-:W-:Y:S05]  /*2570*/  RET.REL.NODEC R4 `(_Z45conv_batch_stats_var_fwd_nonatomic_f32_kerneljjjjPKfS0_Pf) ;  /* 0xffffffd804a07950 */ /* 0x001fea0003c3ffff */
.L_x_49:
        /* <DEDUP_REMOVED lines=16> */
.L_x_218:


//--------------------- .text._Z43conv_batch_stats_mean_fwd_atomic_f32_kerneljjjjjPKfPf --------------------------
	.section	.text._Z43conv_batch_stats_mean_fwd_atomic_f32_kerneljjjjjPKfPf,"ax",@progbits
	.align	128
        .global         _Z43conv_batch_stats_mean_fwd_atomic_f32_kerneljjjjjPKfPf
        .type           _Z43conv_batch_stats_mean_fwd_atomic_f32_kerneljjjjjPKfPf,@function
        .size           _Z43conv_batch_stats_mean_fwd_atomic_f32_kerneljjjjjPKfPf,(.L_x_219 - _Z43conv_batch_stats_mean_fwd_atomic_f32_kerneljjjjjPKfPf)
        .other          _Z43conv_batch_stats_mean_fwd_atomic_f32_kerneljjjjjPKfPf,@"STO_CUDA_ENTRY STV_DEFAULT"
_Z43conv_batch_stats_mean_fwd_atomic_f32_kerneljjjjjPKfPf:
.text._Z43conv_batch_stats_mean_fwd_atomic_f32_kerneljjjjjPKfPf:
[----:B------:R-:W-:Y:S08]  /*0000*/  LDC R1, c[0x0][0x37c] ;  /* 0x0000df00ff017b82 */ /* 0x000ff00000000800 */
[----:B------:R-:W0:Y:S01]  /*0010*/  LDC R5, c[0x0][0x38c] ;  /* 0x0000e300ff057b82 */ /* 0x000e220000000800 */
[----:B------:R-:W1:Y:S01]  /*0020*/  LDCU.64 UR4, c[0x0][0x380] ;  /* 0x00007000ff0477ac */ /* 0x000e620008000a00 */
[----:B------:R-:W2:Y:S06]  /*0030*/  LDCU.64 UR8, c[0x0][0x358] ;  /* 0x00006b00ff0877ac */ /* 0x000eac0008000a00 */
[----:B------:R-:W3:Y:S01]  /*0040*/  S2UR UR6, SR_CTAID.X ;  /* 0x00000000000679c3 */ /* 0x000ee20000002500 */
[----:B-1----:R-:W-:-:S04]  /*0050*/  UISETP.LT.U32.AND UP0, UPT, UR5, UR4, UPT ;  /* 0x000000040500728c */ /* 0x002fc8000bf01070 */
[----:B------:R-:W-:Y:S01]  /*0060*/  USEL UR4, UR5, UR4, UP0 ;  /* 0x0000000405047287 */ /* 0x000fe20008000000 */
[----:B0-----:R-:W0:Y:S01]  /*0070*/  I2F.U32.RP R0, R5 ;  /* 0x0000000500007306 */ /* 0x001e220000209000 */
[----:B------:R-:W-:-:S07]  /*0080*/  ISETP.NE.U32.AND P2, PT, R5, RZ, PT ;  /* 0x000000ff0500720c */ /* 0x000fce0003f45070 */
[----:B0-----:R-:W0:Y:S02]  /*0090*/  MUFU.RCP R0, R0 ;  /* 0x0000000000007308 */ /* 0x001e240000001000 */
[----:B0-----:R-:W-:-:S06]  /*00a0*/  VIADD R2, R0, 0xffffffe ;  /* 0x0ffffffe00027836 */ /* 0x001fcc0000000000 */
[----:B------:R0:W1:Y:S02]  /*00b0*/  F2I.FTZ.U32.TRUNC.NTZ R3, R2 ;  /* 0x0000000200037305 */ /* 0x000064000021f000 */
[----:B0-----:R-:W-:Y:S02]  /*00c0*/  IMAD.MOV.U32 R2, RZ, RZ, RZ ;  /* 0x000000ffff027224 */ /* 0x001fe400078e00ff */
[----:B-1----:R-:W-:-:S04]  /*00d0*/  IMAD.MOV R4, RZ, RZ, -R3 ;  /* 0x000000ffff047224 */ /* 0x002fc800078e0a03 */
[----:B------:R-:W-:-:S04]  /*00e0*/  IMAD R7, R4, R5, RZ ;  /* 0x0000000504077224 */ /* 0x000fc800078e02ff */
[----:B------:R-:W-:-:S04]  /*00f0*/  IMAD.HI.U32 R3, R3, R7, R2 ;  /* 0x0000000703037227 */ /* 0x000fc800078e0002 */
[----:B------:R-:W-:Y:S02]  /*0100*/  IMAD.MOV.U32 R7, RZ, RZ, RZ ;  /* 0x000000ffff077224 */ /* 0x000fe400078e00ff */
        /* <DEDUP_REMOVED lines=9> */
[----:B------:R-:W-:Y:S01]  /*01a0*/  ISETP.LT.U32.AND P0, PT, R10, UR4, PT ;  /* 0x000000040a007c0c */ /* 0x000fe2000bf01070 */
[----:B------:R-:W-:-:S04]  /*01b0*/  IMAD.MOV R6, RZ, RZ, -R10 ;  /* 0x000000ffff067224 */ /* 0x000fc800078e0a0a */
[----:B------:R-:W-:-:S08]  /*01c0*/  IMAD R6, R5, R6, UR6 ;  /* 0x0000000605067e24 */ /* 0x000fd0000f8e0206 */
[----:B--2---:R-:W-:Y:S05]  /*01d0*/  @!P0 BRA `(.L_x_50) ;  /* 0x0000000000ec8947 */ /* 0x004fea0003800000 */
[----:B------:R-:W0:Y:S01]  /*01e0*/  LDCU UR5, c[0x0][0x388] ;  /* 0x00007100ff0577ac */ /* 0x000e220008000800 */
[----:B------:R-:W1:Y:S01]  /*01f0*/  S2R R0, SR_TID.X ;  /* 0x0000000000007919 */ /* 0x000e620000002100 */
[----:B------:R-:W2:Y:S01]  /*0200*/  LDC.64 R2, c[0x0][0x398] ;  /* 0x0000e600ff027b82 */ /* 0x000ea20000000a00 */
[----:B------:R-:W3:Y:S01]  /*0210*/  LDCU UR4, c[0x0][0x360] ;  /* 0x00006c00ff0477ac */ /* 0x000ee20008000800 */
[----:B------:R-:W4:Y:S06]  /*0220*/  LDCU UR7, c[0x0][0x388] ;  /* 0x00007100ff0777ac */ /* 0x000f2c0008000800 */
[----:B------:R-:W1:Y:S01]  /*0230*/  LDC.64 R4, c[0x0][0x380] ;  /* 0x0000e000ff047b82 */ /* 0x000e620000000a00 */
[----:B------:R-:W1:Y:S01]  /*0240*/  LDCU UR6, c[0x0][0x390] ;  /* 0x00007200ff0677ac */ /* 0x000e620008000800 */
[----:B------:R-:W1:Y:S01]  /*0250*/  LDCU UR10, c[0x0][0x38c] ;  /* 0x00007180ff0a77ac */ /* 0x000e620008000800 */
[----:B0-----:R-:W0:Y:S01]  /*0260*/  I2F.U32.RP R7, UR5 ;  /* 0x0000000500077d06 */ /* 0x001e220008209000 */
[----:B------:R-:W-:-:S02]  /*0270*/  UISETP.NE.U32.AND UP0, UPT, UR5, URZ, UPT ;  /* 0x000000ff0500728c */ /* 0x000fc4000bf05070 */
[----:B------:R-:W-:-:S04]  /*0280*/  ULOP3.LUT UR11, URZ, UR5, URZ, 0x33, !UPT ;  /* 0x00000005ff0b7292 */ /* 0x000fc8000f8e33ff */
[----:B------:R-:W-:Y:S01]  /*0290*/  PLOP3.LUT P1, PT, PT, PT, UP0, 0x80, 0x8 ;  /* 0x000000000008781c */ /* 0x000fe20003f2f008 */
[----:B0-----:R-:W0:Y:S02]  /*02a0*/  MUFU.RCP R7, R7 ;  /* 0x0000000700077308 */ /* 0x001e240000001000 */
[----:B0-----:R-:W-:-:S06]  /*02b0*/  VIADD R8, R7, 0xffffffe ;  /* 0x0ffffffe07087836 */ /* 0x001fcc0000000000 */
[----:B------:R0:W5:Y:S02]  /*02c0*/  F2I.FTZ.U32.TRUNC.NTZ R9, R8 ;  /* 0x0000000800097305 */ /* 0x000164000021f000 */
[----:B0-----:R-:W-:Y:S02]  /*02d0*/  IMAD.MOV.U32 R8, RZ, RZ, RZ ;  /* 0x000000ffff087224 */ /* 0x001fe400078e00ff */
[----:B-----5:R-:W-:-:S04]  /*02e0*/  IMAD.MOV R7, RZ, RZ, -R9 ;  /* 0x000000ffff077224 */ /* 0x020fc800078e0a09 */
[----:B------:R-:W-:-:S04]  /*02f0*/  IMAD R7, R7, UR5, RZ ;  /* 0x0000000507077c24 */ /* 0x000fc8000f8e02ff */
[----:B------:R-:W-:Y:S01]  /*0300*/  IMAD.HI.U32 R12, R9, R7, R8 ;  /* 0x00000007090c7227 */ /* 0x000fe200078e0008 */
[----:B------:R-:W-:-:S03]  /*0310*/  MOV R9, R10 ;  /* 0x0000000a00097202 */ /* 0x000fc60000000f00 */
[----:B------:R-:W-:Y:S02]  /*0320*/  IMAD.MOV.U32 R7, RZ, RZ, RZ ;  /* 0x000000ffff077224 */ /* 0x000fe400078e00ff */
[----:B-1234-:R-:W-:-:S07]  /*0330*/  IMAD.U32 R8, RZ, RZ, UR11 ;  /* 0x0000000bff087e24 */ /* 0x01efce000f8e00ff */
.L_x_53:
[C---:B------:R-:W-:Y:S01]  /*0340*/  IMAD R13, R9.reuse, UR4, R0 ;  /* 0x00000004090d7c24 */ /* 0x040fe2000f8e0200 */
[----:B------:R-:W-:Y:S01]  /*0350*/  BSSY.RECONVERGENT B0, `(.L_x_51) ;  /* 0x0000022000007945 */ /* 0x000fe20003800200 */
[----:B------:R-:W-:Y:S02]  /*0360*/  IMAD.IADD R9, R9, 0x1, R5 ;  /* 0x0000000109097824 */ /* 0x000fe400078e0205 */
[----:B------:R-:W-:-:S03]  /*0370*/  IMAD.HI.U32 R11, R12, R13, RZ ;  /* 0x0000000d0c0b7227 */ /* 0x000fc600078e00ff */
[----:B------:R-:W-:Y:S01]  /*0380*/  ISETP.GE.U32.AND P3, PT, R9, R4, PT ;  /* 0x000000040900720c */ /* 0x000fe20003f66070 */
[----:B------:R-:W-:-:S04]  /*0390*/  IMAD.MOV R10, RZ, RZ, -R11 ;  /* 0x000000ffff0a7224 */ /* 0x000fc800078e0a0b */
[----:B------:R-:W-:-:S05]  /*03a0*/  IMAD R10, R10, UR7, R13 ;  /* 0x000000070a0a7c24 */ /* 0x000fca000f8e020d */
[----:B------:R-:W-:-:S13]  /*03b0*/  ISETP.GE.U32.AND P2, PT, R10, UR7, PT ;  /* 0x000000070a007c0c */ /* 0x000fda000bf46070 */
[----:B------:R-:W-:Y:S02]  /*03c0*/  @P2 VIADD R10, R10, -UR7 ;  /* 0x800000070a0a2c36 */ /* 0x000fe40008000000 */
[----:B------:R-:W-:-:S03]  /*03d0*/  @P2 VIADD R11, R11, 0x1 ;  /* 0x000000010b0b2836 */ /* 0x000fc60000000000 */
[----:B------:R-:W-:-:S13]  /*03e0*/  ISETP.GE.U32.AND P0, PT, R10, UR7, PT ;  /* 0x000000070a007c0c */ /* 0x000fda000bf06070 */
[----:B------:R-:W-:-:S04]  /*03f0*/  @P0 IADD3 R11, PT, PT, R11, 0x1, RZ ;  /* 0x000000010b0b0810 */ /* 0x000fc80007ffe0ff */
[----:B------:R-:W-:-:S04]  /*0400*/  SEL R13, R8, R11, !P1 ;  /* 0x0000000b080d7207 */ /* 0x000fc80004800000 */
[----:B------:R-:W-:-:S13]  /*0410*/  ISETP.GE.U32.AND P2, PT, R13, UR6, PT ;  /* 0x000000060d007c0c */ /* 0x000fda000bf46070 */
[----:B------:R-:W-:Y:S05]  /*0420*/  @P2 BRA `(.L_x_52) ;  /* 0x0000000000502947 */ /* 0x000fea0003800000 */
[----:B------:R-:W-:Y:S02]  /*0430*/  ULOP3.LUT UR5, URZ, UR7, URZ, 0x33, !UPT ;  /* 0x00000007ff057292 */ /* 0x000fe4000f8e33ff */
[----:B------:R-:W-:Y:S01]  /*0440*/  VIADD R11, R10, -UR7 ;  /* 0x800000070a0b7c36 */ /* 0x000fe20008000000 */
[----:B------:R-:W-:-:S03]  /*0450*/  UISETP.NE.U32.AND UP0, UPT, UR7, URZ, UPT ;  /* 0x000000ff0700728c */ /* 0x000fc6000bf05070 */
[----:B------:R-:W-:Y:S01]  /*0460*/  IMAD.U32 R8, RZ, RZ, UR5 ;  /* 0x00000005ff087e24 */ /* 0x000fe2000f8e00ff */
[----:B------:R-:W-:Y:S01]  /*0470*/  SEL R11, R11, R10, P0 ;  /* 0x0000000a0b0b7207 */ /* 0x000fe20000000000 */
[----:B------:R-:W-:Y:S01]  /*0480*/  IMAD R10, R13, UR10, R6 ;  /* 0x0000000a0d0a7c24 */ /* 0x000fe2000f8e0206 */
[----:B------:R-:W-:-:S04]  /*0490*/  PLOP3.LUT P1, PT, PT, PT, UP0, 0x80, 0x8 ;  /* 0x000000000008781c */ /* 0x000fc80003f2f008 */
[----:B------:R-:W-:-:S05]  /*04a0*/  SEL R11, R8, R11, !P1 ;  /* 0x0000000b080b7207 */ /* 0x000fca0004800000 */
[----:B------:R-:W-:-:S04]  /*04b0*/  IMAD R11, R10, UR7, R11 ;  /* 0x000000070a0b7c24 */ /* 0x000fc8000f8e020b */
[----:B------:R-:W-:-:S06]  /*04c0*/  IMAD.WIDE.U32 R10, R11, 0x4, R2 ;  /* 0x000000040b0a7825 */ /* 0x000fcc00078e0002 */
[----:B------:R-:W2:Y:S01]  /*04d0*/  LDG.E R10, desc[UR8][R10.64] ;  /* 0x000000080a0a7981 */ /* 0x000ea2000c1e1900 */
[----:B------:R-:W0:Y:S01]  /*04e0*/  I2F.U32.RP R14, UR7 ;  /* 0x00000007000e7d06 */ /* 0x000e220008209000 */
[----:B------:R-:W-:-:S07]  /*04f0*/  HFMA2 R12, -RZ, RZ, 0, 0 ;  /* 0x00000000ff0c7431 */ /* 0x000fce00000001ff */
[----:B0-----:R-:W0:Y:S02]  /*0500*/  MUFU.RCP R14, R14 ;  /* 0x0000000e000e7308 */ /* 0x001e240000001000 */
[----:B0-----:R-:W-:-:S06]  /*0510*/  VIADD R13, R14, 0xffffffe ;  /* 0x0ffffffe0e0d7836 */ /* 0x001fcc0000000000 */
[----:B------:R-:W0:Y:S02]  /*0520*/  F2I.FTZ.U32.TRUNC.NTZ R13, R13 ;  /* 0x0000000d000d7305 */ /* 0x000e24000021f000 */
[----:B0-----:R-:W-:-:S04]  /*0530*/  IMAD.MOV R15, RZ, RZ, -R13 ;  /* 0x000000ffff0f7224 */ /* 0x001fc800078e0a0d */
[----:B------:R-:W-:-:S04]  /*0540*/  IMAD R15, R15, UR7, RZ ;  /* 0x000000070f0f7c24 */ /* 0x000fc8000f8e02ff */
[----:B------:R-:W-:-:S04]  /*0550*/  IMAD.HI.U32 R12, R13, R15, R12 ;  /* 0x0000000f0d0c7227 */ /* 0x000fc800078e000c */
[----:B--2---:R-:W-:-:S07]  /*0560*/  FADD R7, R7, R10 ;  /* 0x0000000a07077221 */ /* 0x004fce0000000000 */
.L_x_52:
[----:B------:R-:W-:Y:S05]  /*0570*/  BSYNC.RECONVERGENT B0 ;  /* 0x0000000000007941 */ /* 0x000fea0003800200 */
.L_x_51:
[----:B------:R-:W-:Y:S05]  /*0580*/  @!P3 BRA `(.L_x_53) ;  /* 0xfffffffc006cb947 */ /* 0x000fea000383ffff */
.L_x_50:
        /* <DEDUP_REMOVED lines=8> */
[----:B------:R-:W-:-:S05]  /*0610*/  LEA R0, R0, UR4, 0x2 ;  /* 0x0000000400007c11 */ /* 0x000fca000f8e10ff */
[----:B------:R0:W-:Y:S01]  /*0620*/  STS [R0], R7 ;  /* 0x0000000700007388 */ /* 0x0001e20000000800 */
[----:B------:R-:W-:Y:S06]  /*0630*/  BAR.SYNC.DEFER_BLOCKING 0x0 ;  /* 0x0000000000007b1d */ /* 0x000fec0000010000 */
[----:B------:R-:W-:Y:S05]  /*0640*/  BRA.U !UP0, `(.L_x_54) ;  /* 0x0000000108407547 */ /* 0x000fea000b800000 */
[----:B------:R-:W-:-:S05]  /*0650*/  UMOV UR5, 0x1 ;  /* 0x0000000100057882 */ /* 0x000fca0000000000 */
.L_x_55:
[----:B------:R-:W-:Y:S02]  /*0660*/  USHF.L.U32 UR6, UR5, 0x1, URZ ;  /* 0x0000000105067899 */ /* 0x000fe400080006ff */
[C---:B------:R-:W-:Y:S02]  /*0670*/  VIADD R2, R4.reuse, UR5 ;  /* 0x0000000504027c36 */ /* 0x040fe40008000000 */
        /* <DEDUP_REMOVED lines=8> */
[----:B------:R-:W1:Y:S02]  /*0700*/  @!P0 LDS R2, [R2] ;  /* 0x0000000002028984 */ /* 0x000e640000000800 */
[----:B-1----:R-:W-:-:S05]  /*0710*/  @!P0 FADD R3, R2, R3 ;  /* 0x0000000302038221 */ /* 0x002fca0000000000 */
[----:B------:R1:W-:Y:S01]  /*0720*/  @!P0 STS [R0], R3 ;  /* 0x0000000300008388 */ /* 0x0003e20000000800 */
[----:B------:R-:W-:Y:S06]  /*0730*/  BAR.SYNC.DEFER_BLOCKING 0x0 ;  /* 0x0000000000007b1d */ /* 0x000fec0000010000 */
[----:B------:R-:W-:Y:S05]  /*0740*/  BRA.U !UP0, `(.L_x_55) ;  /* 0xfffffffd08c47547 */ /* 0x000fea000b83ffff */
.L_x_54:
[----:B------:R-:W-:Y:S05]  /*0750*/  @P1 EXIT ;  /* 0x000000000000194d */ /* 0x000fea0003800000 */
[----:B------:R-:W2:Y:S01]  /*0760*/  S2UR UR5, SR_CgaCtaId ;  /* 0x00000000000579c3 */ /* 0x000ea20000008800 */
[----:B------:R-:W-:Y:S01]  /*0770*/  UMOV UR4, 0x400 ;  /* 0x0000040000047882 */ /* 0x000fe20000000000 */
[----:B------:R-:W3:Y:S01]  /*0780*/  LDCU UR6, c[0x0][0x390] ;  /* 0x00007200ff0677ac */ /* 0x000ee20008000800 */
[----:B------:R-:W3:Y:S05]  /*0790*/  LDCU UR7, c[0x0][0x388] ;  /* 0x00007100ff0777ac */ /* 0x000eea0008000800 */
[----:B-1----:R-:W1:Y:S01]  /*07a0*/  LDC.64 R2, c[0x0][0x3a0] ;  /* 0x0000e800ff027b82 */ /* 0x002e620000000a00 */
[----:B--2---:R-:W-:-:S09]  /*07b0*/  ULEA UR4, UR5, UR4, 0x18 ;  /* 0x0000000405047291 */ /* 0x004fd2000f8ec0ff */
[----:B0-----:R-:W0:Y:S01]  /*07c0*/  LDS R0, [UR4] ;  /* 0x00000004ff007984 */ /* 0x001e220008000800 */
[----:B---3--:R-:W-:-:S06]  /*07d0*/  UIMAD UR4, UR7, UR6, URZ ;  /* 0x00000006070472a4 */ /* 0x008fcc000f8e02ff */
[----:B------:R-:W-:-:S04]  /*07e0*/  I2FP.F32.U32 R5, UR4 ;  /* 0x0000000400057c45 */ /* 0x000fc80008201000 */
[----:B------:R-:W2:Y:S02]  /*07f0*/  MUFU.RCP R4, R5 ;  /* 0x0000000500047308 */ /* 0x000ea40000001000 */
[----:B--2---:R-:W-:-:S04]  /*0800*/  FFMA R7, -R5, R4, 1 ;  /* 0x3f80000005077423 */ /* 0x004fc80000000104 */
[----:B------:R-:W-:Y:S01]  /*0810*/  FFMA R9, R4, R7, R4 ;  /* 0x0000000704097223 */ /* 0x000fe20000000004 */
[----:B-1----:R-:W-:Y:S01]  /*0820*/  IMAD.WIDE.U32 R6, R6, 0x4, R2 ;  /* 0x0000000406067825 */ /* 0x002fe200078e0002 */
[----:B0-----:R-:W0:Y:S03]  /*0830*/  FCHK P0, R0, R5 ;  /* 0x0000000500007302 */ /* 0x001e260000000000 */
[----:B------:R-:W-:-:S04]  /*0840*/  FFMA R4, R0, R9, RZ ;  /* 0x0000000900047223 */ /* 0x000fc800000000ff */
[----:B------:R-:W-:-:S04]  /*0850*/  FFMA R8, -R5, R4, R0 ;  /* 0x0000000405087223 */ /* 0x000fc80000000100 */
[----:B------:R-:W-:Y:S01]  /*0860*/  FFMA R9, R9, R8, R4 ;  /* 0x0000000809097223 */ /* 0x000fe20000000004 */
[----:B0-----:R-:W-:Y:S06]  /*0870*/  @!P0 BRA `(.L_x_56) ;  /* 0x00000000000c8947 */ /* 0x001fec0003800000 */
[----:B------:R-:W-:-:S07]  /*0880*/  MOV R2, 0x8a0 ;  /* 0x000008a000027802 */ /* 0x000fce0000000f00 */
[----:B------:R-:W-:Y:S05]  /*0890*/  CALL.REL.NOINC `($__internal_3_$__cuda_sm3x_div_rn_noftz_f32_slowpath) ;  /* 0x00000000000c7944 */ /* 0x000fea0003c00000 */
[----:B------:R-:W-:-:S07]  /*08a0*/  IMAD.MOV.U32 R9, RZ, RZ, R0 ;  /* 0x000000ffff097224 */ /* 0x000fce00078e0000 */
.L_x_56:
[----:B------:R-:W-:Y:S01]  /*08b0*/  REDG.E.ADD.F32.FTZ.RN.STRONG.GPU desc[UR8][R6.64], R9 ;  /* 0x00000009060079a6 */ /* 0x000fe2000c12f308 */
[----:B------:R-:W-:Y:S05]  /*08c0*/  EXIT ;  /* 0x000000000000794d */ /* 0x000fea0003800000 */
        .weak           $__internal_3_$__cuda_sm3x_div_rn_noftz_f32_slowpath
        .type           $__internal_3_$__cuda_sm3x_div_rn_noftz_f32_slowpath,@function
        .size           $__internal_3_$__cuda_sm3x_div_rn_noftz_f32_slowpath,(.L_x_219 - $__internal_3_$__cuda_sm3x_div_rn_noftz_f32_slowpath)
$__internal_3_$__cuda_sm3x_div_rn_noftz_f32_slowpath:
[----:B------:R-:W-:Y:S01]  /*08d0*/  SHF.R.U32.HI R4, RZ, 0x17, R5 ;  /* 0x00000017ff047819 */ /* 0x000fe20000011605 */
[--C-:B------:R-:W-:Y:S01]  /*08e0*/  IMAD.MOV.U32 R9, RZ, RZ, R0.reuse ;  /* 0x000000ffff097224 */ /* 0x100fe200078e0000 */
        /* <DEDUP_REMOVED lines=9> */
[----:B------:R-:W-:Y:S01]  /*0980*/  FSETP.GTU.FTZ.AND P0, PT, |R0|, +INF , PT ;  /* 0x7f8000000000780b */ /* 0x000fe20003f1c200 */
[----:B------:R-:W-:Y:S01]  /*0990*/  IMAD.MOV.U32 R3, RZ, RZ, R5 ;  /* 0x000000ffff037224 */ /* 0x000fe200078e0005 */
        /* <DEDUP_REMOVED lines=22> */
.L_x_57:
[----:B------:R-:W-:Y:S02]  /*0b00*/  LEA R0, R8, 0xc0800000, 0x17 ;  /* 0xc080000008007811 */ /* 0x000fe400078eb8ff */
[----:B------:R-:W-:-:S03]  /*0b10*/  IADD3 R4, PT, PT, R4, -0x7f, RZ ;  /* 0xffffff8104047810 */ /* 0x000fc60007ffe0ff */
[----:B------:R-:W-:Y:S02]  /*0b20*/  IMAD.IADD R5, R5, 0x1, -R0 ;  /* 0x0000000105057824 */ /* 0x000fe400078e0a00 */
[C---:B------:R-:W-:Y:S02]  /*0b30*/  IMAD R0, R4.reuse, -0x800000, R9 ;  /* 0xff80000004007824 */ /* 0x040fe400078e0209 */
[----:B------:R0:W1:Y:S01]  /*0b40*/  MUFU.RCP R3, R5 ;  /* 0x0000000500037308 */ /* 0x0000620000001000 */
[----:B------:R-:W-:Y:S01]  /*0b50*/  FADD.FTZ R11, -R5, -RZ ;  /* 0x800000ff050b7221 */ /* 0x000fe20000010100 */
[----:B0-----:R-:W-:-:S05]  /*0b60*/  IADD3 R5, PT, PT, R4, 0x7f, -R8 ;  /* 0x0000007f04057810 */ /* 0x001fca0007ffe808 */
[----:B------:R-:W-:Y:S02]  /*0b70*/  IMAD.IADD R5, R5, 0x1, R10 ;  /* 0x0000000105057824 */ /* 0x000fe400078e020a */
        /* <DEDUP_REMOVED lines=20> */
[-CC-:B------:R-:W-:Y:S01]  /*0cc0*/  FFMA.RZ R3, R14, R12.reuse, R9.reuse ;  /* 0x0000000c0e037223 */ /* 0x180fe2000000c009 */
[----:B------:R-:W-:Y:S02]  /*0cd0*/  VIADD R8, R10, 0x20 ;  /* 0x000000200a087836 */ /* 0x000fe40000000000 */
[-CC-:B------:R-:W-:Y:S01]  /*0ce0*/  FFMA.RM R4, R14, R12.reuse, R9.reuse ;  /* 0x0000000c0e047223 */ /* 0x180fe20000004009 */
[----:B------:R-:W-:Y:S02]  /*0cf0*/  ISETP.NE.AND P2, PT, R10, RZ, PT ;  /* 0x000000ff0a00720c */ /* 0x000fe40003f45270 */
[----:B------:R-:W-:Y:S01]  /*0d00*/  LOP3.LUT R5, R3, 0x7fffff, RZ, 0xc0, !PT ;  /* 0x007fffff03057812 */ /* 0x000fe200078ec0ff */
[----:B------:R-:W-:Y:S01]  /*0d10*/  FFMA.RP R3, R14, R12, R9 ;  /* 0x0000000c0e037223 */ /* 0x000fe20000008009 */
[----:B------:R-:W-:Y:S02]  /*0d20*/  ISETP.NE.AND P1, PT, R10, RZ, PT ;  /* 0x000000ff0a00720c */ /* 0x000fe40003f25270 */
[----:B------:R-:W-:-:S02]  /*0d30*/  LOP3.LUT R5, R5, 0x800000, RZ, 0xfc, !PT ;  /* 0x0080000005057812 */ /* 0x000fc400078efcff */
[----:B------:R-:W-:Y:S02]  /*0d40*/  IADD3 R9, PT, PT, -R10, RZ, RZ ;  /* 0x000000ff0a097210 */ /* 0x000fe40007ffe1ff */
[----:B------:R-:W-:Y:S02]  /*0d50*/  SHF.L.U32 R8, R5, R8, RZ ;  /* 0x0000000805087219 */ /* 0x000fe400000006ff */
[----:B------:R-:W-:Y:S02]  /*0d60*/  FSETP.NEU.FTZ.AND P0, PT, R3, R4, PT ;  /* 0x000000040300720b */ /* 0x000fe40003f1d000 */
[----:B------:R-:W-:Y:S02]  /*0d70*/  SEL R4, R9, RZ, P2 ;  /* 0x000000ff09047207 */ /* 0x000fe40001000000 */
[----:B------:R-:W-:Y:S02]  /*0d80*/  ISETP.NE.AND P1, PT, R8, RZ, P1 ;  /* 0x000000ff0800720c */ /* 0x000fe40000f25270 */
[----:B------:R-:W-:-:S02]  /*0d90*/  SHF.R.U32.HI R4, RZ, R4, R5 ;  /* 0x00000004ff047219 */ /* 0x000fc40000011605 */
[----:B------:R-:W-:Y:S02]  /*0da0*/  PLOP3.LUT P0, PT, P0, P1, PT, 0xf8, 0x8f ;  /* 0x00000000008f781c */ /* 0x000fe40000703f70 */
[----:B------:R-:W-:Y:S02]  /*0db0*/  SHF.R.U32.HI R8, RZ, 0x1, R4 ;  /* 0x00000001ff087819 */ /* 0x000fe40000011604 */
[----:B------:R-:W-:-:S04]  /*0dc0*/  SEL R3, RZ, 0x1, !P0 ;  /* 0x00000001ff037807 */ /* 0x000fc80004000000 */
[----:B------:R-:W-:-:S04]  /*0dd0*/  LOP3.LUT R3, R3, 0x1, R8, 0xf8, !PT ;  /* 0x0000000103037812 */ /* 0x000fc800078ef808 */
[----:B------:R-:W-:-:S05]  /*0de0*/  LOP3.LUT R3, R3, R4, RZ, 0xc0, !PT ;  /* 0x0000000403037212 */ /* 0x000fca00078ec0ff */
[----:B------:R-:W-:-:S05]  /*0df0*/  IMAD.IADD R3, R8, 0x1, R3 ;  /* 0x0000000108037824 */ /* 0x000fca00078e0203 */
[----:B------:R-:W-:Y:S01]  /*0e00*/  LOP3.LUT R0, R3, R0, RZ, 0xfc, !PT ;  /* 0x0000000003007212 */ /* 0x000fe200078efcff */
[----:B------:R-:W-:Y:S06]  /*0e10*/  BRA `(.L_x_64) ;  /* 0x0000000000347947 */ /* 0x000fec0003800000 */
.L_x_63:
[----:B------:R-:W-:-:S04]  /*0e20*/  LOP3.LUT R0, R0, 0x80000000, RZ, 0xc0, !PT ;  /* 0x8000000000007812 */ /* 0x000fc800078ec0ff */
[----:B------:R-:W-:Y:S01]  /*0e30*/  LOP3.LUT R0, R0, 0x7f800000, RZ, 0xfc, !PT ;  /* 0x7f80000000007812 */ /* 0x000fe200078efcff */
[----:B------:R-:W-:Y:S06]  /*0e40*/  BRA `(.L_x_64) ;  /* 0x0000000000287947 */ /* 0x000fec0003800000 */
.L_x_62:
[----:B------:R-:W-:Y:S01]  /*0e50*/  IMAD R0, R5, 0x800000, R0 ;  /* 0x0080000005007824 */ /* 0x000fe200078e0200 */
[----:B------:R-:W-:Y:S06]  /*0e60*/  BRA `(.L_x_64) ;  /* 0x0000000000207947 */ /* 0x000fec0003800000 */
.L_x_61:
[----:B------:R-:W-:-:S04]  /*0e70*/  LOP3.LUT R0, R5, 0x80000000, R9, 0x48, !PT ;  /* 0x8000000005007812 */ /* 0x000fc800078e4809 */
[----:B------:R-:W-:Y:S01]  /*0e80*/  LOP3.LUT R0, R0, 0x7f800000, RZ, 0xfc, !PT ;  /* 0x7f80000000007812 */ /* 0x000fe200078efcff */
[----:B------:R-:W-:Y:S06]  /*0e90*/  BRA `(.L_x_64) ;  /* 0x0000000000147947 */ /* 0x000fec0003800000 */
.L_x_60:
[----:B------:R-:W-:Y:S01]  /*0ea0*/  LOP3.LUT R0, R5, 0x80000000, R9, 0x48, !PT ;  /* 0x8000000005007812 */ /* 0x000fe200078e4809 */
[----:B------:R-:W-:Y:S06]  /*0eb0*/  BRA `(.L_x_64) ;  /* 0x00000000000c7947 */ /* 0x000fec0003800000 */
.L_x_59:
[----:B------:R-:W0:Y:S01]  /*0ec0*/  MUFU.RSQ R0, -QNAN ;  /* 0xffc0000000007908 */ /* 0x000e220000001400 */
[----:B------:R-:W-:Y:S05]  /*0ed0*/  BRA `(.L_x_64) ;  /* 0x0000000000047947 */ /* 0x000fea0003800000 */
.L_x_58:
[----:B------:R-:W-:-:S07]  /*0ee0*/  FADD.FTZ R0, R0, R3 ;  /* 0x0000000300007221 */ /* 0x000fce0000010000 */
.L_x_64:
[----:B------:R-:W-:-:S04]  /*0ef0*/  IMAD.MOV.U32 R3, RZ, RZ, 0x0 ;  /* 0x00000000ff037424 */ /* 0x000fc800078e00ff */
[----:B0-----:R-:W-:Y:S05]  /*0f00*/  RET.REL.NODEC R2 `(_Z43conv_batch_stats_mean_fwd_atomic_f32_kerneljjjjjPKfPf) ;  /* 0xfffffff0023c7950 */ /* 0x001fea0003c3ffff */
.L_x_65:
        /* <DEDUP_REMOVED lines=15> */
.L_x_219:


//--------------------- .text._Z46conv_batch_stats_mean_fwd_nonatomic_f32_kerneljjjjPKfPf --------------------------
	.section	.text._Z46conv_batch_stats_mean_fwd_nonatomic_f32_kerneljjjjPKfPf,"ax",@progbits
	.align	128
        .global         _Z46conv_batch_stats_mean_fwd_nonatomic_f32_kerneljjjjPKfPf
        .type           _Z46conv_batch_stats_mean_fwd_nonatomic_f32_kerneljjjjPKfPf,@function
        .size           _Z46conv_batch_stats_mean_fwd_nonatomic_f32_kerneljjjjPKfPf,(.L_x_220 - _Z46conv_batch_stats_mean_fwd_nonatomic_f32_kerneljjjjPKfPf)
        .other          _Z46conv_batch_stats_mean_fwd_nonatomic_f32_kerneljjjjPKfPf,@"STO_CUDA_ENTRY STV_DEFAULT"
_Z46conv_batch_stats_mean_fwd_nonatomic_f32_kerneljjjjPKfPf:
.text._Z46conv_batch_stats_mean_fwd_nonatomic_f32_kerneljjjjPKfPf:
[----:B------:R-:W-:Y:S01]  /*0000*/  LDC R1, c[0x0][0x37c] ;  /* 0x0000df00ff017b82 */ /* 0x000fe20000000800 */
[----:B------:R-:W0:Y:S01]  /*0010*/  S2R R0, SR_CTAID.X ;  /* 0x0000000000007919 */ /* 0x000e220000002500 */
[----:B------:R-:W1:Y:S01]  /*0020*/  LDCU UR5, c[0x0][0x380] ;  /* 0x00007000ff0577ac */ /* 0x000e620008000800 */
[----:B------:R-:W-:Y:S01]  /*0030*/  IMAD.MOV.U32 R2, RZ, RZ, RZ ;  /* 0x000000ffff027224 */ /* 0x000fe200078e00ff */
[----:B------:R-:W0:Y:S01]  /*0040*/  LDCU UR4, c[0x0][0x388] ;  /* 0x00007100ff0477ac */ /* 0x000e220008000800 */
[----:B------:R-:W2:Y:S01]  /*0050*/  LDCU.64 UR8, c[0x0][0x358] ;  /* 0x00006b00ff0877ac */ /* 0x000ea20008000a00 */
[----:B-1----:R-:W-:-:S04]  /*0060*/  ISETP.NE.AND P0, PT, RZ, UR5, PT ;  /* 0x00000005ff007c0c */ /* 0x002fc8000bf05270 */
[----:B0-----:R-:W-:-:S13]  /*0070*/  ISETP.GE.U32.OR P0, PT, R0, UR4, !P0 ;  /* 0x0000000400007c0c */ /* 0x001fda000c706470 */
[----:B--2---:R-:W-:Y:S05]  /*0080*/  @P0 BRA `(.L_x_66) ;  /* 0x0000001800880947 */ /* 0x004fea0003800000 */
[----:B------:R-:W0:Y:S01]  /*0090*/  S2R R3, SR_TID.X ;  /* 0x0000000000037919 */ /* 0x000e220000002100 */
[----:B------:R-:W1:Y:S01]  /*00a0*/  LDC R4, c[0x0][0x360] ;  /* 0x0000d800ff047b82 */ /* 0x000e620000000800 */
[----:B------:R-:W-:Y:S01]  /*00b0*/  UIADD3 UR4, UPT, UPT, UR5, -0x1, URZ ;  /* 0xffffffff05047890 */ /* 0x000fe2000fffe0ff */
[----:B------:R-:W-:Y:S01]  /*00c0*/  IMAD.MOV.U32 R2, RZ, RZ, RZ ;  /* 0x000000ffff027224 */ /* 0x000fe200078e00ff */
[----:B------:R-:W-:Y:S02]  /*00d0*/  ULOP3.LUT UR7, UR5, 0x7, URZ, 0xc0, !UPT ;  /* 0x0000000705077892 */ /* 0x000fe4000f8ec0ff */
[----:B------:R-:W-:Y:S02]  /*00e0*/  UISETP.GE.U32.AND UP1, UPT, UR4, 0x7, UPT ;  /* 0x000000070400788c */ /* 0x000fe4000bf26070 */
[----:B------:R-:W-:Y:S01]  /*00f0*/  UISETP.NE.AND UP0, UPT, UR7, URZ, UPT ;  /* 0x000000ff0700728c */ /* 0x000fe2000bf05270 */
[----:B------:R-:W-:-:S06]  /*0100*/  UMOV UR4, URZ ;  /* 0x000000ff00047c82 */ /* 0x000fcc0008000000 */
[----:B------:R-:W-:Y:S05]  /*0110*/  BRA.U !UP1, `(.L_x_67) ;  /* 0x0000000d09487547 */ /* 0x000fea000b800000 */
[----:B------:R-:W2:Y:S01]  /*0120*/  LDCU UR6, c[0x0][0x384] ;  /* 0x00007080ff0677ac */ /* 0x000ea20008000800 */
[----:B------:R-:W3:Y:S01]  /*0130*/  LDC R5, c[0x0][0x384] ;  /* 0x0000e100ff057b82 */ /* 0x000ee20000000800 */
[----:B------:R-:W-:Y:S01]  /*0140*/  IMAD.MOV.U32 R6, RZ, RZ, RZ ;  /* 0x000000ffff067224 */ /* 0x000fe200078e00ff */
[C---:B01----:R-:W-:Y:S01]  /*0150*/  IADD3 R16, PT, PT, R4.reuse, R3, RZ ;  /* 0x0000000304107210 */ /* 0x043fe20007ffe0ff */
[----:B------:R-:W-:Y:S01]  /*0160*/  ULOP3.LUT UR4, UR5, 0xfffffff8, URZ, 0xc0, !UPT ;  /* 0xfffffff805047892 */ /* 0x000fe2000f8ec0ff */
[C-C-:B------:R-:W-:Y:S01]  /*0170*/  IMAD R8, R4.reuse, 0x3, R3.reuse ;  /* 0x0000000304087824 */ /* 0x140fe200078e0203 */
[----:B------:R-:W0:Y:S01]  /*0180*/  LDCU UR10, c[0x0][0x38c] ;  /* 0x00007180ff0a77ac */ /* 0x000e220008000800 */
[C-C-:B------:R-:W-:Y:S02]  /*0190*/  IMAD R10, R4.reuse, 0x5, R3.reuse ;  /* 0x00000005040a7824 */ /* 0x140fe400078e0203 */
[C-C-:B------:R-:W-:Y:S01]  /*01a0*/  IMAD R11, R4.reuse, 0x6, R3.reuse ;  /* 0x00000006040b7824 */ /* 0x140fe200078e0203 */
[----:B------:R-:W-:Y:S01]  /*01b0*/  UIADD3 UR5, UPT, UPT, -UR4, URZ, URZ ;  /* 0x000000ff04057290 */ /* 0x000fe2000fffe1ff */
[----:B------:R-:W-:-:S02]  /*01c0*/  IMAD R12, R4, 0x7, R3 ;  /* 0x00000007040c7824 */ /* 0x000fc400078e0203 */
[----:B------:R-:W-:Y:S01]  /*01d0*/  IMAD.MOV.U32 R17, RZ, RZ, R3 ;  /* 0x000000ffff117224 */ /* 0x000fe200078e0003 */
[----:B--2---:R-:W1:Y:S01]  /*01e0*/  I2F.U32.RP R2, UR6 ;  /* 0x0000000600027d06 */ /* 0x004e620008209000 */
[----:B------:R-:W-:-:S06]  /*01f0*/  UISETP.NE.U32.AND UP1, UPT, UR6, URZ, UPT ;  /* 0x000000ff0600728c */ /* 0x000fcc000bf25070 */
[----:B------:R-:W-:Y:S01]  /*0200*/  PLOP3.LUT P0, PT, PT, PT, UP1, 0x80, 0x8 ;  /* 0x000000000008781c */ /* 0x000fe20003f0f018 */
[----:B-1----:R-:W1:Y:S02]  /*0210*/  MUFU.RCP R2, R2 ;  /* 0x0000000200027308 */ /* 0x002e640000001000 */
[----:B-1----:R-:W-:Y:S01]  /*0220*/  IADD3 R7, PT, PT, R2, 0xffffffe, RZ ;  /* 0x0ffffffe02077810 */ /* 0x002fe20007ffe0ff */
[----:B------:R-:W-:-:S05]  /*0230*/  HFMA2 R2, -RZ, RZ, 0, 0 ;  /* 0x00000000ff027431 */ /* 0x000fca00000001ff */
[----:B------:R-:W1:Y:S02]  /*0240*/  F2I.FTZ.U32.TRUNC.NTZ R7, R7 ;  /* 0x0000000700077305 */ /* 0x000e64000021f000 */
[----:B-1----:R-:W-:-:S04]  /*0250*/  IMAD.MOV R9, RZ, RZ, -R7 ;  /* 0x000000ffff097224 */ /* 0x002fc800078e0a07 */
[----:B------:R-:W-:Y:S01]  /*0260*/  IMAD R9, R9, UR6, RZ ;  /* 0x0000000609097c24 */ /* 0x000fe2000f8e02ff */
[----:B------:R-:W-:-:S03]  /*0270*/  ULOP3.LUT UR6, URZ, UR6, URZ, 0x33, !UPT ;  /* 0x00000006ff067292 */ /* 0x000fc6000f8e33ff */
[----:B------:R-:W-:-:S04]  /*0280*/  IMAD.HI.U32 R6, R7, R9, R6 ;  /* 0x0000000907067227 */ /* 0x000fc800078e0006 */
[C-C-:B------:R-:W-:Y:S02]  /*0290*/  IMAD R7, R4.reuse, 0x2, R3.reuse ;  /* 0x0000000204077824 */ /* 0x140fe400078e0203 */
[----:B------:R-:W-:Y:S02]  /*02a0*/  IMAD R9, R4, 0x4, R3 ;  /* 0x0000000404097824 */ /* 0x000fe400078e0203 */
[----:B0--3--:R-:W-:-:S07]  /*02b0*/  IMAD.U32 R13, RZ, RZ, UR6 ;  /* 0x00000006ff0d7e24 */ /* 0x009fce000f8e00ff */
.L_x_68:
[----:B------:R-:W0:Y:S01]  /*02c0*/  I2F.U32.RP R19, R5 ;  /* 0x0000000500137306 */ /* 0x000e220000209000 */
[----:B------:R-:W-:-:S04]  /*02d0*/  IMAD.HI.U32 R18, R6, R17, RZ ;  /* 0x0000001106127227 */ /* 0x000fc800078e00ff */
[----:B------:R-:W-:-:S04]  /*02e0*/  IMAD.MOV R24, RZ, RZ, -R18 ;  /* 0x000000ffff187224 */ /* 0x000fc800078e0a12 */
[----:B------:R-:W-:-:S05]  /*02f0*/  IMAD R24, R5, R24, R17 ;  /* 0x0000001805187224 */ /* 0x000fca00078e0211 */
[----:B------:R-:W-:Y:S01]  /*0300*/  ISETP.GE.U32.AND P2, PT, R24, R5, PT ;  /* 0x000000051800720c */ /* 0x000fe20003f46070 */
[----:B0-----:R-:W0:-:S12]  /*0310*/  MUFU.RCP R19, R19 ;  /* 0x0000001300137308 */ /* 0x001e180000001000 */
[----:B------:R-:W-:Y:S02]  /*0320*/  @P2 IMAD.IADD R24, R24, 0x1, -R5 ;  /* 0x0000000118182824 */ /* 0x000fe400078e0a05 */
[----:B------:R-:W-:Y:S01]  /*0330*/  @P2 VIADD R18, R18, 0x1 ;  /* 0x0000000112122836 */ /* 0x000fe20000000000 */
[----:B0-----:R-:W-:Y:S02]  /*0340*/  IADD3 R15, PT, PT, R19, 0xffffffe, RZ ;  /* 0x0ffffffe130f7810 */ /* 0x001fe40007ffe0ff */
[----:B------:R-:W-:-:S04]  /*0350*/  ISETP.GE.U32.AND P1, PT, R24, R5, PT ;  /* 0x000000051800720c */ /* 0x000fc80003f26070 */
[----:B------:R-:W0:Y:S09]  /*0360*/  F2I.FTZ.U32.TRUNC.NTZ R15, R15 ;  /* 0x0000000f000f7305 */ /* 0x000e32000021f000 */
[----:B------:R-:W-:-:S05]  /*0370*/  @P1 VIADD R18, R18, 0x1 ;  /* 0x0000000112121836 */ /* 0x000fca0000000000 */
[----:B------:R-:W-:Y:S01]  /*0380*/  SEL R25, R13, R18, !P0 ;  /* 0x000000120d197207 */ /* 0x000fe20004000000 */
[--C-:B0-----:R-:W-:Y:S01]  /*0390*/  IMAD.MOV R14, RZ, RZ, -R15.reuse ;  /* 0x000000ffff0e7224 */ /* 0x101fe200078e0a0f */
[----:B------:R-:W-:Y:S02]  /*03a0*/  ISETP.NE.U32.AND P0, PT, R5, RZ, PT ;  /* 0x000000ff0500720c */ /* 0x000fe40003f05070 */
[----:B------:R-:W-:Y:S01]  /*03b0*/  ISETP.GE.U32.AND P4, PT, R25, UR10, PT ;  /* 0x0000000a19007c0c */ /* 0x000fe2000bf86070 */
[-C--:B------:R-:W-:Y:S01]  /*03c0*/  IMAD R21, R14, R5.reuse, RZ ;  /* 0x000000050e157224 */ /* 0x080fe200078e02ff */
[----:B------:R-:W-:Y:S02]  /*03d0*/  MOV R14, RZ ;  /* 0x000000ff000e7202 */ /* 0x000fe40000000f00 */
[----:B------:R-:W-:Y:S02]  /*03e0*/  LOP3.LUT R13, RZ, R5, RZ, 0x33, !PT ;  /* 0x00000005ff0d7212 */ /* 0x000fe400078e33ff */
[----:B------:R-:W-:Y:S01]  /*03f0*/  ISETP.NE.U32.OR P5, PT, R5, RZ, P4 ;  /* 0x000000ff0500720c */ /* 0x000fe200027a5470 */
[----:B------:R-:W-:-:S06]  /*0400*/  IMAD.HI.U32 R6, R15, R21, R14 ;  /* 0x000000150f067227 */ /* 0x000fcc00078e000e */
[----:B------:R-:W-:Y:S01]  /*0410*/  IMAD.HI.U32 R14, R6, R16, RZ ;  /* 0x00000010060e7227 */ /* 0x000fe200078e00ff */
[----:B------:R-:W0:Y:S03]  /*0420*/  @!P4 LDC R26, c[0x0][0x388] ;  /* 0x0000e200ff1acb82 */ /* 0x000e260000000800 */
[----:B------:R-:W-:Y:S02]  /*0430*/  IMAD.MOV R22, RZ, RZ, -R14 ;  /* 0x000000ffff167224 */ /* 0x000fe400078e0a0e */
[----:B------:R-:W-:Y:S02]  /*0440*/  @!P4 IMAD.IADD R23, R24, 0x1, -R5 ;  /* 0x000000011817c824 */ /* 0x000fe400078e0a05 */
[----:B------:R-:W-:Y:S01]  /*0450*/  IMAD R22, R5, R22, R16 ;  /* 0x0000001605167224 */ /* 0x000fe200078e0210 */
[----:B------:R-:W1:Y:S02]  /*0460*/  @!P4 LDC.64 R18, c[0x0][0x390] ;  /* 0x0000e400ff12cb82 */ /* 0x000e640000000a00 */
[----:B------:R-:W-:-:S02]  /*0470*/  @!P4 SEL R23, R23, R24, P1 ;  /* 0x000000181717c207 */ /* 0x000fc40000800000 */
[-C--:B------:R-:W-:Y:S02]  /*0480*/  ISETP.GE.U32.AND P3, PT, R22, R5.reuse, PT ;  /* 0x000000051600720c */ /* 0x080fe40003f66070 */
[----:B------:R-:W-:Y:S01]  /*0490*/  @!P5 LOP3.LUT R23, RZ, R5, RZ, 0x33, !PT ;  /* 0x00000005ff17d212 */ /* 0x000fe200078e33ff */
[----:B0-----:R-:W-:-:S10]  /*04a0*/  @!P4 IMAD R24, R25, R26, R0 ;  /* 0x0000001a1918c224 */ /* 0x001fd400078e0200 */
[-C--:B------:R-:W-:Y:S02]  /*04b0*/  @P3 IADD3 R22, PT, PT, R22, -R5.reuse, RZ ;  /* 0x8000000516163210 */ /* 0x080fe40007ffe0ff */
[----:B------:R-:W-:Y:S01]  /*04c0*/  @P3 IADD3 R14, PT, PT, R14, 0x1, RZ ;  /* 0x000000010e0e3810 */ /* 0x000fe20007ffe0ff */
[-C--:B------:R-:W-:Y:S01]  /*04d0*/  @!P4 IMAD R23, R24, R5.reuse, R23 ;  /* 0x000000051817c224 */ /* 0x080fe200078e0217 */
[----:B------:R-:W-:-:S03]  /*04e0*/  ISETP.GE.U32.AND P2, PT, R22, R5, PT ;  /* 0x000000051600720c */ /* 0x000fc60003f46070 */
[----:B-1----:R-:W-:-:S06]  /*04f0*/  @!P4 IMAD.WIDE.U32 R18, R23, 0x4, R18 ;  /* 0x000000041712c825 */ /* 0x002fcc00078e0012 */
[----:B------:R-:W2:Y:S04]  /*0500*/  @!P4 LDG.E R19, desc[UR8][R18.64] ;  /* 0x000000081213c981 */ /* 0x000ea8000c1e1900 */
[----:B------:R-:W-:-:S05]  /*0510*/  @P2 VIADD R14, R14, 0x1 ;  /* 0x000000010e0e2836 */ /* 0x000fca0000000000 */
[----:B------:R-:W-:-:S04]  /*0520*/  SEL R21, R13, R14, !P0 ;  /* 0x0000000e0d157207 */ /* 0x000fc80004000000 */
[----:B------:R-:W-:-:S13]  /*0530*/  ISETP.GE.U32.AND P3, PT, R21, UR10, PT ;  /* 0x0000000a15007c0c */ /* 0x000fda000bf66070 */
[----:B------:R-:W0:Y:S01]  /*0540*/  @!P3 LDC R20, c[0x0][0x388] ;  /* 0x0000e200ff14bb82 */ /* 0x000e220000000800 */
[----:B------:R-:W-:-:S04]  /*0550*/  @!P3 IADD3 R25, PT, PT, R22, -R5, RZ ;  /* 0x800000051619b210 */ /* 0x000fc80007ffe0ff */
[----:B------:R-:W-:-:S03]  /*0560*/  @!P3 SEL R22, R25, R22, P2 ;  /* 0x000000161916b207 */ /* 0x000fc60001000000 */
[----:B------:R-:W1:Y:S01]  /*0570*/  @!P3 LDC.64 R14, c[0x0][0x390] ;  /* 0x0000e400ff0ebb82 */ /* 0x000e620000000a00 */
[----:B------:R-:W-:Y:S01]  /*0580*/  @!P3 SEL R22, R13, R22, !P0 ;  /* 0x000000160d16b207 */ /* 0x000fe20004000000 */
[----:B0-----:R-:W-:-:S04]  /*0590*/  @!P3 IMAD R20, R21, R20, R0 ;  /* 0x000000141514b224 */ /* 0x001fc800078e0200 */
[----:B------:R-:W-:-:S04]  /*05a0*/  @!P3 IMAD R21, R20, R5, R22 ;  /* 0x000000051415b224 */ /* 0x000fc800078e0216 */
[----:B-1----:R-:W-:-:S05]  /*05b0*/  @!P3 IMAD.WIDE.U32 R14, R21, 0x4, R14 ;  /* 0x00000004150eb825 */ /* 0x002fca00078e000e */
[----:B------:R0:W3:Y:S01]  /*05c0*/  @!P3 LDG.E R21, desc[UR8][R14.64] ;  /* 0x000000080e15b981 */ /* 0x0000e2000c1e1900 */
[----:B------:R-:W-:-:S04]  /*05d0*/  IMAD.HI.U32 R20, R6, R7, RZ ;  /* 0x0000000706147227 */ /* 0x000fc800078e00ff */
[----:B------:R-:W-:-:S04]  /*05e0*/  IMAD.MOV R24, RZ, RZ, -R20 ;  /* 0x000000ffff187224 */ /* 0x000fc800078e0a14 */
[----:B------:R-:W-:-:S05]  /*05f0*/  IMAD R24, R5, R24, R7 ;  /* 0x0000001805187224 */ /* 0x000fca00078e0207 */
[----:B------:R-:W-:Y:S01]  /*0600*/  ISETP.GE.U32.AND P1, PT, R24, R5, PT ;  /* 0x000000051800720c */ /* 0x000fe20003f26070 */
[----:B------:R-:W-:-:S04]  /*0610*/  IMAD.HI.U32 R26, R6, R8, RZ ;  /* 0x00000008061a7227 */ /* 0x000fc800078e00ff */
[----:B------:R-:W-:-:S04]  /*0620*/  IMAD.HI.U32 R28, R6, R9, RZ ;  /* 0x00000009061c7227 */ /* 0x000fc800078e00ff */
[----:B------:R-:W-:-:S04]  /*0630*/  IMAD.MOV R22, RZ, RZ, -R26 ;  /* 0x000000ffff167224 */ /* 0x000fc800078e0a1a */
[-C--:B------:R-:W-:Y:S01]  /*0640*/  @P1 IADD3 R24, PT, PT, R24, -R5.reuse, RZ ;  /* 0x8000000518181210 */ /* 0x080fe20007ffe0ff */
[----:B------:R-:W-:Y:S02]  /*0650*/  IMAD.MOV R23, RZ, RZ, -R28 ;  /* 0x000000ffff177224 */ /* 0x000fe400078e0a1c */
[C---:B0-----:R-:W-:Y:S01]  /*0660*/  IMAD R14, R5.reuse, R22, R8 ;  /* 0x00000016050e7224 */ /* 0x041fe200078e0208 */
[----:B------:R-:W-:Y:S01]  /*0670*/  ISETP.GE.U32.AND P6, PT, R24, R5, PT ;  /* 0x000000051800720c */ /* 0x000fe20003fc6070 */
[----:B------:R-:W-:-:S03]  /*0680*/  IMAD R22, R5, R23, R9 ;  /* 0x0000001705167224 */ /* 0x000fc600078e0209 */
[-C--:B------:R-:W-:Y:S01]  /*0690*/  ISETP.GE.U32.AND P2, PT, R14, R5.reuse, PT ;  /* 0x000000050e00720c */ /* 0x080fe20003f46070 */
[----:B------:R-:W-:Y:S01]  /*06a0*/  @P1 VIADD R20, R20, 0x1 ;  /* 0x0000000114141836 */ /* 0x000fe20000000000 */
[----:B------:R-:W-:-:S07]  /*06b0*/  ISETP.GE.U32.AND P1, PT, R22, R5, PT ;  /* 0x000000051600720c */ /* 0x000fce0003f26070 */
[----:B------:R-:W-:-:S04]  /*06c0*/  @P6 IADD3 R20, PT, PT, R20, 0x1, RZ ;  /* 0x0000000114146810 */ /* 0x000fc80007ffe0ff */
[----:B------:R-:W-:Y:S01]  /*06d0*/  SEL R15, R13, R20, !P0 ;  /* 0x000000140d0f7207 */ /* 0x000fe20004000000 */
[----:B------:R-:W-:Y:S01]  /*06e0*/  @P2 IMAD.IADD R14, R14, 0x1, -R5 ;  /* 0x000000010e0e2824 */ /* 0x000fe200078e0a05 */
[-C--:B------:R-:W-:Y:S01]  /*06f0*/  @P1 IADD3 R22, PT, PT, R22, -R5.reuse, RZ ;  /* 0x8000000516161210 */ /* 0x080fe20007ffe0ff */
[----:B------:R-:W-:Y:S01]  /*0700*/  @P1 VIADD R28, R28, 0x1 ;  /* 0x000000011c1c1836 */ /* 0x000fe20000000000 */
[----:B------:R-:W-:Y:S02]  /*0710*/  ISETP.GE.U32.AND P5, PT, R15, UR10, PT ;  /* 0x0000000a0f007c0c */ /* 0x000fe4000bfa6070 */
[-C--:B------:R-:W-:Y:S01]  /*0720*/  ISETP.GE.U32.AND P1, PT, R14, R5.reuse, PT ;  /* 0x000000050e00720c */ /* 0x080fe20003f26070 */
[----:B------:R-:W-:Y:S01]  /*0730*/  @P2 VIADD R26, R26, 0x1 ;  /* 0x000000011a1a2836 */ /* 0x000fe20000000000 */
[----:B------:R-:W-:-:S09]  /*0740*/  ISETP.GE.U32.AND P2, PT, R22, R5, PT ;  /* 0x000000051600720c */ /* 0x000fd20003f46070 */
[----:B------:R-:W0:Y:S02]  /*0750*/  @!P5 LDC R18, c[0x0][0x388] ;  /* 0x0000e200ff12db82 */ /* 0x000e240000000800 */
[----:B------:R-:W-:-:S05]  /*0760*/  @P1 VIADD R26, R26, 0x1 ;  /* 0x000000011a1a1836 */ /* 0x000fca0000000000 */
[----:B------:R-:W-:Y:S01]  /*0770*/  SEL R25, R13, R26, !P0 ;  /* 0x0000001a0d197207 */ /* 0x000fe20004000000 */
[----:B------:R-:W-:Y:S01]  /*0780*/  IMAD.HI.U32 R26, R6, R10, RZ ;  /* 0x0000000a061a7227 */ /* 0x000fe200078e00ff */
[----:B------:R-:W-:-:S04]  /*0790*/  @P2 IADD3 R28, PT, PT, R28, 0x1, RZ ;  /* 0x000000011c1c2810 */ /* 0x000fc80007ffe0ff */
[----:B------:R-:W-:Y:S01]  /*07a0*/  SEL R20, R13, R28, !P0 ;  /* 0x0000001c0d147207 */ /* 0x000fe20004000000 */
[----:B------:R-:W-:-:S04]  /*07b0*/  IMAD.HI.U32 R23, R6, R11, RZ ;  /* 0x0000000b06177227 */ /* 0x000fc800078e00ff */
[----:B0-----:R-:W-:Y:S02]  /*07c0*/  @!P5 IMAD R28, R15, R18, R0 ;  /* 0x000000120f1cd224 */ /* 0x001fe400078e0200 */
[----:B--2---:R-:W-:Y:S01]  /*07d0*/  @!P4 FADD R2, R2, R19 ;  /* 0x000000130202c221 */ /* 0x004fe20000000000 */
[----:B------:R-:W-:-:S05]  /*07e0*/  @!P5 IMAD.IADD R19, R24, 0x1, -R5 ;  /* 0x000000011813d824 */ /* 0x000fca00078e0a05 */
[----:B------:R-:W-:Y:S02]  /*07f0*/  @!P5 SEL R19, R19, R24, P6 ;  /* 0x000000181313d207 */ /* 0x000fe40003000000 */
[----:B------:R-:W-:Y:S02]  /*0800*/  ISETP.GE.U32.AND P4, PT, R25, UR10, PT ;  /* 0x0000000a19007c0c */ /* 0x000fe4000bf86070 */
[----:B------:R-:W-:-:S05]  /*0810*/  @!P5 SEL R19, R13, R19, !P0 ;  /* 0x000000130d13d207 */ /* 0x000fca0004000000 */
[----:B------:R-:W-:Y:S02]  /*0820*/  @!P5 IMAD R27, R28, R5, R19 ;  /* 0x000000051c1bd224 */ /* 0x000fe400078e0213 */
[----:B------:R-:W-:-:S04]  /*0830*/  IMAD.MOV R28, RZ, RZ, -R23 ;  /* 0x000000ffff1c7224 */ /* 0x000fc800078e0a17 */
[----:B------:R-:W-:Y:S02]  /*0840*/  IMAD R19, R5, R28, R11 ;  /* 0x0000001c05137224 */ /* 0x000fe400078e020b */
[----:B------:R-:W0:Y:S01]  /*0850*/  @!P4 LDC R28, c[0x0][0x388] ;  /* 0x0000e200ff1ccb82 */ /* 0x000e220000000800 */
[----:B---3--:R-:W-:Y:S01]  /*0860*/  @!P3 FADD R2, R2, R21 ;  /* 0x000000150202b221 */ /* 0x008fe20000000000 */
[----:B------:R-:W-:-:S04]  /*0870*/  IMAD.MOV R21, RZ, RZ, -R26 ;  /* 0x000000ffff157224 */ /* 0x000fc800078e0a1a */
[----:B------:R-:W-:Y:S01]  /*0880*/  IMAD R24, R5, R21, R10 ;  /* 0x0000001505187224 */ /* 0x000fe200078e020a */
[----:B------:R-:W-:-:S04]  /*0890*/  ISETP.GE.U32.AND P3, PT, R20, UR10, PT ;  /* 0x0000000a14007c0c */ /* 0x000fc8000bf66070 */
[-C--:B------:R-:W-:Y:S02]  /*08a0*/  ISETP.GE.U32.AND P6, PT, R24, R5.reuse, PT ;  /* 0x000000051800720c */ /* 0x080fe40003fc6070 */
[----:B------:R-:W-:-:S07]  /*08b0*/  @!P4 IADD3 R21, PT, PT, R14, -R5, RZ ;  /* 0x800000050e15c210 */ /* 0x000fce0007ffe0ff */
[----:B------:R-:W-:Y:S01]  /*08c0*/  @!P3 IMAD.IADD R15, R22, 0x1, -R5 ;  /* 0x00000001160fb824 */ /* 0x000fe200078e0a05 */
[----:B------:R-:W-:-:S03]  /*08d0*/  @!P4 SEL R21, R21, R14, P1 ;  /* 0x0000000e1515c207 */ /* 0x000fc60000800000 */
[-C--:B------:R-:W-:Y:S02]  /*08e0*/  @P6 IADD3 R24, PT, PT, R24, -R5.reuse, RZ ;  /* 0x8000000518186210 */ /* 0x080fe40007ffe0ff */
[----:B------:R-:W-:Y:S02]  /*08f0*/  @!P3 SEL R22, R15, R22, P2 ;  /* 0x000000160f16b207 */ /* 0x000fe40001000000 */
[-C--:B------:R-:W-:Y:S01]  /*0900*/  ISETP.GE.U32.AND P1, PT, R24, R5.reuse, PT ;  /* 0x000000051800720c */ /* 0x080fe20003f26070 */
[----:B------:R-:W1:Y:S01]  /*0910*/  @!P5 LDC.64 R14, c[0x0][0x390] ;  /* 0x0000e400ff0edb82 */ /* 0x000e620000000a00 */
[----:B------:R-:W-:Y:S01]  /*0920*/  ISETP.GE.U32.AND P2, PT, R19, R5, PT ;  /* 0x000000051300720c */ /* 0x000fe20003f46070 */
[----:B------:R-:W-:-:S10]  /*0930*/  @P6 VIADD R26, R26, 0x1 ;  /* 0x000000011a1a6836 */ /* 0x000fd40000000000 */
[----:B------:R-:W-:Y:S02]  /*0940*/  @P1 VIADD R26, R26, 0x1 ;  /* 0x000000011a1a1836 */ /* 0x000fe40000000000 */
[----:B------:R-:W-:-:S03]  /*0950*/  @P2 IADD3 R19, PT, PT, R19, -R5, RZ ;  /* 0x8000000513132210 */ /* 0x000fc60007ffe0ff */
[----:B------:R-:W-:Y:S02]  /*0960*/  SEL R26, R13, R26, !P0 ;  /* 0x0000001a0d1a7207 */ /* 0x000fe40004000000 */
[----:B------:R-:W-:Y:S01]  /*0970*/  ISETP.GE.U32.AND P6, PT, R19, R5, PT ;  /* 0x000000051300720c */ /* 0x000fe20003fc6070 */
[----:B------:R-:W-:Y:S01]  /*0980*/  @P2 VIADD R23, R23, 0x1 ;  /* 0x0000000117172836 */ /* 0x000fe20000000000 */
[----:B------:R-:W-:Y:S01]  /*0990*/  ISETP.GE.U32.AND P2, PT, R26, UR10, PT ;  /* 0x0000000a1a007c0c */ /* 0x000fe2000bf46070 */
[----:B-1----:R-:W-:-:S05]  /*09a0*/  @!P5 IMAD.WIDE.U32 R14, R27, 0x4, R14 ;  /* 0x000000041b0ed825 */ /* 0x002fca00078e000e */
[----:B------:R1:W2:Y:S05]  /*09b0*/  @!P5 LDG.E R27, desc[UR8][R14.64] ;  /* 0x000000080e1bd981 */ /* 0x0002aa000c1e1900 */
[----:B------:R-:W-:Y:S02]  /*09c0*/  @P6 VIADD R23, R23, 0x1 ;  /* 0x0000000117176836 */ /* 0x000fe40000000000 */
[----:B------:R-:W-:-:S03]  /*09d0*/  @!P2 IADD3 R29, PT, PT, R24, -R5, RZ ;  /* 0x80000005181da210 */ /* 0x000fc60007ffe0ff */
[----:B------:R-:W-:Y:S01]  /*09e0*/  SEL R23, R13, R23, !P0 ;  /* 0x000000170d177207 */ /* 0x000fe20004000000 */
[----:B-1----:R-:W1:Y:S01]  /*09f0*/  @!P4 LDC.64 R14, c[0x0][0x390] ;  /* 0x0000e400ff0ecb82 */ /* 0x002e620000000a00 */
[----:B------:R-:W-:Y:S02]  /*0a00*/  @!P2 SEL R24, R29, R24, P1 ;  /* 0x000000181d18a207 */ /* 0x000fe40000800000 */
[----:B------:R-:W-:Y:S01]  /*0a10*/  ISETP.GE.U32.AND P1, PT, R23, UR10, PT ;  /* 0x0000000a17007c0c */ /* 0x000fe2000bf26070 */
[----:B0-----:R-:W-:Y:S01]  /*0a20*/  @!P4 IMAD R28, R25, R28, R0 ;  /* 0x0000001c191cc224 */ /* 0x001fe200078e0200 */
[----:B------:R-:W-:-:S05]  /*0a30*/  @!P4 SEL R21, R13, R21, !P0 ;  /* 0x000000150d15c207 */ /* 0x000fca0004000000 */
[----:B------:R-:W-:-:S06]  /*0a40*/  @!P4 IMAD R21, R28, R5, R21 ;  /* 0x000000051c15c224 */ /* 0x000fcc00078e0215 */
[----:B------:R-:W-:-:S05]  /*0a50*/  @!P1 IMAD.IADD R28, R19, 0x1, -R5 ;  /* 0x00000001131c9824 */ /* 0x000fca00078e0a05 */
[----:B------:R-:W-:Y:S01]  /*0a60*/  @!P1 SEL R19, R28, R19, P6 ;  /* 0x000000131c139207 */ /* 0x000fe20003000000 */
[----:B------:R-:W-:-:S04]  /*0a70*/  IMAD.HI.U32 R28, R6, R12, RZ ;  /* 0x0000000c061c7227 */ /* 0x000fc800078e00ff */
[----:B-1----:R-:W-:-:S04]  /*0a80*/  @!P4 IMAD.WIDE.U32 R14, R21, 0x4, R14 ;  /* 0x00000004150ec825 */ /* 0x002fc800078e000e */
[----:B------:R-:W-:-:S04]  /*0a90*/  IMAD.MOV R21, RZ, RZ, -R28 ;  /* 0x000000ffff157224 */ /* 0x000fc800078e0a1c */
[----:B------:R-:W-:-:S05]  /*0aa0*/  IMAD R21, R5, R21, R12 ;  /* 0x0000001505157224 */ /* 0x000fca00078e020c */
[----:B------:R-:W-:Y:S02]  /*0ab0*/  ISETP.GE.U32.AND P6, PT, R21, R5, PT ;  /* 0x000000051500720c */ /* 0x000fe40003fc6070 */
[----:B------:R-:W-:-:S11]  /*0ac0*/  P2R R18, PR, RZ, 0x8 ;  /* 0x00000008ff127803 */ /* 0x000fd60000000000 */
[----:B------:R-:W-:-:S05]  /*0ad0*/  @P6 IMAD.IADD R21, R21, 0x1, -R5 ;  /* 0x0000000115156824 */ /* 0x000fca00078e0a05 */
[----:B------:R-:W-:Y:S02]  /*0ae0*/  ISETP.GE.U32.AND P3, PT, R21, R5, PT ;  /* 0x000000051500720c */ /* 0x000fe40003f66070 */
[----:B------:R-:W-:-:S11]  /*0af0*/  @P6 IADD3 R28, PT, PT, R28, 0x1, RZ ;  /* 0x000000011c1c6810 */ /* 0x000fd60007ffe0ff */
[----:B------:R-:W-:-:S05]  /*0b00*/  @P3 VIADD R28, R28, 0x1 ;  /* 0x000000011c1c3836 */ /* 0x000fca0000000000 */
[----:B------:R-:W-:-:S04]  /*0b10*/  SEL R25, R13, R28, !P0 ;  /* 0x0000001c0d197207 */ /* 0x000fc80004000000 */
[----:B------:R-:W-:-:S13]  /*0b20*/  ISETP.GE.U32.AND P6, PT, R25, UR10, PT ;  /* 0x0000000a19007c0c */ /* 0x000fda000bfc6070 */
[----:B------:R-:W-:-:S04]  /*0b30*/  @!P6 IADD3 R28, PT, PT, R21, -R5, RZ ;  /* 0x80000005151ce210 */ /* 0x000fc80007ffe0ff */
[----:B------:R-:W-:Y:S02]  /*0b40*/  @!P6 SEL R21, R28, R21, P3 ;  /* 0x000000151c15e207 */ /* 0x000fe40001800000 */
[----:B------:R-:W-:Y:S02]  /*0b50*/  ISETP.NE.AND P3, PT, R18, RZ, PT ;  /* 0x000000ff1200720c */ /* 0x000fe40003f65270 */
[----:B------:R0:W3:Y:S11]  /*0b60*/  @!P4 LDG.E R18, desc[UR8][R14.64] ;  /* 0x000000080e12c981 */ /* 0x0000f6000c1e1900 */
[----:B------:R-:W1:Y:S08]  /*0b70*/  @!P3 LDC R29, c[0x0][0x388] ;  /* 0x0000e200ff1dbb82 */ /* 0x000e700000000800 */
[----:B0-----:R-:W0:Y:S01]  /*0b80*/  @!P3 LDC.64 R14, c[0x0][0x390] ;  /* 0x0000e400ff0ebb82 */ /* 0x001e220000000a00 */
[----:B------:R-:W-:Y:S01]  /*0b90*/  @!P3 SEL R22, R13, R22, !P0 ;  /* 0x000000160d16b207 */ /* 0x000fe20004000000 */
[----:B-1----:R-:W-:-:S04]  /*0ba0*/  @!P3 IMAD R20, R20, R29, R0 ;  /* 0x0000001d1414b224 */ /* 0x002fc800078e0200 */
[----:B------:R-:W-:Y:S02]  /*0bb0*/  @!P3 IMAD R29, R20, R5, R22 ;  /* 0x00000005141db224 */ /* 0x000fe400078e0216 */
[----:B------:R-:W1:Y:S02]  /*0bc0*/  @!P1 LDC R22, c[0x0][0x388] ;  /* 0x0000e200ff169b82 */ /* 0x000e640000000800 */
[----:B0-----:R-:W-:Y:S01]  /*0bd0*/  @!P3 IMAD.WIDE.U32 R14, R29, 0x4, R14 ;  /* 0x000000041d0eb825 */ /* 0x001fe200078e000e */
[C---:B------:R-:W-:Y:S02]  /*0be0*/  @!P2 SEL R24, R13.reuse, R24, !P0 ;  /* 0x000000180d18a207 */ /* 0x040fe40004000000 */
[C---:B------:R-:W-:Y:S02]  /*0bf0*/  @!P1 SEL R19, R13.reuse, R19, !P0 ;  /* 0x000000130d139207 */ /* 0x040fe40004000000 */
[----:B------:R0:W4:Y:S01]  /*0c00*/  @!P3 LDG.E R20, desc[UR8][R14.64] ;  /* 0x000000080e14b981 */ /* 0x000122000c1e1900 */
[----:B------:R-:W5:Y:S01]  /*0c10*/  @!P2 LDC R29, c[0x0][0x388] ;  /* 0x0000e200ff1dab82 */ /* 0x000f620000000800 */
[----:B------:R-:W-:-:S07]  /*0c20*/  @!P6 SEL R21, R13, R21, !P0 ;  /* 0x000000150d15e207 */ /* 0x000fce0004000000 */
[----:B0-----:R-:W0:Y:S01]  /*0c30*/  @!P2 LDC.64 R14, c[0x0][0x390] ;  /* 0x0000e400ff0eab82 */ /* 0x001e220000000a00 */
[----:B-----5:R-:W-:-:S04]  /*0c40*/  @!P2 IMAD R26, R26, R29, R0 ;  /* 0x0000001d1a1aa224 */ /* 0x020fc800078e0200 */
[-C--:B------:R-:W-:Y:S02]  /*0c50*/  @!P2 IMAD R29, R26, R5.reuse, R24 ;  /* 0x000000051a1da224 */ /* 0x080fe400078e0218 */
[--C-:B-1----:R-:W-:Y:S02]  /*0c60*/  @!P1 IMAD R24, R23, R22, R0.reuse ;  /* 0x0000001617189224 */ /* 0x102fe400078e0200 */
[----:B------:R-:W1:Y:S02]  /*0c70*/  @!P6 LDC R22, c[0x0][0x388] ;  /* 0x0000e200ff16eb82 */ /* 0x000e640000000800 */
[----:B------:R-:W-:Y:S02]  /*0c80*/  @!P1 IMAD R19, R24, R5, R19 ;  /* 0x0000000518139224 */ /* 0x000fe400078e0213 */
[----:B-1----:R-:W-:-:S04]  /*0c90*/  @!P6 IMAD R22, R25, R22, R0 ;  /* 0x000000161916e224 */ /* 0x002fc800078e0200 */
[----:B------:R-:W1:Y:S01]  /*0ca0*/  @!P1 LDC.64 R24, c[0x0][0x390] ;  /* 0x0000e400ff189b82 */ /* 0x000e620000000a00 */
[----:B------:R-:W-:-:S07]  /*0cb0*/  @!P6 IMAD R21, R22, R5, R21 ;  /* 0x000000051615e224 */ /* 0x000fce00078e0215 */
[----:B------:R-:W5:Y:S01]  /*0cc0*/  @!P6 LDC.64 R22, c[0x0][0x390] ;  /* 0x0000e400ff16eb82 */ /* 0x000f620000000a00 */
[----:B0-----:R-:W-:-:S06]  /*0cd0*/  @!P2 IMAD.WIDE.U32 R14, R29, 0x4, R14 ;  /* 0x000000041d0ea825 */ /* 0x001fcc00078e000e */
[----:B------:R-:W4:Y:S01]  /*0ce0*/  @!P2 LDG.E R15, desc[UR8][R14.64] ;  /* 0x000000080e0fa981 */ /* 0x000f22000c1e1900 */
[----:B-1----:R-:W-:-:S06]  /*0cf0*/  @!P1 IMAD.WIDE.U32 R24, R19, 0x4, R24 ;  /* 0x0000000413189825 */ /* 0x002fcc00078e0018 */
[----:B------:R-:W4:Y:S01]  /*0d00*/  @!P1 LDG.E R25, desc[UR8][R24.64] ;  /* 0x0000000818199981 */ /* 0x000f22000c1e1900 */
[----:B-----5:R-:W-:-:S06]  /*0d10*/  @!P6 IMAD.WIDE.U32 R22, R21, 0x4, R22 ;  /* 0x000000041516e825 */ /* 0x020fcc00078e0016 */
[----:B------:R-:W5:Y:S01]  /*0d20*/  @!P6 LDG.E R23, desc[UR8][R22.64] ;  /* 0x000000081617e981 */ /* 0x000f62000c1e1900 */
[----:B------:R-:W-:-:S04]  /*0d30*/  UIADD3 UR5, UPT, UPT, UR5, 0x8, URZ ;  /* 0x0000000805057890 */ /* 0x000fc8000fffe0ff */
[----:B------:R-:W-:Y:S01]  /*0d40*/  UISETP.NE.AND UP1, UPT, UR5, URZ, UPT ;  /* 0x000000ff0500728c */ /* 0x000fe2000bf25270 */
[C---:B------:R-:W-:Y:S01]  /*0d50*/  IMAD R17, R4.reuse, 0x8, R17 ;  /* 0x0000000804117824 */ /* 0x040fe200078e0211 */
[C---:B------:R-:W-:Y:S01]  /*0d60*/  LEA R7, R4.reuse, R7, 0x3 ;  /* 0x0000000704077211 */ /* 0x040fe200078e18ff */
[C---:B------:R-:W-:Y:S01]  /*0d70*/  IMAD R16, R4.reuse, 0x8, R16 ;  /* 0x0000000804107824 */ /* 0x040fe200078e0210 */
[C---:B------:R-:W-:Y:S01]  /*0d80*/  LEA R10, R4.reuse, R10, 0x3 ;  /* 0x0000000a040a7211 */ /* 0x040fe200078e18ff */
[C---:B------:R-:W-:Y:S02]  /*0d90*/  IMAD R8, R4.reuse, 0x8, R8 ;  /* 0x0000000804087824 */ /* 0x040fe400078e0208 */
[C---:B------:R-:W-:Y:S02]  /*0da0*/  IMAD R9, R4.reuse, 0x8, R9 ;  /* 0x0000000804097824 */ /* 0x040fe400078e0209 */
[C---:B------:R-:W-:Y:S02]  /*0db0*/  IMAD R11, R4.reuse, 0x8, R11 ;  /* 0x00000008040b7824 */ /* 0x040fe400078e020b */
[----:B------:R-:W-:-:S02]  /*0dc0*/  IMAD R12, R4, 0x8, R12 ;  /* 0x00000008040c7824 */ /* 0x000fc400078e020c */
[----:B--2---:R-:W-:-:S04]  /*0dd0*/  @!P5 FADD R2, R2, R27 ;  /* 0x0000001b0202d221 */ /* 0x004fc80000000000 */
[----:B---3--:R-:W-:-:S04]  /*0de0*/  @!P4 FADD R2, R2, R18 ;  /* 0x000000120202c221 */ /* 0x008fc80000000000 */
[----:B----4-:R-:W-:-:S04]  /*0df0*/  @!P3 FADD R2, R2, R20 ;  /* 0x000000140202b221 */ /* 0x010fc80000000000 */
[----:B------:R-:W-:-:S04]  /*0e00*/  @!P2 FADD R2, R2, R15 ;  /* 0x0000000f0202a221 */ /* 0x000fc80000000000 */
[----:B------:R-:W-:-:S04]  /*0e10*/  @!P1 FADD R2, R2, R25 ;  /* 0x0000001902029221 */ /* 0x000fc80000000000 */
[----:B-----5:R-:W-:Y:S01]  /*0e20*/  @!P6 FADD R2, R2, R23 ;  /* 0x000000170202e221 */ /* 0x020fe20000000000 */
[----:B------:R-:W-:Y:S06]  /*0e30*/  BRA.U UP1, `(.L_x_68) ;  /* 0xfffffff501207547 */ /* 0x000fec000b83ffff */
.L_x_67:
[----:B------:R-:W-:Y:S05]  /*0e40*/  BRA.U !UP0, `(.L_x_66) ;  /* 0x0000000d08187547 */ /* 0x000fea000b800000 */
[----:B------:R-:W2:Y:S01]  /*0e50*/  LDCU UR5, c[0x0][0x380] ;  /* 0x00007000ff0577ac */ /* 0x000ea20008000800 */
[----:B------:R-:W-:Y:S02]  /*0e60*/  UISETP.GE.U32.AND UP0, UPT, UR7, 0x4, UPT ;  /* 0x000000040700788c */ /* 0x000fe4000bf06070 */
[----:B--2---:R-:W-:-:S04]  /*0e70*/  ULOP3.LUT UR6, UR5, 0x3, URZ, 0xc0, !UPT ;  /* 0x0000000305067892 */ /* 0x004fc8000f8ec0ff */
[----:B------:R-:W-:-:S03]  /*0e80*/  UISETP.NE.AND UP1, UPT, UR6, URZ, UPT ;  /* 0x000000ff0600728c */ /* 0x000fc6000bf25270 */
[----:B------:R-:W-:Y:S08]  /*0e90*/  BRA.U !UP0, `(.L_x_69) ;  /* 0x0000000508847547 */ /* 0x000ff0000b800000 */
[----:B------:R-:W2:Y:S01]  /*0ea0*/  LDCU UR7, c[0x0][0x384] ;  /* 0x00007080ff0777ac */ /* 0x000ea20008000800 */
[----:B------:R-:W-:Y:S01]  /*0eb0*/  IMAD.MOV.U32 R6, RZ, RZ, RZ ;  /* 0x000000ffff067224 */ /* 0x000fe200078e00ff */
[----:B------:R-:W3:Y:S01]  /*0ec0*/  LDCU UR10, c[0x0][0x38c] ;  /* 0x00007180ff0a77ac */ /* 0x000ee20008000800 */
[----:B--2---:R-:W2:Y:S01]  /*0ed0*/  I2F.U32.RP R8, UR7 ;  /* 0x0000000700087d06 */ /* 0x004ea20008209000 */
[----:B------:R-:W-:-:S07]  /*0ee0*/  ISETP.NE.U32.AND P4, PT, RZ, UR7, PT ;  /* 0x00000007ff007c0c */ /* 0x000fce000bf85070 */
[----:B--2---:R-:W2:Y:S02]  /*0ef0*/  MUFU.RCP R8, R8 ;  /* 0x0000000800087308 */ /* 0x004ea40000001000 */
[----:B--2---:R-:W-:-:S06]  /*0f00*/  IADD3 R7, PT, PT, R8, 0xffffffe, RZ ;  /* 0x0ffffffe08077810 */ /* 0x004fcc0007ffe0ff */
[----:B------:R-:W2:Y:S02]  /*0f10*/  F2I.FTZ.U32.TRUNC.NTZ R7, R7 ;  /* 0x0000000700077305 */ /* 0x000ea4000021f000 */
[----:B--2---:R-:W-:-:S04]  /*0f20*/  IMAD.MOV R5, RZ, RZ, -R7 ;  /* 0x000000ffff057224 */ /* 0x004fc800078e0a07 */
[----:B------:R-:W-:-:S04]  /*0f30*/  IMAD R5, R5, UR7, RZ ;  /* 0x0000000705057c24 */ /* 0x000fc8000f8e02ff */
[----:B------:R-:W-:-:S04]  /*0f40*/  IMAD.HI.U32 R16, R7, R5, R6 ;  /* 0x0000000507107227 */ /* 0x000fc800078e0006 */
[----:B01----:R-:W-:-:S04]  /*0f50*/  IMAD R5, R4, UR4, R3 ;  /* 0x0000000404057c24 */ /* 0x003fc8000f8e0203 */
[----:B------:R-:W-:-:S05]  /*0f60*/  IMAD.HI.U32 R6, R16, R5, RZ ;  /* 0x0000000510067227 */ /* 0x000fca00078e00ff */
[----:B------:R-:W-:-:S05]  /*0f70*/  IADD3 R10, PT, PT, -R6, RZ, RZ ;  /* 0x000000ff060a7210 */ /* 0x000fca0007ffe1ff */
[----:B------:R-:W-:Y:S02]  /*0f80*/  IMAD R10, R10, UR7, R5 ;  /* 0x000000070a0a7c24 */ /* 0x000fe4000f8e0205 */
[----:B------:R-:W-:-:S03]  /*0f90*/  IMAD.IADD R5, R5, 0x1, R4 ;  /* 0x0000000105057824 */ /* 0x000fc600078e0204 */
[----:B------:R-:W-:Y:S01]  /*0fa0*/  ISETP.GE.U32.AND P1, PT, R10, UR7, PT ;  /* 0x000000070a007c0c */ /* 0x000fe2000bf26070 */
[----:B------:R-:W-:-:S04]  /*0fb0*/  IMAD.HI.U32 R8, R16, R5, RZ ;  /* 0x0000000510087227 */ /* 0x000fc800078e00ff */
[----:B------:R-:W-:Y:S02]  /*0fc0*/  IMAD.MOV R22, RZ, RZ, -R8 ;  /* 0x000000ffff167224 */ /* 0x000fe400078e0a08 */
[--C-:B------:R-:W-:Y:S02]  /*0fd0*/  IMAD.IADD R7, R5, 0x1, R4.reuse ;  /* 0x0000000105077824 */ /* 0x100fe400078e0204 */
[----:B------:R-:W-:Y:S01]  /*0fe0*/  IMAD R22, R22, UR7, R5 ;  /* 0x0000000716167c24 */ /* 0x000fe2000f8e0205 */
[----:B------:R-:W-:Y:S01]  /*0ff0*/  LOP3.LUT R5, RZ, UR7, RZ, 0x33, !PT ;  /* 0x00000007ff057c12 */ /* 0x000fe2000f8e33ff */
[----:B------:R-:W-:Y:S02]  /*1000*/  IMAD.IADD R9, R7, 0x1, R4 ;  /* 0x0000000107097824 */ /* 0x000fe400078e0204 */
[----:B------:R-:W-:Y:S01]  /*1010*/  @P1 IADD3 R10, PT, PT, R10, -UR7, RZ ;  /* 0x800000070a0a1c10 */ /* 0x000fe2000fffe0ff */
[----:B------:R-:W-:Y:S01]  /*1020*/  IMAD.HI.U32 R18, R16, R7, RZ ;  /* 0x0000000710127227 */ /* 0x000fe200078e00ff */
[----:B------:R-:W-:-:S02]  /*1030*/  ISETP.GE.U32.AND P0, PT, R22, UR7, PT ;  /* 0x0000000716007c0c */ /* 0x000fc4000bf06070 */
[----:B------:R-:W-:Y:S01]  /*1040*/  ISETP.GE.U32.AND P3, PT, R10, UR7, PT ;  /* 0x000000070a007c0c */ /* 0x000fe2000bf66070 */
[----:B------:R-:W-:Y:S01]  /*1050*/  IMAD.HI.U32 R16, R16, R9, RZ ;  /* 0x0000000910107227 */ /* 0x000fe200078e00ff */
[----:B------:R-:W-:-:S03]  /*1060*/  @P1 IADD3 R6, PT, PT, R6, 0x1, RZ ;  /* 0x0000000106061810 */ /* 0x000fc60007ffe0ff */
[----:B------:R-:W-:Y:S02]  /*1070*/  IMAD.MOV R20, RZ, RZ, -R18 ;  /* 0x000000ffff147224 */ /* 0x000fe400078e0a12 */
[----:B------:R-:W-:Y:S02]  /*1080*/  IMAD.MOV R14, RZ, RZ, -R16 ;  /* 0x000000ffff0e7224 */ /* 0x000fe400078e0a10 */
[----:B------:R-:W-:Y:S02]  /*1090*/  IMAD R20, R20, UR7, R7 ;  /* 0x0000000714147c24 */ /* 0x000fe4000f8e0207 */
[----:B------:R-:W-:Y:S02]  /*10a0*/  @P0 VIADD R22, R22, -UR7 ;  /* 0x8000000716160c36 */ /* 0x000fe40008000000 */
[----:B------:R-:W-:Y:S01]  /*10b0*/  @P3 IADD3 R6, PT, PT, R6, 0x1, RZ ;  /* 0x0000000106063810 */ /* 0x000fe20007ffe0ff */
[----:B------:R-:W-:Y:S01]  /*10c0*/  IMAD R14, R14, UR7, R9 ;  /* 0x000000070e0e7c24 */ /* 0x000fe2000f8e0209 */
[----:B------:R-:W-:Y:S01]  /*10d0*/  ISETP.GE.U32.AND P6, PT, R20, UR7, PT ;  /* 0x0000000714007c0c */ /* 0x000fe2000bfc6070 */
[----:B------:R-:W-:Y:S01]  /*10e0*/  @P0 VIADD R8, R8, 0x1 ;  /* 0x0000000108080836 */ /* 0x000fe20000000000 */
[----:B------:R-:W-:-:S02]  /*10f0*/  SEL R11, R5, R6, !P4 ;  /* 0x00000006050b7207 */ /* 0x000fc40006000000 */
[----:B------:R-:W-:Y:S02]  /*1100*/  ISETP.GE.U32.AND P1, PT, R22, UR7, PT ;  /* 0x0000000716007c0c */ /* 0x000fe4000bf26070 */
[----:B---3--:R-:W-:Y:S02]  /*1110*/  ISETP.GE.U32.AND P2, PT, R11, UR10, PT ;  /* 0x0000000a0b007c0c */ /* 0x008fe4000bf46070 */
[----:B------:R-:W-:-:S05]  /*1120*/  ISETP.GE.U32.AND P5, PT, R14, UR7, PT ;  /* 0x000000070e007c0c */ /* 0x000fca000bfa6070 */
[----:B------:R-:W-:Y:S01]  /*1130*/  @P6 IADD3 R20, PT, PT, R20, -UR7, RZ ;  /* 0x8000000714146c10 */ /* 0x000fe2000fffe0ff */
[----:B------:R-:W-:-:S03]  /*1140*/  @P6 VIADD R18, R18, 0x1 ;  /* 0x0000000112126836 */ /* 0x000fc60000000000 */
[----:B------:R-:W-:Y:S01]  /*1150*/  @P1 VIADD R8, R8, 0x1 ;  /* 0x0000000108081836 */ /* 0x000fe20000000000 */
[----:B------:R-:W-:Y:S01]  /*1160*/  ISETP.GE.U32.AND P0, PT, R20, UR7, PT ;  /* 0x0000000714007c0c */ /* 0x000fe2000bf06070 */
[----:B------:R-:W-:Y:S01]  /*1170*/  @!P2 VIADD R7, R10, -UR7 ;  /* 0x800000070a07ac36 */ /* 0x000fe20008000000 */
[----:B------:R-:W0:Y:S01]  /*1180*/  @!P2 LDC R23, c[0x0][0x388] ;  /* 0x0000e200ff17ab82 */ /* 0x000e220000000800 */
[----:B------:R-:W-:Y:S01]  /*1190*/  @P5 IADD3 R14, PT, PT, R14, -UR7, RZ ;  /* 0x800000070e0e5c10 */ /* 0x000fe2000fffe0ff */
[----:B------:R-:W-:Y:S01]  /*11a0*/  @P5 VIADD R16, R16, 0x1 ;  /* 0x0000000110105836 */ /* 0x000fe20000000000 */
[----:B------:R-:W-:Y:S02]  /*11b0*/  SEL R19, R5, R8, !P4 ;  /* 0x0000000805137207 */ /* 0x000fe40006000000 */
[----:B------:R-:W-:Y:S02]  /*11c0*/  @!P2 SEL R10, R7, R10, P3 ;  /* 0x0000000a070aa207 */ /* 0x000fe40001800000 */
[----:B------:R-:W-:Y:S01]  /*11d0*/  ISETP.GE.U32.AND P3, PT, R14, UR7, PT ;  /* 0x000000070e007c0c */ /* 0x000fe2000bf66070 */
[----:B------:R-:W1:Y:S01]  /*11e0*/  @!P2 LDC.64 R12, c[0x0][0x390] ;  /* 0x0000e400ff0cab82 */ /* 0x000e620000000a00 */
[----:B------:R-:W-:-:S02]  /*11f0*/  ISETP.GE.U32.AND P6, PT, R19, UR10, PT ;  /* 0x0000000a13007c0c */ /* 0x000fc4000bfc6070 */
[----:B------:R-:W-:Y:S02]  /*1200*/  @P0 IADD3 R18, PT, PT, R18, 0x1, RZ ;  /* 0x0000000112120810 */ /* 0x000fe40007ffe0ff */
[C---:B------:R-:W-:Y:S02]  /*1210*/  @!P2 SEL R24, R5.reuse, R10, !P4 ;  /* 0x0000000a0518a207 */ /* 0x040fe40006000000 */
[----:B------:R-:W-:-:S04]  /*1220*/  SEL R18, R5, R18, !P4 ;  /* 0x0000001205127207 */ /* 0x000fc80006000000 */
[----:B------:R-:W-:Y:S01]  /*1230*/  ISETP.GE.U32.AND P5, PT, R18, UR10, PT ;  /* 0x0000000a12007c0c */ /* 0x000fe2000bfa6070 */
[----:B------:R-:W-:Y:S02]  /*1240*/  @P3 VIADD R16, R16, 0x1 ;  /* 0x0000000110103836 */ /* 0x000fe40000000000 */
[----:B------:R-:W-:Y:S01]  /*1250*/  @!P6 IADD3 R7, PT, PT, R22, -UR7, RZ ;  /* 0x800000071607ec10 */ /* 0x000fe2000fffe0ff */
[----:B------:R-:W2:Y:S01]  /*1260*/  @!P6 LDC R21, c[0x0][0x388] ;  /* 0x0000e200ff15eb82 */ /* 0x000ea20000000800 */
[----:B0-----:R-:W-:Y:S01]  /*1270*/  @!P2 IMAD R23, R11, R23, R0 ;  /* 0x000000170b17a224 */ /* 0x001fe200078e0200 */
[----:B------:R-:W-:Y:S02]  /*1280*/  SEL R16, R5, R16, !P4 ;  /* 0x0000001005107207 */ /* 0x000fe40006000000 */
[----:B------:R-:W-:Y:S01]  /*1290*/  @!P6 SEL R22, R7, R22, P1 ;  /* 0x000000160716e207 */ /* 0x000fe20000800000 */
[----:B------:R-:W-:Y:S01]  /*12a0*/  @!P2 IMAD R23, R23, UR7, R24 ;  /* 0x000000071717ac24 */ /* 0x000fe2000f8e0218 */
[----:B------:R-:W-:-:S02]  /*12b0*/  ISETP.GE.U32.AND P1, PT, R16, UR10, PT ;  /* 0x0000000a10007c0c */ /* 0x000fc4000bf26070 */
[----:B------:R-:W0:Y:S01]  /*12c0*/  @!P6 LDC.64 R6, c[0x0][0x390] ;  /* 0x0000e400ff06eb82 */ /* 0x000e220000000a00 */
[----:B------:R-:W-:Y:S01]  /*12d0*/  @!P5 VIADD R9, R20, -UR7 ;  /* 0x800000071409dc36 */ /* 0x000fe20008000000 */
[----:B------:R-:W-:Y:S01]  /*12e0*/  @!P6 SEL R22, R5, R22, !P4 ;  /* 0x000000160516e207 */ /* 0x000fe20006000000 */
[----:B-1----:R-:W-:-:S03]  /*12f0*/  @!P2 IMAD.WIDE.U32 R12, R23, 0x4, R12 ;  /* 0x00000004170ca825 */ /* 0x002fc600078e000c */
[----:B------:R-:W-:Y:S02]  /*1300*/  @!P5 SEL R20, R9, R20, P0 ;  /* 0x000000140914d207 */ /* 0x000fe40000000000 */
[----:B------:R-:W1:Y:S01]  /*1310*/  @!P5 LDC R17, c[0x0][0x388] ;  /* 0x0000e200ff11db82 */ /* 0x000e620000000800 */
[----:B------:R-:W-:Y:S01]  /*1320*/  ISETP.NE.U32.AND P0, PT, RZ, UR7, !P1 ;  /* 0x00000007ff007c0c */ /* 0x000fe2000cf05070 */
[----:B------:R-:W3:Y:S01]  /*1330*/  @!P2 LDG.E R13, desc[UR8][R12.64] ;  /* 0x000000080c0da981 */ /* 0x000ee2000c1e1900 */
[----:B------:R-:W-:-:S05]  /*1340*/  @!P5 SEL R20, R5, R20, !P4 ;  /* 0x000000140514d207 */ /* 0x000fca0006000000 */
[----:B------:R-:W4:Y:S01]  /*1350*/  @!P1 LDC R15, c[0x0][0x388] ;  /* 0x0000e200ff0f9b82 */ /* 0x000f220000000800 */
[----:B--2---:R-:W-:Y:S01]  /*1360*/  @!P6 IMAD R21, R19, R21, R0 ;  /* 0x000000151315e224 */ /* 0x004fe200078e0200 */
[----:B------:R-:W-:-:S03]  /*1370*/  @!P1 IADD3 R19, PT, PT, R14, -UR7, RZ ;  /* 0x800000070e139c10 */ /* 0x000fc6000fffe0ff */
[----:B------:R-:W-:Y:S01]  /*1380*/  @!P6 IMAD R21, R21, UR7, R22 ;  /* 0x000000071515ec24 */ /* 0x000fe2000f8e0216 */
[----:B------:R-:W-:Y:S02]  /*1390*/  @P0 SEL R5, R19, R14, P3 ;  /* 0x0000000e13050207 */ /* 0x000fe40001800000 */
[----:B------:R-:W2:Y:S01]  /*13a0*/  @!P5 LDC.64 R8, c[0x0][0x390] ;  /* 0x0000e400ff08db82 */ /* 0x000ea20000000a00 */
[----:B0-----:R-:W-:-:S06]  /*13b0*/  @!P6 IMAD.WIDE.U32 R6, R21, 0x4, R6 ;  /* 0x000000041506e825 */ /* 0x001fcc00078e0006 */
[----:B------:R-:W5:Y:S01]  /*13c0*/  @!P6 LDG.E R7, desc[UR8][R6.64] ;  /* 0x000000080607e981 */ /* 0x000f62000c1e1900 */
[----:B------:R-:W0:Y:S01]  /*13d0*/  @!P1 LDC.64 R10, c[0x0][0x390] ;  /* 0x0000e400ff0a9b82 */ /* 0x000e220000000a00 */
[----:B-1----:R-:W-:-:S04]  /*13e0*/  @!P5 IMAD R17, R18, R17, R0 ;  /* 0x000000111211d224 */ /* 0x002fc800078e0200 */
[----:B------:R-:W-:Y:S02]  /*13f0*/  @!P5 IMAD R17, R17, UR7, R20 ;  /* 0x000000071111dc24 */ /* 0x000fe4000f8e0214 */
[----:B----4-:R-:W-:-:S04]  /*1400*/  @!P1 IMAD R16, R16, R15, R0 ;  /* 0x0000000f10109224 */ /* 0x010fc800078e0200 */
[----:B------:R-:W-:Y:S02]  /*1410*/  @!P1 IMAD R5, R16, UR7, R5 ;  /* 0x0000000710059c24 */ /* 0x000fe4000f8e0205 */
[----:B--2---:R-:W-:-:S06]  /*1420*/  @!P5 IMAD.WIDE.U32 R8, R17, 0x4, R8 ;  /* 0x000000041108d825 */ /* 0x004fcc00078e0008 */
[----:B------:R-:W2:Y:S01]  /*1430*/  @!P5 LDG.E R9, desc[UR8][R8.64] ;  /* 0x000000080809d981 */ /* 0x000ea2000c1e1900 */
[----:B0-----:R-:W-:-:S06]  /*1440*/  @!P1 IMAD.WIDE.U32 R10, R5, 0x4, R10 ;  /* 0x00000004050a9825 */ /* 0x001fcc00078e000a */
[----:B------:R-:W4:Y:S01]  /*1450*/  @!P1 LDG.E R11, desc[UR8][R10.64] ;  /* 0x000000080a0b9981 */ /* 0x000f22000c1e1900 */
[----:B------:R-:W-:Y:S01]  /*1460*/  UIADD3 UR4, UPT, UPT, UR4, 0x4, URZ ;  /* 0x0000000404047890 */ /* 0x000fe2000fffe0ff */
[----:B---3--:R-:W-:-:S04]  /*1470*/  @!P2 FADD R2, R2, R13 ;  /* 0x0000000d0202a221 */ /* 0x008fc80000000000 */
[----:B-----5:R-:W-:-:S04]  /*1480*/  @!P6 FADD R2, R2, R7 ;  /* 0x000000070202e221 */ /* 0x020fc80000000000 */
[----:B--2---:R-:W-:-:S04]  /*1490*/  @!P5 FADD R2, R2, R9 ;  /* 0x000000090202d221 */ /* 0x004fc80000000000 */
[----:B----4-:R-:W-:-:S07]  /*14a0*/  @!P1 FADD R2, R2, R11 ;  /* 0x0000000b02029221 */ /* 0x010fce0000000000 */
.L_x_69:
[----:B------:R-:W-:Y:S05]  /*14b0*/  BRA.U !UP1, `(.L_x_66) ;  /* 0x00000005097c7547 */ /* 0x000fea000b800000 */
[----:B------:R-:W-:Y:S02]  /*14c0*/  UISETP.NE.AND UP0, UPT, UR6, 0x1, UPT ;  /* 0x000000010600788c */ /* 0x000fe4000bf05270 */
[----:B------:R-:W-:-:S04]  /*14d0*/  ULOP3.LUT UR5, UR5, 0x1, URZ, 0xc0, !UPT ;  /* 0x0000000105057892 */ /* 0x000fc8000f8ec0ff */
[----:B------:R-:W-:-:S03]  /*14e0*/  UISETP.NE.U32.AND UP1, UPT, UR5, 0x1, UPT ;  /* 0x000000010500788c */ /* 0x000fc6000bf25070 */
[----:B------:R-:W-:Y:S08]  /*14f0*/  BRA.U !UP0, `(.L_x_70) ;  /* 0x0000000108dc7547 */ /* 0x000ff0000b800000 */
[----:B------:R-:W2:Y:S01]  /*1500*/  LDCU UR5, c[0x0][0x384] ;  /* 0x00007080ff0577ac */ /* 0x000ea20008000800 */
[----:B------:R-:W-:Y:S02]  /*1510*/  IMAD.MOV.U32 R6, RZ, RZ, RZ ;  /* 0x000000ffff067224 */ /* 0x000fe400078e00ff */
[----:B01----:R-:W-:Y:S01]  /*1520*/  IMAD R9, R4, UR4, R3 ;  /* 0x0000000404097c24 */ /* 0x003fe2000f8e0203 */
[----:B------:R-:W0:Y:S04]  /*1530*/  LDCU UR6, c[0x0][0x38c] ;  /* 0x00007180ff0677ac */ /* 0x000e280008000800 */
[----:B------:R-:W-:Y:S01]  /*1540*/  IADD3 R8, PT, PT, R9, R4, RZ ;  /* 0x0000000409087210 */ /* 0x000fe20007ffe0ff */
[----:B--2---:R-:W1:Y:S01]  /*1550*/  I2F.U32.RP R10, UR5 ;  /* 0x00000005000a7d06 */ /* 0x004e620008209000 */
[----:B------:R-:W-:-:S02]  /*1560*/  ISETP.NE.U32.AND P4, PT, RZ, UR5, PT ;  /* 0x00000005ff007c0c */ /* 0x000fc4000bf85070 */
[----:B------:R-:W-:-:S05]  /*1570*/  LOP3.LUT R14, RZ, UR5, RZ, 0x33, !PT ;  /* 0x00000005ff0e7c12 */ /* 0x000fca000f8e33ff */
[----:B-1----:R-:W1:Y:S02]  /*1580*/  MUFU.RCP R10, R10 ;  /* 0x0000000a000a7308 */ /* 0x002e640000001000 */
[----:B-1----:R-:W-:-:S06]  /*1590*/  VIADD R7, R10, 0xffffffe ;  /* 0x0ffffffe0a077836 */ /* 0x002fcc0000000000 */
[----:B------:R-:W1:Y:S02]  /*15a0*/  F2I.FTZ.U32.TRUNC.NTZ R7, R7 ;  /* 0x0000000700077305 */ /* 0x000e64000021f000 */
[----:B-1----:R-:W-:-:S05]  /*15b0*/  IADD3 R5, PT, PT, RZ, -R7, RZ ;  /* 0x80000007ff057210 */ /* 0x002fca0007ffe0ff */
[----:B------:R-:W-:-:S04]  /*15c0*/  IMAD R5, R5, UR5, RZ ;  /* 0x0000000505057c24 */ /* 0x000fc8000f8e02ff */
[----:B------:R-:W-:-:S06]  /*15d0*/  IMAD.HI.U32 R6, R7, R5, R6 ;  /* 0x0000000507067227 */ /* 0x000fcc00078e0006 */
[----:B------:R-:W-:-:S04]  /*15e0*/  IMAD.HI.U32 R5, R6, R9, RZ ;  /* 0x0000000906057227 */ /* 0x000fc800078e00ff */
[----:B------:R-:W-:-:S04]  /*15f0*/  IMAD.HI.U32 R6, R6, R8, RZ ;  /* 0x0000000806067227 */ /* 0x000fc800078e00ff */
[----:B------:R-:W-:Y:S01]  /*1600*/  IMAD.MOV R10, RZ, RZ, -R5 ;  /* 0x000000ffff0a7224 */ /* 0x000fe200078e0a05 */
[----:B------:R-:W-:-:S03]  /*1610*/  IADD3 R11, PT, PT, -R6, RZ, RZ ;  /* 0x000000ff060b7210 */ /* 0x000fc60007ffe1ff */
[----:B------:R-:W-:Y:S02]  /*1620*/  IMAD R10, R10, UR5, R9 ;  /* 0x000000050a0a7c24 */ /* 0x000fe4000f8e0209 */
[----:B------:R-:W-:-:S03]  /*1630*/  IMAD R11, R11, UR5, R8 ;  /* 0x000000050b0b7c24 */ /* 0x000fc6000f8e0208 */
[----:B------:R-:W-:Y:S02]  /*1640*/  ISETP.GE.U32.AND P2, PT, R10, UR5, PT ;  /* 0x000000050a007c0c */ /* 0x000fe4000bf46070 */
[----:B------:R-:W-:-:S11]  /*1650*/  ISETP.GE.U32.AND P3, PT, R11, UR5, PT ;  /* 0x000000050b007c0c */ /* 0x000fd6000bf66070 */
[----:B------:R-:W-:Y:S02]  /*1660*/  @P2 VIADD R10, R10, -UR5 ;  /* 0x800000050a0a2c36 */ /* 0x000fe40008000000 */
[----:B------:R-:W-:Y:S01]  /*1670*/  @P3 IADD3 R11, PT, PT, R11, -UR5, RZ ;  /* 0x800000050b0b3c10 */ /* 0x000fe2000fffe0ff */
[----:B------:R-:W-:Y:S01]  /*1680*/  @P2 VIADD R5, R5, 0x1 ;  /* 0x0000000105052836 */ /* 0x000fe20000000000 */
[----:B------:R-:W-:Y:S02]  /*1690*/  @P3 IADD3 R6, PT, PT, R6, 0x1, RZ ;  /* 0x0000000106063810 */ /* 0x000fe40007ffe0ff */
[----:B------:R-:W-:Y:S02]  /*16a0*/  ISETP.GE.U32.AND P1, PT, R10, UR5, PT ;  /* 0x000000050a007c0c */ /* 0x000fe4000bf26070 */
[----:B------:R-:W-:-:S11]  /*16b0*/  ISETP.GE.U32.AND P0, PT, R11, UR5, PT ;  /* 0x000000050b007c0c */ /* 0x000fd6000bf06070 */
[----:B------:R-:W-:Y:S02]  /*16c0*/  @P1 VIADD R5, R5, 0x1 ;  /* 0x0000000105051836 */ /* 0x000fe40000000000 */
[----:B------:R-:W-:-:S03]  /*16d0*/  @P0 IADD3 R6, PT, PT, R6, 0x1, RZ ;  /* 0x0000000106060810 */ /* 0x000fc60007ffe0ff */
[C---:B------:R-:W-:Y:S02]  /*16e0*/  SEL R13, R14.reuse, R5, !P4 ;  /* 0x000000050e0d7207 */ /* 0x040fe40006000000 */
[----:B------:R-:W-:Y:S02]  /*16f0*/  SEL R15, R14, R6, !P4 ;  /* 0x000000060e0f7207 */ /* 0x000fe40006000000 */
[----:B0-----:R-:W-:Y:S02]  /*1700*/  ISETP.GE.U32.AND P2, PT, R13, UR6, PT ;  /* 0x000000060d007c0c */ /* 0x001fe4000bf46070 */
[----:B------:R-:W-:-:S04]  /*1710*/  ISETP.GE.U32.AND P3, PT, R15, UR6, PT ;  /* 0x000000060f007c0c */ /* 0x000fc8000bf66070 */
[----:B------:R-:W-:-:S07]  /*1720*/  ISETP.NE.U32.AND P5, PT, RZ, UR5, !P3 ;  /* 0x00000005ff007c0c */ /* 0x000fce000dfa5070 */
[----:B------:R-:W0:Y:S01]  /*1730*/  @!P2 LDC R16, c[0x0][0x388] ;  /* 0x0000e200ff10ab82 */ /* 0x000e220000000800 */
[----:B------:R-:W-:Y:S01]  /*1740*/  @!P2 VIADD R5, R10, -UR5 ;  /* 0x800000050a05ac36 */ /* 0x000fe20008000000 */
[----:B------:R-:W-:-:S04]  /*1750*/  @!P3 IADD3 R12, PT, PT, R11, -UR5, RZ ;  /* 0x800000050b0cbc10 */ /* 0x000fc8000fffe0ff */
[----:B------:R-:W-:Y:S02]  /*1760*/  @!P2 SEL R5, R5, R10, P1 ;  /* 0x0000000a0505a207 */ /* 0x000fe40000800000 */
[----:B------:R-:W1:Y:S02]  /*1770*/  @!P3 LDC R17, c[0x0][0x388] ;  /* 0x0000e200ff11bb82 */ /* 0x000e640000000800 */
[----:B------:R-:W-:Y:S02]  /*1780*/  @!P2 SEL R10, R14, R5, !P4 ;  /* 0x000000050e0aa207 */ /* 0x000fe40006000000 */
[----:B------:R-:W-:-:S04]  /*1790*/  @P5 SEL R14, R12, R11, P0 ;  /* 0x0000000b0c0e5207 */ /* 0x000fc80000000000 */
[----:B------:R-:W2:Y:S08]  /*17a0*/  @!P2 LDC.64 R8, c[0x0][0x390] ;  /* 0x0000e400ff08ab82 */ /* 0x000eb00000000a00 */
[----:B------:R-:W3:Y:S01]  /*17b0*/  @!P3 LDC.64 R6, c[0x0][0x390] ;  /* 0x0000e400ff06bb82 */ /* 0x000ee20000000a00 */
[----:B0-----:R-:W-:-:S04]  /*17c0*/  @!P2 IMAD R5, R13, R16, R0 ;  /* 0x000000100d05a224 */ /* 0x001fc800078e0200 */
[----:B------:R-:W-:Y:S02]  /*17d0*/  @!P2 IMAD R5, R5, UR5, R10 ;  /* 0x000000050505ac24 */ /* 0x000fe4000f8e020a */
[----:B-1----:R-:W-:-:S04]  /*17e0*/  @!P3 IMAD R11, R15, R17, R0 ;  /* 0x000000110f0bb224 */ /* 0x002fc800078e0200 */
[----:B------:R-:W-:Y:S02]  /*17f0*/  @!P3 IMAD R11, R11, UR5, R14 ;  /* 0x000000050b0bbc24 */ /* 0x000fe4000f8e020e */
[----:B--2---:R-:W-:-:S06]  /*1800*/  @!P2 IMAD.WIDE.U32 R8, R5, 0x4, R8 ;  /* 0x000000040508a825 */ /* 0x004fcc00078e0008 */
[----:B------:R-:W2:Y:S01]  /*1810*/  @!P2 LDG.E R9, desc[UR8][R8.64] ;  /* 0x000000080809a981 */ /* 0x000ea2000c1e1900 */
[----:B---3--:R-:W-:-:S06]  /*1820*/  @!P3 IMAD.WIDE.U32 R6, R11, 0x4, R6 ;  /* 0x000000040b06b825 */ /* 0x008fcc00078e0006 */
[----:B------:R-:W3:Y:S01]  /*1830*/  @!P3 LDG.E R7, desc[UR8][R6.64] ;  /* 0x000000080607b981 */ /* 0x000ee2000c1e1900 */
[----:B------:R-:W-:Y:S01]  /*1840*/  UIADD3 UR4, UPT, UPT, UR4, 0x2, URZ ;  /* 0x0000000204047890 */ /* 0x000fe2000fffe0ff */
[----:B--2---:R-:W-:-:S04]  /*1850*/  @!P2 FADD R2, R2, R9 ;  /* 0x000000090202a221 */ /* 0x004fc80000000000 */
[----:B---3--:R-:W-:-:S07]  /*1860*/  @!P3 FADD R2, R2, R7 ;  /* 0x000000070202b221 */ /* 0x008fce0000000000 */
.L_x_70:
[----:B------:R-:W-:Y:S05]  /*1870*/  BRA.U UP1, `(.L_x_66) ;  /* 0x00000001018c7547 */ /* 0x000fea000b800000 */
[----:B------:R-:W2:Y:S01]  /*1880*/  LDCU UR5, c[0x0][0x384] ;  /* 0x00007080ff0577ac */ /* 0x000ea20008000800 */
[----:B------:R-:W-:Y:S01]  /*1890*/  IMAD.MOV.U32 R6, RZ, RZ, RZ ;  /* 0x000000ffff067224 */ /* 0x000fe200078e00ff */
[----:B------:R-:W-:Y:S01]  /*18a0*/  BSSY.RECONVERGENT B0, `(.L_x_66) ;  /* 0x0000020000007945 */ /* 0x000fe20003800200 */
[----:B--2---:R-:W2:Y:S01]  /*18b0*/  I2F.U32.RP R8, UR5 ;  /* 0x0000000500087d06 */ /* 0x004ea20008209000 */
[----:B------:R-:W-:-:S07]  /*18c0*/  ISETP.NE.U32.AND P2, PT, RZ, UR5, PT ;  /* 0x00000005ff007c0c */ /* 0x000fce000bf45070 */
[----:B--2---:R-:W2:Y:S02]  /*18d0*/  MUFU.RCP R8, R8 ;  /* 0x0000000800087308 */ /* 0x004ea40000001000 */
[----:B--2---:R-:W-:Y:S01]  /*18e0*/  VIADD R7, R8, 0xffffffe ;  /* 0x0ffffffe08077836 */ /* 0x004fe20000000000 */
[----:B------:R-:W-:-:S05]  /*18f0*/  LOP3.LUT R8, RZ, UR5, RZ, 0x33, !PT ;  /* 0x00000005ff087c12 */ /* 0x000fca000f8e33ff */
[----:B------:R-:W2:Y:S02]  /*1900*/  F2I.FTZ.U32.TRUNC.NTZ R7, R7 ;  /* 0x0000000700077305 */ /* 0x000ea4000021f000 */
[----:B--2---:R-:W-:-:S05]  /*1910*/  IADD3 R5, PT, PT, RZ, -R7, RZ ;  /* 0x80000007ff057210 */ /* 0x004fca0007ffe0ff */
[----:B------:R-:W-:-:S04]  /*1920*/  IMAD R5, R5, UR5, RZ ;  /* 0x0000000505057c24 */ /* 0x000fc8000f8e02ff */
[----:B------:R-:W-:-:S04]  /*1930*/  IMAD.HI.U32 R6, R7, R5, R6 ;  /* 0x0000000507067227 */ /* 0x000fc800078e0006 */
[----:B01----:R-:W-:Y:S01]  /*1940*/  IMAD R5, R4, UR4, R3 ;  /* 0x0000000404057c24 */ /* 0x003fe2000f8e0203 */
[----:B------:R-:W0:Y:S03]  /*1950*/  LDCU UR4, c[0x0][0x38c] ;  /* 0x00007180ff0477ac */ /* 0x000e260008000800 */
        /* <DEDUP_REMOVED lines=9> */
[----:B0-----:R-:W-:-:S13]  /*19f0*/  ISETP.GE.U32.AND P0, PT, R7, UR4, PT ;  /* 0x0000000407007c0c */ /* 0x001fda000bf06070 */
        /* <DEDUP_REMOVED lines=9> */
[----:B--2---:R-:W-:-:S07]  /*1a90*/  FADD R2, R2, R5 ;  /* 0x0000000502027221 */ /* 0x004fce0000000000 */
.L_x_71:
[----:B------:R-:W-:Y:S05]  /*1aa0*/  BSYNC.RECONVERGENT B0 ;  /* 0x0000000000007941 */ /* 0x000fea0003800200 */
.L_x_66:
[----:B------:R-:W0:Y:S01]  /*1ab0*/  S2R R6, SR_TID.X ;  /* 0x0000000000067919 */ /* 0x000e220000002100 */
[----:B------:R-:W2:Y:S01]  /*1ac0*/  S2UR UR5, SR_CgaCtaId ;  /* 0x00000000000579c3 */ /* 0x000ea20000008800 */
[----:B------:R-:W-:Y:S01]  /*1ad0*/  UMOV UR4, 0x400 ;  /* 0x0000040000047882 */ /* 0x000fe20000000000 */
[----:B------:R-:W3:Y:S02]  /*1ae0*/  LDCU UR10, c[0x0][0x360] ;  /* 0x00006c00ff0a77ac */ /* 0x000ee40008000800 */
[----:B---3--:R-:W-:Y:S02]  /*1af0*/  UISETP.GE.U32.AND UP0, UPT, UR10, 0x2, UPT ;  /* 0x000000020a00788c */ /* 0x008fe4000bf06070 */
[----:B--2---:R-:W-:Y:S01]  /*1b00*/  ULEA UR4, UR5, UR4, 0x18 ;  /* 0x0000000405047291 */ /* 0x004fe2000f8ec0ff */
[C---:B0-----:R-:W-:Y:S02]  /*1b10*/  LEA.HI R3, R6.reuse, R6, RZ, 0x1b ;  /* 0x0000000606037211 */ /* 0x041fe400078fd8ff */
[----:B------:R-:W-:-:S03]  /*1b20*/  ISETP.NE.AND P1, PT, R6, RZ, PT ;  /* 0x000000ff0600720c */ /* 0x000fc60003f25270 */
[----:B------:R-:W-:-:S05]  /*1b30*/  LEA R3, R3, UR4, 0x2 ;  /* 0x0000000403037c11 */ /* 0x000fca000f8e10ff */
[----:B------:R0:W-:Y:S01]  /*1b40*/  STS [R3], R2 ;  /* 0x0000000203007388 */ /* 0x0001e20000000800 */
[----:B------:R-:W-:Y:S06]  /*1b50*/  BAR.SYNC.DEFER_BLOCKING 0x0 ;  /* 0x0000000000007b1d */ /* 0x000fec0000010000 */
[----:B------:R-:W-:Y:S05]  /*1b60*/  BRA.U !UP0, `(.L_x_72) ;  /* 0x0000000108407547 */ /* 0x000fea000b800000 */
[----:B------:R-:W-:-:S05]  /*1b70*/  UMOV UR5, 0x1 ;  /* 0x0000000100057882 */ /* 0x000fca0000000000 */
.L_x_73:
        /* <DEDUP_REMOVED lines=10> */
[----:B------:R-:W1:Y:S02]  /*1c20*/  @!P0 LDS R2, [R2] ;  /* 0x0000000002028984 */ /* 0x000e640000000800 */
[----:B-12---:R-:W-:-:S05]  /*1c30*/  @!P0 FADD R4, R2, R5 ;  /* 0x0000000502048221 */ /* 0x006fca0000000000 */
[----:B------:R2:W-:Y:S01]  /*1c40*/  @!P0 STS [R3], R4 ;  /* 0x0000000403008388 */ /* 0x0005e20000000800 */
[----:B------:R-:W-:Y:S06]  /*1c50*/  BAR.SYNC.DEFER_BLOCKING 0x0 ;  /* 0x0000000000007b1d */ /* 0x000fec0000010000 */
[----:B------:R-:W-:Y:S05]  /*1c60*/  BRA.U !UP0, `(.L_x_73) ;  /* 0xfffffffd08c47547 */ /* 0x000fea000b83ffff */
.L_x_72:
[----:B------:R-:W-:Y:S05]  /*1c70*/  @P1 EXIT ;  /* 0x000000000000194d */ /* 0x000fea0003800000 */
[----:B------:R-:W3:Y:S01]  /*1c80*/  S2UR UR5, SR_CgaCtaId ;  /* 0x00000000000579c3 */ /* 0x000ee20000008800 */
[----:B------:R-:W-:Y:S01]  /*1c90*/  UMOV UR4, 0x400 ;  /* 0x0000040000047882 */ /* 0x000fe20000000000 */
[----:B------:R-:W4:Y:S01]  /*1ca0*/  LDCU UR6, c[0x0][0x38c] ;  /* 0x00007180ff0677ac */ /* 0x000f220008000800 */
[----:B------:R-:W4:Y:S01]  /*1cb0*/  LDCU UR7, c[0x0][0x384] ;  /* 0x00007080ff0777ac */ /* 0x000f220008000800 */
[----:B---3--:R-:W-:-:S09]  /*1cc0*/  ULEA UR4, UR5, UR4, 0x18 ;  /* 0x0000000405047291 */ /* 0x008fd2000f8ec0ff */
[----:B0-----:R-:W0:Y:S01]  /*1cd0*/  LDS R2, [UR4] ;  /* 0x00000004ff027984 */ /* 0x001e220008000800 */
[----:B----4-:R-:W-:-:S06]  /*1ce0*/  UIMAD UR4, UR7, UR6, URZ ;  /* 0x00000006070472a4 */ /* 0x010fcc000f8e02ff */
[----:B--2---:R-:W-:-:S04]  /*1cf0*/  I2FP.F32.U32 R3, UR4 ;  /* 0x0000000400037c45 */ /* 0x004fc80008201000 */
[----:B-1----:R-:W1:Y:S02]  /*1d00*/  MUFU.RCP R4, R3 ;  /* 0x0000000300047308 */ /* 0x002e640000001000 */
        /* <DEDUP_REMOVED lines=8> */
[----:B------:R-:W-:Y:S05]  /*1d90*/  CALL.REL.NOINC `($__internal_4_$__cuda_sm3x_div_rn_noftz_f32_slowpath) ;  /* 0x00000000001c7944 */ /* 0x000fea0003c00000 */
[----:B------:R-:W-:-:S07]  /*1da0*/  MOV R4, R2 ;  /* 0x0000000200047202 */ /* 0x000fce0000000f00 */
.L_x_74:
[----:B------:R-:W0:Y:S02]  /*1db0*/  LDC.64 R2, c[0x0][0x398] ;  /* 0x0000e600ff027b82 */ /* 0x000e240000000a00 */
[----:B0-----:R-:W-:-:S05]  /*1dc0*/  IMAD.WIDE.U32 R2, R0, 0x4, R2 ;  /* 0x0000000400027825 */ /* 0x001fca00078e0002 */
[----:B------:R-:W2:Y:S02]  /*1dd0*/  LDG.E R5, desc[UR8][R2.64] ;  /* 0x0000000802057981 */ /* 0x000ea4000c1e1900 */
[----:B--2---:R-:W-:-:S05]  /*1de0*/  FADD R5, R5, R4 ;  /* 0x0000000405057221 */ /* 0x004fca0000000000 */
[----:B------:R-:W-:Y:S01]  /*1df0*/  STG.E desc[UR8][R2.64], R5 ;  /* 0x0000000502007986 */ /* 0x000fe2000c101908 */
[----:B------:R-:W-:Y:S05]  /*1e00*/  EXIT ;  /* 0x000000000000794d */ /* 0x000fea0003800000 */
        .weak           $__internal_4_$__cuda_sm3x_div_rn_noftz_f32_slowpath
        .type           $__internal_4_$__cuda_sm3x_div_rn_noftz_f32_slowpath,@function
        .size           $__internal_4_$__cuda_sm3x_div_rn_noftz_f32_slowpath,(.L_x_220 - $__internal_4_$__cuda_sm3x_div_rn_noftz_f32_slowpath)
$__internal_4_$__cuda_sm3x_div_rn_noftz_f32_slowpath:
        /* <DEDUP_REMOVED lines=35> */
.L_x_75:
        /* <DEDUP_REMOVED lines=50> */
.L_x_81:
[----:B------:R-:W-:-:S04]  /*2360*/  LOP3.LUT R2, R2, 0x80000000, RZ, 0xc0, !PT ;  /* 0x8000000002027812 */ /* 0x000fc800078ec0ff */
[----:B------:R-:W-:Y:S01]  /*2370*/  LOP3.LUT R2, R2, 0x7f800000, RZ, 0xfc, !PT ;  /* 0x7f80000002027812 */ /* 0x000fe200078efcff */
[----:B------:R-:W-:Y:S06]  /*2380*/  BRA `(.L_x_82) ;  /* 0x0000000000287947 */ /* 0x000fec0003800000 */
.L_x_80:
[----:B------:R-:W-:Y:S01]  /*2390*/  IMAD R2, R6, 0x800000, R2 ;  /* 0x0080000006027824 */ /* 0x000fe200078e0202 */
[----:B------:R-:W-:Y:S06]  /*23a0*/  BRA `(.L_x_82) ;  /* 0x0000000000207947 */ /* 0x000fec0003800000 */
.L_x_79:
[----:B------:R-:W-:-:S04]  /*23b0*/  LOP3.LUT R2, R8, 0x80000000, R7, 0x48, !PT ;  /* 0x8000000008027812 */ /* 0x000fc800078e4807 */
[----:B------:R-:W-:Y:S01]  /*23c0*/  LOP3.LUT R2, R2, 0x7f800000, RZ, 0xfc, !PT ;  /* 0x7f80000002027812 */ /* 0x000fe200078efcff */
[----:B------:R-:W-:Y:S06]  /*23d0*/  BRA `(.L_x_82) ;  /* 0x0000000000147947 */ /* 0x000fec0003800000 */
.L_x_78:
[----:B------:R-:W-:Y:S01]  /*23e0*/  LOP3.LUT R2, R8, 0x80000000, R7, 0x48, !PT ;  /* 0x8000000008027812 */ /* 0x000fe200078e4807 */
[----:B------:R-:W-:Y:S06]  /*23f0*/  BRA `(.L_x_82) ;  /* 0x00000000000c7947 */ /* 0x000fec0003800000 */
.L_x_77:
[----:B------:R-:W0:Y:S01]  /*2400*/  MUFU.RSQ R2, -QNAN ;  /* 0xffc0000000027908 */ /* 0x000e220000001400 */
[----:B------:R-:W-:Y:S05]  /*2410*/  BRA `(.L_x_82) ;  /* 0x0000000000047947 */ /* 0x000fea0003800000 */
.L_x_76:
[----:B------:R-:W-:-:S07]  /*2420*/  FADD.FTZ R2, R2, R3 ;  /* 0x0000000302027221 */ /* 0x000fce0000010000 */
.L_x_82:
[----:B------:R-:W-:-:S04]  /*2430*/  HFMA2 R5, -RZ, RZ, 0, 0 ;  /* 0x00000000ff057431 */ /* 0x000fc800000001ff */
[----:B0-----:R-:W-:Y:S05]  /*2440*/  RET.REL.NODEC R4 `(_Z46conv_batch_stats_mean_fwd_nonatomic_f32_kerneljjjjPKfPf) ;  /* 0xffffffd804ec7950 */ /* 0x001fea0003c3ffff */
.L_x_83:
        /* <DEDUP_REMOVED lines=11> */
.L_x_220:


//--------------------- .text._Z45conv_normalize_input_bwd_nonatomic_f32_kerneljjjPKfS0_fPf --------------------------
	.section	.text._Z45conv_normalize_input_bwd_nonatomic_f32_kerneljjjPKfS0_fPf,"ax",@progbits
	.align	128
        .global         _Z45conv_normalize_input_bwd_nonatomic_f32_kerneljjjPKfS0_fPf
        .type           _Z45conv_normalize_input_bwd_nonatomic_f32_kerneljjjPKfS0_fPf,@function
        .size           _Z45conv_normalize_input_bwd_nonatomic_f32_kerneljjjPKfS0_fPf,(.L_x_230 - _Z45conv_normalize_input_bwd_nonatomic_f32_kerneljjjPKfS0_fPf)
        .other          _Z45conv_normalize_input_bwd_nonatomic_f32_kerneljjjPKfS0_fPf,@"STO_CUDA_ENTRY STV_DEFAULT"
_Z45conv_normalize_input_bwd_nonatomic_f32_kerneljjjPKfS0_fPf:
.text._Z45conv_normalize_input_bwd_nonatomic_f32_kerneljjjPKfS0_fPf:
[----:B------:R-:W-:Y:S01]  /*0000*/  LDC R1, c[0x0][0x37c] ;  /* 0x0000df00ff017b82 */ /* 0x000fe20000000800 */
[----:B------:R-:W0:Y:S01]  /*0010*/  LDCU.64 UR6, c[0x0][0x380] ;  /* 0x00007000ff0677ac */ /* 0x000e220008000a00 */
[----:B------:R-:W1:Y:S01]  /*0020*/  S2R R4, SR_TID.X ;  /* 0x0000000000047919 */ /* 0x000e620000002100 */
[----:B------:R-:W1:Y:S01]  /*0030*/  LDCU UR4, c[0x0][0x360] ;  /* 0x00006c00ff0477ac */ /* 0x000e620008000800 */
[----:B------:R-:W1:Y:S01]  /*0040*/  S2R R7, SR_CTAID.X ;  /* 0x0000000000077919 */ /* 0x000e620000002500 */
[----:B0-----:R-:W0:Y:S01]  /*0050*/  I2F.U32.RP R0, UR6 ;  /* 0x0000000600007d06 */ /* 0x001e220008209000 */
[----:B------:R-:W-:-:S07]  /*0060*/  ISETP.NE.U32.AND P2, PT, RZ, UR6, PT ;  /* 0x00000006ff007c0c */ /* 0x000fce000bf45070 */
[----:B------:R-:W2:Y:S08]  /*0070*/  I2F.U32.RP R5, UR7 ;  /* 0x0000000700057d06 */ /* 0x000eb00008209000 */
[----:B0-----:R-:W0:Y:S08]  /*0080*/  MUFU.RCP R0, R0 ;  /* 0x0000000000007308 */ /* 0x001e300000001000 */
[----:B--2---:R-:W-:Y:S01]  /*0090*/  MUFU.RCP R5, R5 ;  /* 0x0000000500057308 */ /* 0x004fe20000001000 */
[----:B0-----:R-:W-:Y:S01]  /*00a0*/  IADD3 R2, PT, PT, R0, 0xffffffe, RZ ;  /* 0x0ffffffe00027810 */ /* 0x001fe20007ffe0ff */
[----:B-1----:R-:W-:Y:S01]  /*00b0*/  IMAD R0, R7, UR4, R4 ;  /* 0x0000000407007c24 */ /* 0x002fe2000f8e0204 */
[----:B------:R-:W0:Y:S05]  /*00c0*/  LDCU UR4, c[0x0][0x388] ;  /* 0x00007100ff0477ac */ /* 0x000e2a0008000800 */
[----:B------:R1:W2:Y:S02]  /*00d0*/  F2I.FTZ.U32.TRUNC.NTZ R3, R2 ;  /* 0x0000000200037305 */ /* 0x0002a4000021f000 */
[----:B-1----:R-:W-:Y:S01]  /*00e0*/  IMAD.MOV.U32 R2, RZ, RZ, RZ ;  /* 0x000000ffff027224 */ /* 0x002fe200078e00ff */
[----:B--2---:R-:W-:-:S05]  /*00f0*/  IADD3 R9, PT, PT, RZ, -R3, RZ ;  /* 0x80000003ff097210 */ /* 0x004fca0007ffe0ff */
[----:B------:R-:W-:-:S04]  /*0100*/  IMAD R9, R9, UR6, RZ ;  /* 0x0000000609097c24 */ /* 0x000fc8000f8e02ff */
[----:B------:R-:W-:-:S06]  /*0110*/  IMAD.HI.U32 R3, R3, R9, R2 ;  /* 0x0000000903037227 */ /* 0x000fcc00078e0002 */
[----:B------:R-:W-:-:S05]  /*0120*/  IMAD.HI.U32 R4, R3, R0, RZ ;  /* 0x0000000003047227 */ /* 0x000fca00078e00ff */
[----:B------:R-:W-:-:S05]  /*0130*/  IADD3 R3, PT, PT, -R4, RZ, RZ ;  /* 0x000000ff04037210 */ /* 0x000fca0007ffe1ff */
[----:B------:R-:W-:Y:S01]  /*0140*/  IMAD R2, R3, UR6, R0 ;  /* 0x0000000603027c24 */ /* 0x000fe2000f8e0200 */
[----:B------:R-:W-:-:S04]  /*0150*/  IADD3 R3, PT, PT, R5, 0xffffffe, RZ ;  /* 0x0ffffffe05037810 */ /* 0x000fc80007ffe0ff */
[C---:B------:R-:W-:Y:S02]  /*0160*/  ISETP.GE.U32.AND P0, PT, R2.reuse, UR6, PT ;  /* 0x0000000602007c0c */ /* 0x040fe4000bf06070 */
[----:B------:R-:W1:Y:S11]  /*0170*/  F2I.FTZ.U32.TRUNC.NTZ R3, R3 ;  /* 0x0000000300037305 */ /* 0x000e76000021f000 */
[----:B------:R-:W-:Y:S01]  /*0180*/  @P0 VIADD R2, R2, -UR6 ;  /* 0x8000000602020c36 */ /* 0x000fe20008000000 */
[----:B------:R-:W-:-:S02]  /*0190*/  @P0 IADD3 R4, PT, PT, R4, 0x1, RZ ;  /* 0x0000000104040810 */ /* 0x000fc40007ffe0ff */
[----:B-1----:R-:W-:Y:S02]  /*01a0*/  IADD3 R5, PT, PT, RZ, -R3, RZ ;  /* 0x80000003ff057210 */ /* 0x002fe40007ffe0ff */
[----:B------:R-:W-:Y:S01]  /*01b0*/  ISETP.GE.U32.AND P1, PT, R2, UR6, PT ;  /* 0x0000000602007c0c */ /* 0x000fe2000bf26070 */
[----:B------:R-:W-:Y:S02]  /*01c0*/  HFMA2 R2, -RZ, RZ, 0, 0 ;  /* 0x00000000ff027431 */ /* 0x000fe400000001ff */
[----:B------:R-:W-:-:S04]  /*01d0*/  IMAD R5, R5, UR7, RZ ;  /* 0x0000000705057c24 */ /* 0x000fc8000f8e02ff */
[----:B------:R-:W-:-:S06]  /*01e0*/  IMAD.HI.U32 R5, R3, R5, R2 ;  /* 0x0000000503057227 */ /* 0x000fcc00078e0002 */
[----:B------:R-:W-:Y:S01]  /*01f0*/  @P1 VIADD R4, R4, 0x1 ;  /* 0x0000000104041836 */ /* 0x000fe20000000000 */
[----:B------:R-:W-:Y:S02]  /*0200*/  @!P2 LOP3.LUT R4, RZ, UR6, RZ, 0x33, !PT ;  /* 0x00000006ff04ac12 */ /* 0x000fe4000f8e33ff */
[----:B------:R-:W-:-:S03]  /*0210*/  ISETP.NE.U32.AND P2, PT, RZ, UR7, PT ;  /* 0x00000007ff007c0c */ /* 0x000fc6000bf45070 */
[----:B------:R-:W-:-:S05]  /*0220*/  IMAD.HI.U32 R5, R5, R4, RZ ;  /* 0x0000000405057227 */ /* 0x000fca00078e00ff */
[----:B------:R-:W-:-:S05]  /*0230*/  IADD3 R3, PT, PT, -R5, RZ, RZ ;  /* 0x000000ff05037210 */ /* 0x000fca0007ffe1ff */
[----:B------:R-:W-:-:S05]  /*0240*/  IMAD R2, R3, UR7, R4 ;  /* 0x0000000703027c24 */ /* 0x000fca000f8e0204 */
[----:B------:R-:W-:-:S13]  /*0250*/  ISETP.GE.U32.AND P0, PT, R2, UR7, PT ;  /* 0x0000000702007c0c */ /* 0x000fda000bf06070 */
[----:B------:R-:W-:Y:S01]  /*0260*/  @P0 VIADD R2, R2, -UR7 ;  /* 0x8000000702020c36 */ /* 0x000fe20008000000 */
[----:B------:R-:W-:-:S04]  /*0270*/  @P0 IADD3 R5, PT, PT, R5, 0x1, RZ ;  /* 0x0000000105050810 */ /* 0x000fc80007ffe0ff */
[----:B------:R-:W-:-:S13]  /*0280*/  ISETP.GE.U32.AND P1, PT, R2, UR7, PT ;  /* 0x0000000702007c0c */ /* 0x000fda000bf26070 */
[----:B------:R-:W-:Y:S02]  /*0290*/  @P1 IADD3 R5, PT, PT, R5, 0x1, RZ ;  /* 0x0000000105051810 */ /* 0x000fe40007ffe0ff */
[----:B------:R-:W-:-:S04]  /*02a0*/  @!P2 LOP3.LUT R5, RZ, UR7, RZ, 0x33, !PT ;  /* 0x00000007ff05ac12 */ /* 0x000fc8000f8e33ff */
[C---:B0-----:R-:W-:Y:S02]  /*02b0*/  ISETP.GE.U32.AND P0, PT, R5.reuse, UR4, PT ;  /* 0x0000000405007c0c */ /* 0x041fe4000bf06070 */
[----:B------:R-:W-:-:S05]  /*02c0*/  IADD3 R3, PT, PT, -R5, RZ, RZ ;  /* 0x000000ff05037210 */ /* 0x000fca0007ffe1ff */
[----:B------:R-:W-:-:S06]  /*02d0*/  IMAD R3, R3, UR7, R4 ;  /* 0x0000000703037c24 */ /* 0x000fcc000f8e0204 */
[----:B------:R-:W-:Y:S05]  /*02e0*/  @P0 EXIT ;  /* 0x000000000000094d */ /* 0x000fea0003800000 */
[----:B------:R-:W0:Y:S01]  /*02f0*/  LDC.64 R4, c[0x0][0x390] ;  /* 0x0000e400ff047b82 */ /* 0x000e220000000a00 */
[----:B------:R-:W1:Y:S01]  /*0300*/  LDCU.64 UR4, c[0x0][0x358] ;  /* 0x00006b00ff0477ac */ /* 0x000e620008000a00 */
[----:B------:R-:W2:Y:S06]  /*0310*/  LDCU UR6, c[0x0][0x3a0] ;  /* 0x00007400ff0677ac */ /* 0x000eac0008000800 */
[----:B------:R-:W3:Y:S01]  /*0320*/  LDC.64 R6, c[0x0][0x3a8] ;  /* 0x0000ea00ff067b82 */ /* 0x000ee20000000a00 */
[----:B0-----:R-:W-:-:S07]  /*0330*/  IMAD.WIDE.U32 R4, R3, 0x4, R4 ;  /* 0x0000000403047825 */ /* 0x001fce00078e0004 */
[----:B------:R-:W0:Y:S01]  /*0340*/  LDC.64 R2, c[0x0][0x398] ;  /* 0x0000e600ff027b82 */ /* 0x000e220000000a00 */
[----:B-1----:R-:W2:Y:S01]  /*0350*/  LDG.E R4, desc[UR4][R4.64] ;  /* 0x0000000404047981 */ /* 0x002ea2000c1e1900 */
[----:B---3--:R-:W-:-:S05]  /*0360*/  IMAD.WIDE.U32 R6, R0, 0x4, R6 ;  /* 0x0000000400067825 */ /* 0x008fca00078e0006 */
[----:B------:R-:W3:Y:S01]  /*0370*/  LDG.E R9, desc[UR4][R6.64] ;  /* 0x0000000406097981 */ /* 0x000ee2000c1e1900 */
[----:B0-----:R-:W-:-:S06]  /*0380*/  IMAD.WIDE.U32 R2, R0, 0x4, R2 ;  /* 0x0000000400027825 */ /* 0x001fcc00078e0002 */
[----:B------:R-:W3:Y:S01]  /*0390*/  LDG.E R2, desc[UR4][R2.64] ;  /* 0x0000000402027981 */ /* 0x000ee2000c1e1900 */
[----:B--2---:R-:W-:-:S05]  /*03a0*/  FADD R0, R4, UR6 ;  /* 0x0000000604007e21 */ /* 0x004fca0008000000 */
[----:B------:R-:W-:-:S13]  /*03b0*/  FSETP.GEU.AND P0, PT, |R0|, 1.175494350822287508e-38, PT ;  /* 0x008000000000780b */ /* 0x000fda0003f0e200 */
[----:B------:R-:W-:-:S04]  /*03c0*/  @!P0 FMUL R0, R0, 16777216 ;  /* 0x4b80000000008820 */ /* 0x000fc80000400000 */
[----:B------:R-:W0:Y:S02]  /*03d0*/  MUFU.RSQ R5, R0 ;  /* 0x0000000000057308 */ /* 0x000e240000001400 */
[----:B0-----:R-:W-:-:S04]  /*03e0*/  @!P0 FMUL R5, R5, 4096 ;  /* 0x4580000005058820 */ /* 0x001fc80000400000 */
[----:B---3--:R-:W-:-:S05]  /*03f0*/  FFMA R9, R2, R5, R9 ;  /* 0x0000000502097223 */ /* 0x008fca0000000009 */
[----:B------:R-:W-:Y:S01]  /*0400*/  STG.E desc[UR4][R6.64], R9 ;  /* 0x0000000906007986 */ /* 0x000fe2000c101904 */
[----:B------:R-:W-:Y:S05]  /*0410*/  EXIT ;  /* 0x000000000000794d */ /* 0x000fea0003800000 */
.L_x_84:
        /* <DEDUP_REMOVED lines=14> */
.L_x_230:


//--------------------- .text._Z41conv_normalize_mean_bwd_atomic_f32_kerneljjjjjPKfS0_S0_S0_S0_fPf --------------------------
	.section	.text._Z41conv_normalize_mean_bwd_atomic_f32_kerneljjjjjPKfS0_S0_S0_S0_fPf,"ax",@progbits
	.align	128
        .global         _Z41conv_normalize_mean_bwd_atomic_f32_kerneljjjjjPKfS0_S0_S0_S0_fPf
        .type           _Z41conv_normalize_mean_bwd_atomic_f32_kerneljjjjjPKfS0_S0_S0_S0_fPf,@function
        .size           _Z41conv_normalize_mean_bwd_atomic_f32_kerneljjjjjPKfS0_S0_S0_S0_fPf,(.L_x_221 - _Z41conv_normalize_mean_bwd_atomic_f32_kerneljjjjjPKfS0_S0_S0_S0_fPf)
        .other          _Z41conv_normalize_mean_bwd_atomic_f32_kerneljjjjjPKfS0_S0_S0_S0_fPf,@"STO_CUDA_ENTRY STV_DEFAULT"
_Z41conv_normalize_mean_bwd_atomic_f32_kerneljjjjjPKfS0_S0_S0_S0_fPf:
.text._Z41conv_normalize_mean_bwd_atomic_f32_kerneljjjjjPKfS0_S0_S0_S0_fPf:
        /* <DEDUP_REMOVED lines=19> */
[----:B------:R-:W-:Y:S01]  /*0130*/  @P0 IADD3 R0, PT, PT, R0, -R15, RZ ;  /* 0x8000000f00000210 */ /* 0x000fe20007ffe0ff */
[----:B------:R-:W-:-:S03]  /*0140*/  @P0 VIADD R14, R14, 0x1 ;  /* 0x000000010e0e0836 */ /* 0x000fc60000000000 */
[----:B------:R-:W-:-:S13]  /*0150*/  ISETP.GE.U32.AND P1, PT, R0, R15, PT ;  /* 0x0000000f0000720c */ /* 0x000fda0003f26070 */
[----:B------:R-:W-:Y:S01]  /*0160*/  @P1 VIADD R14, R14, 0x1 ;  /* 0x000000010e0e1836 */ /* 0x000fe20000000000 */
        /* <DEDUP_REMOVED lines=8> */
[----:B------:R-:W0:Y:S01]  /*01f0*/  LDC.64 R2, c[0x0][0x3a8] ;  /* 0x0000ea00ff027b82 */ /* 0x000e220000000a00 */
[----:B------:R-:W1:Y:S01]  /*0200*/  LDCU UR4, c[0x0][0x3c0] ;  /* 0x00007800ff0477ac */ /* 0x000e620008000800 */
[----:B------:R-:W2:Y:S06]  /*0210*/  LDCU UR5, c[0x0][0x388] ;  /* 0x00007100ff0577ac */ /* 0x000eac0008000800 */
[----:B------:R-:W3:Y:S08]  /*0220*/  LDC.64 R4, c[0x0][0x3b0] ;  /* 0x0000ec00ff047b82 */ /* 0x000ef00000000a00 */
[----:B------:R-:W4:Y:S01]  /*0230*/  LDC.64 R12, c[0x0][0x3a0] ;  /* 0x0000e800ff0c7b82 */ /* 0x000f220000000a00 */
[----:B------:R-:W1:Y:S01]  /*0240*/  S2R R11, SR_TID.X ;  /* 0x00000000000b7919 */ /* 0x000e620000002100 */
[----:B------:R-:W0:Y:S01]  /*0250*/  LDCU UR6, c[0x0][0x360] ;  /* 0x00006c00ff0677ac */ /* 0x000e220008000800 */
[----:B------:R-:W0:Y:S02]  /*0260*/  LDCU UR7, c[0x0][0x388] ;  /* 0x00007100ff0777ac */ /* 0x000e240008000800 */
[----:B0-----:R-:W-:-:S03]  /*0270*/  IMAD.WIDE.U32 R2, R15, 0x4, R2 ;  /* 0x000000040f027825 */ /* 0x001fc600078e0002 */
[----:B------:R-:W0:Y:S01]  /*0280*/  LDC.64 R8, c[0x0][0x3b8] ;  /* 0x0000ee00ff087b82 */ /* 0x000e220000000a00 */
[----:B------:R-:W0:Y:S02]  /*0290*/  LDCU UR10, c[0x0][0x390] ;  /* 0x00007200ff0a77ac */ /* 0x000e240008000800 */
[----:B------:R-:W1:Y:S01]  /*02a0*/  LDG.E R2, desc[UR8][R2.64] ;  /* 0x0000000802027981 */ /* 0x000e62000c1e1900 */
[----:B------:R-:W0:Y:S01]  /*02b0*/  LDCU UR11, c[0x0][0x38c] ;  /* 0x00007180ff0b77ac */ /* 0x000e220008000800 */
[----:B---3--:R-:W-:-:S03]  /*02c0*/  IMAD.WIDE.U32 R4, R15, 0x4, R4 ;  /* 0x000000040f047825 */ /* 0x008fc600078e0004 */
[----:B------:R-:W3:Y:S02]  /*02d0*/  LDC.64 R6, c[0x0][0x398] ;  /* 0x0000e600ff067b82 */ /* 0x000ee40000000a00 */
[----:B------:R2:W3:Y:S01]  /*02e0*/  LDG.E R0, desc[UR8][R4.64] ;  /* 0x0000000804007981 */ /* 0x0004e2000c1e1900 */
[----:B----4-:R-:W-:-:S06]  /*02f0*/  IMAD.WIDE.U32 R12, R15, 0x4, R12 ;  /* 0x000000040f0c7825 */ /* 0x010fcc00078e000c */
[----:B------:R4:W5:Y:S01]  /*0300*/  LDG.E R12, desc[UR8][R12.64] ;  /* 0x000000080c0c7981 */ /* 0x000962000c1e1900 */
[----:B--2---:R-:W2:Y:S01]  /*0310*/  LDC.64 R4, c[0x0][0x380] ;  /* 0x0000e000ff047b82 */ /* 0x004ea20000000a00 */
[----:B----4-:R-:W-:Y:S02]  /*0320*/  HFMA2 R13, -RZ, RZ, 0, 0 ;  /* 0x00000000ff0d7431 */ /* 0x010fe400000001ff */
[----:B-1----:R-:W-:Y:S01]  /*0330*/  FADD R16, R2, UR4 ;  /* 0x0000000402107e21 */ /* 0x002fe20008000000 */
[----:B------:R-:W1:Y:S04]  /*0340*/  LDCU UR4, c[0x0][0x390] ;  /* 0x00007200ff0477ac */ /* 0x000e680008000800 */
[----:B------:R-:W-:Y:S01]  /*0350*/  FSETP.GEU.AND P0, PT, |R16|, 1.175494350822287508e-38, PT ;  /* 0x008000001000780b */ /* 0x000fe20003f0e200 */
[----:B---3--:R-:W-:-:S12]  /*0360*/  FADD R2, R0, R0 ;  /* 0x0000000000027221 */ /* 0x008fd80000000000 */
[----:B------:R-:W-:Y:S01]  /*0370*/  @!P0 FMUL R16, R16, 16777216 ;  /* 0x4b80000010108820 */ /* 0x000fe20000400000 */
[----:B-1----:R-:W-:-:S03]  /*0380*/  UIADD3 UR4, UPT, UPT, UR4, -0x1, URZ ;  /* 0xffffffff04047890 */ /* 0x002fc6000fffe0ff */
[----:B------:R-:W1:Y:S01]  /*0390*/  MUFU.RSQ R10, R16 ;  /* 0x00000010000a7308 */ /* 0x000e620000001400 */
[----:B------:R-:W-:-:S06]  /*03a0*/  UIMAD UR4, UR4, UR5, URZ ;  /* 0x00000005040472a4 */ /* 0x000fcc000f8e02ff */
[----:B------:R-:W-:Y:S01]  /*03b0*/  I2FP.F32.U32 R3, UR4 ;  /* 0x0000000400037c45 */ /* 0x000fe20008201000 */
[----:B012---:R-:W-:-:S07]  /*03c0*/  @!P0 FMUL R10, R10, 4096 ;  /* 0x458000000a0a8820 */ /* 0x007fce0000400000 */
.L_x_90:
[----:B------:R-:W0:Y:S01]  /*03d0*/  I2F.U32.RP R0, UR7 ;  /* 0x0000000700007d06 */ /* 0x000e220008209000 */
[----:B------:R-:W-:Y:S07]  /*03e0*/  BSSY.RECONVERGENT B0, `(.L_x_86) ;  /* 0x0000031000007945 */ /* 0x000fee0003800200 */
[----:B0-----:R-:W0:Y:S02]  /*03f0*/  MUFU.RCP R0, R0 ;  /* 0x0000000000007308 */ /* 0x001e240000001000 */
[----:B0-----:R-:W-:-:S06]  /*0400*/  VIADD R16, R0, 0xffffffe ;  /* 0x0ffffffe00107836 */ /* 0x001fcc0000000000 */
[----:B------:R0:W1:Y:S02]  /*0410*/  F2I.FTZ.U32.TRUNC.NTZ R17, R16 ;  /* 0x0000001000117305 */ /* 0x000064000021f000 */
[----:B0-----:R-:W-:Y:S02]  /*0420*/  IMAD.MOV.U32 R16, RZ, RZ, RZ ;  /* 0x000000ffff107224 */ /* 0x001fe400078e00ff */
[----:B-1----:R-:W-:-:S04]  /*0430*/  IMAD.MOV R19, RZ, RZ, -R17 ;  /* 0x000000ffff137224 */ /* 0x002fc800078e0a11 */
[----:B------:R-:W-:-:S04]  /*0440*/  IMAD R19, R19, UR7, RZ ;  /* 0x0000000713137c24 */ /* 0x000fc8000f8e02ff */
[----:B------:R-:W-:Y:S01]  /*0450*/  IMAD.HI.U32 R17, R17, R19, R16 ;  /* 0x0000001311117227 */ /* 0x000fe200078e0010 */
[----:B------:R-:W-:-:S03]  /*0460*/  LOP3.LUT R16, RZ, UR7, RZ, 0x33, !PT ;  /* 0x00000007ff107c12 */ /* 0x000fc6000f8e33ff */
[C---:B------:R-:W-:Y:S02]  /*0470*/  IMAD R19, R14.reuse, UR6, R11 ;  /* 0x000000060e137c24 */ /* 0x040fe4000f8e020b */
[----:B------:R-:W-:Y:S02]  /*0480*/  IMAD.IADD R14, R14, 0x1, R5 ;  /* 0x000000010e0e7824 */ /* 0x000fe400078e0205 */
[----:B------:R-:W-:-:S03]  /*0490*/  IMAD.HI.U32 R17, R17, R19, RZ ;  /* 0x0000001311117227 */ /* 0x000fc600078e00ff */
[----:B------:R-:W-:Y:S01]  /*04a0*/  ISETP.GE.U32.AND P2, PT, R14, R4, PT ;  /* 0x000000040e00720c */ /* 0x000fe20003f46070 */
[----:B------:R-:W-:-:S04]  /*04b0*/  IMAD.MOV R18, RZ, RZ, -R17 ;  /* 0x000000ffff127224 */ /* 0x000fc800078e0a11 */
[----:B------:R-:W-:-:S05]  /*04c0*/  IMAD R0, R18, UR7, R19 ;  /* 0x0000000712007c24 */ /* 0x000fca000f8e0213 */
[----:B------:R-:W-:-:S13]  /*04d0*/  ISETP.GE.U32.AND P1, PT, R0, UR7, PT ;  /* 0x0000000700007c0c */ /* 0x000fda000bf26070 */
[----:B------:R-:W-:Y:S01]  /*04e0*/  @P1 IADD3 R0, PT, PT, R0, -UR7, RZ ;  /* 0x8000000700001c10 */ /* 0x000fe2000fffe0ff */
[----:B------:R-:W-:Y:S01]  /*04f0*/  @P1 VIADD R17, R17, 0x1 ;  /* 0x0000000111111836 */ /* 0x000fe20000000000 */
[----:B------:R-:W-:Y:S02]  /*0500*/  ISETP.NE.U32.AND P1, PT, RZ, UR7, PT ;  /* 0x00000007ff007c0c */ /* 0x000fe4000bf25070 */
[----:B------:R-:W-:-:S13]  /*0510*/  ISETP.GE.U32.AND P0, PT, R0, UR7, PT ;  /* 0x0000000700007c0c */ /* 0x000fda000bf06070 */
[----:B------:R-:W-:-:S05]  /*0520*/  @P0 VIADD R17, R17, 0x1 ;  /* 0x0000000111110836 */ /* 0x000fca0000000000 */
[----:B------:R-:W-:-:S04]  /*0530*/  SEL R18, R16, R17, !P1 ;  /* 0x0000001110127207 */ /* 0x000fc80004800000 */
[----:B------:R-:W-:-:S13]  /*0540*/  ISETP.GE.U32.AND P3, PT, R18, UR10, PT ;  /* 0x0000000a12007c0c */ /* 0x000fda000bf66070 */
[----:B------:R-:W-:Y:S05]  /*0550*/  @P3 BRA `(.L_x_87) ;  /* 0x0000000000643947 */ /* 0x000fea0003800000 */
[----:B------:R-:W-:-:S05]  /*0560*/  VIADD R17, R0, -UR7 ;  /* 0x8000000700117c36 */ /* 0x000fca0008000000 */
[----:B------:R-:W-:Y:S01]  /*0570*/  @P1 SEL R16, R17, R0, P0 ;  /* 0x0000000011101207 */ /* 0x000fe20000000000 */
[----:B------:R-:W-:-:S04]  /*0580*/  IMAD R17, R18, UR11, R15 ;  /* 0x0000000b12117c24 */ /* 0x000fc8000f8e020f */
[----:B------:R-:W-:-:S04]  /*0590*/  IMAD R17, R17, UR7, R16 ;  /* 0x0000000711117c24 */ /* 0x000fc8000f8e0210 */
[----:B------:R-:W-:-:S06]  /*05a0*/  IMAD.WIDE.U32 R18, R17, 0x4, R6 ;  /* 0x0000000411127825 */ /* 0x000fcc00078e0006 */
[----:B------:R-:W2:Y:S01]  /*05b0*/  LDG.E R19, desc[UR8][R18.64] ;  /* 0x0000000812137981 */ /* 0x000ea2000c1e1900 */
[----:B------:R-:W-:-:S06]  /*05c0*/  IMAD.WIDE.U32 R16, R17, 0x4, R8 ;  /* 0x0000000411107825 */ /* 0x000fcc00078e0008 */
[----:B------:R0:W5:Y:S01]  /*05d0*/  LDG.E R17, desc[UR8][R16.64] ;  /* 0x0000000810117981 */ /* 0x000162000c1e1900 */
[----:B------:R-:W1:Y:S01]  /*05e0*/  MUFU.RCP R20, R3 ;  /* 0x0000000300147308 */ /* 0x000e620000001000 */
[----:B------:R-:W-:Y:S01]  /*05f0*/  BSSY.RECONVERGENT B1, `(.L_x_88) ;  /* 0x000000d000017945 */ /* 0x000fe20003800200 */
[----:B-1----:R-:W-:-:S04]  /*0600*/  FFMA R23, -R3, R20, 1 ;  /* 0x3f80000003177423 */ /* 0x002fc80000000114 */
[----:B------:R-:W-:Y:S01]  /*0610*/  FFMA R23, R20, R23, R20 ;  /* 0x0000001714177223 */ /* 0x000fe20000000014 */
[----:B--2--5:R-:W-:-:S04]  /*0620*/  FADD R21, -R12, R19 ;  /* 0x000000130c157221 */ /* 0x024fc80000000100 */
[----:B------:R-:W-:-:S04]  /*0630*/  FMUL R0, R2, R21 ;  /* 0x0000001502007220 */ /* 0x000fc80000400000 */
[----:B------:R-:W1:Y:S01]  /*0640*/  FCHK P0, R0, R3 ;  /* 0x0000000300007302 */ /* 0x000e620000000000 */
[----:B------:R-:W-:-:S04]  /*0650*/  FFMA R20, R0, R23, RZ ;  /* 0x0000001700147223 */ /* 0x000fc800000000ff */
[----:B------:R-:W-:-:S04]  /*0660*/  FFMA R21, -R3, R20, R0 ;  /* 0x0000001403157223 */ /* 0x000fc80000000100 */
[----:B------:R-:W-:Y:S01]  /*0670*/  FFMA R21, R23, R21, R20 ;  /* 0x0000001517157223 */ /* 0x000fe20000000014 */
[----:B01----:R-:W-:Y:S06]  /*0680*/  @!P0 BRA `(.L_x_89) ;  /* 0x00000000000c8947 */ /* 0x003fec0003800000 */
[----:B------:R-:W-:-:S07]  /*0690*/  MOV R18, 0x6b0 ;  /* 0x000006b000127802 */ /* 0x000fce0000000f00 */
[----:B------:R-:W-:Y:S05]  /*06a0*/  CALL.REL.NOINC `($__internal_5_$__cuda_sm3x_div_rn_noftz_f32_slowpath) ;  /* 0x0000000000ac7944 */ /* 0x000fea0003c00000 */
[----:B------:R-:W-:-:S07]  /*06b0*/  MOV R21, R0 ;  /* 0x0000000000157202 */ /* 0x000fce0000000f00 */
.L_x_89:
[----:B------:R-:W-:Y:S05]  /*06c0*/  BSYNC.RECONVERGENT B1 ;  /* 0x0000000000017941 */ /* 0x000fea0003800200 */
.L_x_88:
[----:B------:R-:W-:-:S04]  /*06d0*/  FFMA R0, R10, R17, R21 ;  /* 0x000000110a007223 */ /* 0x000fc80000000015 */
[----:B------:R-:W-:-:S07]  /*06e0*/  FADD R13, R13, -R0 ;  /* 0x800000000d0d7221 */ /* 0x000fce0000000000 */
.L_x_87:
[----:B------:R-:W-:Y:S05]  /*06f0*/  BSYNC.RECONVERGENT B0 ;  /* 0x0000000000007941 */ /* 0x000fea0003800200 */
.L_x_86:
[----:B------:R-:W-:Y:S05]  /*0700*/  @!P2 BRA `(.L_x_90) ;  /* 0xfffffffc0030a947 */ /* 0x000fea000383ffff */
.L_x_85:
        /* <DEDUP_REMOVED lines=13> */
.L_x_92:
        /* <DEDUP_REMOVED lines=15> */
.L_x_91:
[----:B------:R-:W-:Y:S05]  /*08d0*/  @P1 EXIT ;  /* 0x000000000000194d */ /* 0x000fea0003800000 */
[----:B------:R-:W2:Y:S01]  /*08e0*/  S2UR UR5, SR_CgaCtaId ;  /* 0x00000000000579c3 */ /* 0x000ea20000008800 */
[----:B------:R-:W-:-:S07]  /*08f0*/  UMOV UR4, 0x400 ;  /* 0x0000040000047882 */ /* 0x000fce0000000000 */
[----:B-1----:R-:W1:Y:S01]  /*0900*/  LDC.64 R2, c[0x0][0x3c8] ;  /* 0x0000f200ff027b82 */ /* 0x002e620000000a00 */
[----:B--2---:R-:W-:Y:S01]  /*0910*/  ULEA UR4, UR5, UR4, 0x18 ;  /* 0x0000000405047291 */ /* 0x004fe2000f8ec0ff */
[----:B-1----:R-:W-:-:S08]  /*0920*/  IMAD.WIDE.U32 R2, R15, 0x4, R2 ;  /* 0x000000040f027825 */ /* 0x002fd000078e0002 */
[----:B------:R-:W1:Y:S04]  /*0930*/  LDS R5, [UR4] ;  /* 0x00000004ff057984 */ /* 0x000e680008000800 */
[----:B-1----:R-:W-:Y:S01]  /*0940*/  REDG.E.ADD.F32.FTZ.RN.STRONG.GPU desc[UR8][R2.64], R5 ;  /* 0x00000005020079a6 */ /* 0x002fe2000c12f308 */
[----:B------:R-:W-:Y:S05]  /*0950*/  EXIT ;  /* 0x000000000000794d */ /* 0x000fea0003800000 */
        .weak           $__internal_5_$__cuda_sm3x_div_rn_noftz_f32_slowpath
        .type           $__internal_5_$__cuda_sm3x_div_rn_noftz_f32_slowpath,@function
        .size           $__internal_5_$__cuda_sm3x_div_rn_noftz_f32_slowpath,(.L_x_221 - $__internal_5_$__cuda_sm3x_div_rn_noftz_f32_slowpath)
$__internal_5_$__cuda_sm3x_div_rn_noftz_f32_slowpath:
[----:B------:R-:W-:Y:S01]  /*0960*/  SHF.R.U32.HI R16, RZ, 0x17, R3 ;  /* 0x00000017ff107819 */ /* 0x000fe20000011603 */
[----:B------:R-:W-:Y:S01]  /*0970*/  BSSY.RECONVERGENT B2, `(.L_x_93) ;  /* 0x0000064000027945 */ /* 0x000fe20003800200 */
[--C-:B------:R-:W-:Y:S01]  /*0980*/  SHF.R.U32.HI R21, RZ, 0x17, R0.reuse ;  /* 0x00000017ff157819 */ /* 0x100fe20000011600 */
[----:B------:R-:W-:Y:S01]  /*0990*/  IMAD.MOV.U32 R20, RZ, RZ, R0 ;  /* 0x000000ffff147224 */ /* 0x000fe200078e0000 */
[----:B------:R-:W-:Y:S02]  /*09a0*/  LOP3.LUT R16, R16, 0xff, RZ, 0xc0, !PT ;  /* 0x000000ff10107812 */ /* 0x000fe400078ec0ff */
[----:B------:R-:W-:Y:S02]  /*09b0*/  LOP3.LUT R21, R21, 0xff, RZ, 0xc0, !PT ;  /* 0x000000ff15157812 */ /* 0x000fe400078ec0ff */
[----:B------:R-:W-:Y:S01]  /*09c0*/  MOV R23, R3 ;  /* 0x0000000300177202 */ /* 0x000fe20000000f00 */
[----:B------:R-:W-:Y:S02]  /*09d0*/  VIADD R22, R16, 0xffffffff ;  /* 0xffffffff10167836 */ /* 0x000fe40000000000 */
[----:B------:R-:W-:-:S03]  /*09e0*/  VIADD R24, R21, 0xffffffff ;  /* 0xffffffff15187836 */ /* 0x000fc60000000000 */
        /* <DEDUP_REMOVED lines=27> */
.L_x_94:
[----:B------:R-:W-:Y:S01]  /*0ba0*/  LEA R0, R16, 0xc0800000, 0x17 ;  /* 0xc080000010007811 */ /* 0x000fe200078eb8ff */
[----:B------:R-:W-:Y:S01]  /*0bb0*/  VIADD R21, R21, 0xffffff81 ;  /* 0xffffff8115157836 */ /* 0x000fe20000000000 */
[----:B------:R-:W-:Y:S03]  /*0bc0*/  BSSY.RECONVERGENT B3, `(.L_x_99) ;  /* 0x0000035000037945 */ /* 0x000fe60003800200 */
        /* <DEDUP_REMOVED lines=27> */
[C---:B------:R-:W-:Y:S02]  /*0d80*/  ISETP.NE.AND P3, PT, R21.reuse, RZ, PT ;  /* 0x000000ff1500720c */ /* 0x040fe40003f65270 */
[----:B------:R-:W-:Y:S02]  /*0d90*/  ISETP.NE.AND P1, PT, R21, RZ, PT ;  /* 0x000000ff1500720c */ /* 0x000fe40003f25270 */
[----:B------:R-:W-:Y:S01]  /*0da0*/  LOP3.LUT R19, R16, 0x7fffff, RZ, 0xc0, !PT ;  /* 0x007fffff10137812 */ /* 0x000fe200078ec0ff */
[CCC-:B------:R-:W-:Y:S01]  /*0db0*/  FFMA.RP R16, R23.reuse, R25.reuse, R20.reuse ;  /* 0x0000001917107223 */ /* 0x1c0fe20000008014 */
[----:B------:R-:W-:Y:S01]  /*0dc0*/  FFMA.RM R23, R23, R25, R20 ;  /* 0x0000001917177223 */ /* 0x000fe20000004014 */
[----:B------:R-:W-:Y:S01]  /*0dd0*/  VIADD R20, R21, 0x20 ;  /* 0x0000002015147836 */ /* 0x000fe20000000000 */
[----:B------:R-:W-:Y:S01]  /*0de0*/  LOP3.LUT R19, R19, 0x800000, RZ, 0xfc, !PT ;  /* 0x0080000013137812 */ /* 0x000fe200078efcff */
[----:B------:R-:W-:-:S02]  /*0df0*/  IMAD.MOV R21, RZ, RZ, -R21 ;  /* 0x000000ffff157224 */ /* 0x000fc400078e0a15 */
        /* <DEDUP_REMOVED lines=13> */
.L_x_101:
[----:B------:R-:W-:-:S04]  /*0ed0*/  LOP3.LUT R0, R0, 0x80000000, RZ, 0xc0, !PT ;  /* 0x8000000000007812 */ /* 0x000fc800078ec0ff */
[----:B------:R-:W-:Y:S01]  /*0ee0*/  LOP3.LUT R0, R0, 0x7f800000, RZ, 0xfc, !PT ;  /* 0x7f80000000007812 */ /* 0x000fe200078efcff */
[----:B------:R-:W-:Y:S06]  /*0ef0*/  BRA `(.L_x_102) ;  /* 0x0000000000047947 */ /* 0x000fec0003800000 */
.L_x_100:
[----:B------:R-:W-:-:S07]  /*0f00*/  IMAD R0, R19, 0x800000, R0 ;  /* 0x0080000013007824 */ /* 0x000fce00078e0200 */
.L_x_102:
[----:B------:R-:W-:Y:S05]  /*0f10*/  BSYNC.RECONVERGENT B3 ;  /* 0x0000000000037941 */ /* 0x000fea0003800200 */
.L_x_99:
[----:B------:R-:W-:Y:S05]  /*0f20*/  BRA `(.L_x_103) ;  /* 0x0000000000207947 */ /* 0x000fea0003800000 */
.L_x_98:
[----:B------:R-:W-:-:S04]  /*0f30*/  LOP3.LUT R0, R23, 0x80000000, R20, 0x48, !PT ;  /* 0x8000000017007812 */ /* 0x000fc800078e4814 */
[----:B------:R-:W-:Y:S01]  /*0f40*/  LOP3.LUT R0, R0, 0x7f800000, RZ, 0xfc, !PT ;  /* 0x7f80000000007812 */ /* 0x000fe200078efcff */
[----:B------:R-:W-:Y:S06]  /*0f50*/  BRA `(.L_x_103) ;  /* 0x0000000000147947 */ /* 0x000fec0003800000 */
.L_x_97:
[----:B------:R-:W-:Y:S01]  /*0f60*/  LOP3.LUT R0, R23, 0x80000000, R20, 0x48, !PT ;  /* 0x8000000017007812 */ /* 0x000fe200078e4814 */
[----:B------:R-:W-:Y:S06]  /*0f70*/  BRA `(.L_x_103) ;  /* 0x00000000000c7947 */ /* 0x000fec0003800000 */
.L_x_96:
[----:B------:R-:W0:Y:S01]  /*0f80*/  MUFU.RSQ R0, -QNAN ;  /* 0xffc0000000007908 */ /* 0x000e220000001400 */
[----:B------:R-:W-:Y:S05]  /*0f90*/  BRA `(.L_x_103) ;  /* 0x0000000000047947 */ /* 0x000fea0003800000 */
.L_x_95:
[----:B------:R-:W-:-:S07]  /*0fa0*/  FADD.FTZ R0, R0, R3 ;  /* 0x0000000300007221 */ /* 0x000fce0000010000 */
.L_x_103:
[----:B------:R-:W-:Y:S05]  /*0fb0*/  BSYNC.RECONVERGENT B2 ;  /* 0x0000000000027941 */ /* 0x000fea0003800200 */
.L_x_93:
[----:B------:R-:W-:-:S04]  /*0fc0*/  IMAD.MOV.U32 R19, RZ, RZ, 0x0 ;  /* 0x00000000ff137424 */ /* 0x000fc800078e00ff */
[----:B0-----:R-:W-:Y:S05]  /*0fd0*/  RET.REL.NODEC R18 `(_Z41conv_normalize_mean_bwd_atomic_f32_kerneljjjjjPKfS0_S0_S0_S0_fPf) ;  /* 0xfffffff012087950 */ /* 0x001fea0003c3ffff */
.L_x_104:
        /* <DEDUP_REMOVED lines=10> */
.L_x_221:


//--------------------- .text._Z44conv_normalize_mean_bwd_nonatomic_f32_kerneljjjjPKfS0_S0_S0_S0_fPf --------------------------
	.section	.text._Z44conv_normalize_mean_bwd_nonatomic_f32_kerneljjjjPKfS0_S0_S0_S0_fPf,"ax",@progbits
	.align	128
        .global         _Z44conv_normalize_mean_bwd_nonatomic_f32_kerneljjjjPKfS0_S0_S0_S0_fPf
        .type           _Z44conv_normalize_mean_bwd_nonatomic_f32_kerneljjjjPKfS0_S0_S0_S0_fPf,@function
        .size           _Z44conv_normalize_mean_bwd_nonatomic_f32_kerneljjjjPKfS0_S0_S0_S0_fPf,(.L_x_222 - _Z44conv_normalize_mean_bwd_nonatomic_f32_kerneljjjjPKfS0_S0_S0_S0_fPf)
        .other          _Z44conv_normalize_mean_bwd_nonatomic_f32_kerneljjjjPKfS0_S0_S0_S0_fPf,@"STO_CUDA_ENTRY STV_DEFAULT"
_Z44conv_normalize_mean_bwd_nonatomic_f32_kerneljjjjPKfS0_S0_S0_S0_fPf:
.text._Z44conv_normalize_mean_bwd_nonatomic_f32_kerneljjjjPKfS0_S0_S0_S0_fPf:
[----:B------:R-:W-:Y:S01]  /*0000*/  LDC R1, c[0x0][0x37c] ;  /* 0x0000df00ff017b82 */ /* 0x000fe20000000800 */
[----:B------:R-:W0:Y:S01]  /*0010*/  S2R R13, SR_CTAID.X ;  /* 0x00000000000d7919 */ /* 0x000e220000002500 */
[----:B------:R-:W0:Y:S01]  /*0020*/  LDCU UR4, c[0x0][0x388] ;  /* 0x00007100ff0477ac */ /* 0x000e220008000800 */
[----:B------:R-:W-:Y:S01]  /*0030*/  HFMA2 R12, -RZ, RZ, 0, 0 ;  /* 0x00000000ff0c7431 */ /* 0x000fe200000001ff */
[----:B------:R-:W1:Y:S01]  /*0040*/  LDCU.64 UR8, c[0x0][0x358] ;  /* 0x00006b00ff0877ac */ /* 0x000e620008000a00 */
[----:B0-----:R-:W-:-:S13]  /*0050*/  ISETP.GE.U32.AND P0, PT, R13, UR4, PT ;  /* 0x000000040d007c0c */ /* 0x001fda000bf06070 */
[----:B-1----:R-:W-:Y:S05]  /*0060*/  @P0 BRA `(.L_x_105) ;  /* 0x0000001800d80947 */ /* 0x002fea0003800000 */
[----:B------:R-:W0:Y:S02]  /*0070*/  LDCU UR5, c[0x0][0x380] ;  /* 0x00007000ff0577ac */ /* 0x000e240008000800 */
[----:B0-----:R-:W-:-:S09]  /*0080*/  UISETP.NE.AND UP0, UPT, UR5, URZ, UPT ;  /* 0x000000ff0500728c */ /* 0x001fd2000bf05270 */
[----:B------:R-:W-:Y:S05]  /*0090*/  BRA.U !UP0, `(.L_x_105) ;  /* 0x0000001908cc7547 */ /* 0x000fea000b800000 */
[----:B------:R-:W0:Y:S01]  /*00a0*/  LDC.64 R4, c[0x0][0x3a0] ;  /* 0x0000e800ff047b82 */ /* 0x000e220000000a00 */
[----:B------:R-:W1:Y:S07]  /*00b0*/  LDCU UR4, c[0x0][0x38c] ;  /* 0x00007180ff0477ac */ /* 0x000e6e0008000800 */
[----:B------:R-:W2:Y:S01]  /*00c0*/  LDC.64 R6, c[0x0][0x3a8] ;  /* 0x0000ea00ff067b82 */ /* 0x000ea20000000a00 */
[----:B------:R-:W3:Y:S07]  /*00d0*/  LDCU UR6, c[0x0][0x384] ;  /* 0x00007080ff0677ac */ /* 0x000eee0008000800 */
[----:B------:R-:W4:Y:S01]  /*00e0*/  LDC.64 R2, c[0x0][0x398] ;  /* 0x0000e600ff027b82 */ /* 0x000f220000000a00 */
[----:B------:R-:W1:Y:S01]  /*00f0*/  S2R R10, SR_TID.X ;  /* 0x00000000000a7919 */ /* 0x000e620000002100 */
[----:B------:R-:W3:Y:S01]  /*0100*/  LDCU UR7, c[0x0][0x3b8] ;  /* 0x00007700ff0777ac */ /* 0x000ee20008000800 */
[----:B0-----:R-:W-:-:S06]  /*0110*/  IMAD.WIDE.U32 R4, R13, 0x4, R4 ;  /* 0x000000040d047825 */ /* 0x001fcc00078e0004 */
[----:B------:R-:W3:Y:S01]  /*0120*/  LDG.E R4, desc[UR8][R4.64] ;  /* 0x0000000804047981 */ /* 0x000ee2000c1e1900 */
[----:B--2---:R-:W-:-:S06]  /*0130*/  IMAD.WIDE.U32 R6, R13, 0x4, R6 ;  /* 0x000000040d067825 */ /* 0x004fcc00078e0006 */
[----:B------:R0:W2:Y:S01]  /*0140*/  LDG.E R6, desc[UR8][R6.64] ;  /* 0x0000000806067981 */ /* 0x0000a2000c1e1900 */
[----:B----4-:R-:W-:-:S05]  /*0150*/  IMAD.WIDE.U32 R2, R13, 0x4, R2 ;  /* 0x000000040d027825 */ /* 0x010fca00078e0002 */
[----:B------:R4:W5:Y:S01]  /*0160*/  LDG.E R11, desc[UR8][R2.64] ;  /* 0x00000008020b7981 */ /* 0x000962000c1e1900 */
[----:B------:R-:W0:Y:S01]  /*0170*/  LDC R9, c[0x0][0x360] ;  /* 0x0000d800ff097b82 */ /* 0x000e220000000800 */
[----:B------:R-:W-:Y:S02]  /*0180*/  UISETP.GE.U32.AND UP0, UPT, UR5, 0x4, UPT ;  /* 0x000000040500788c */ /* 0x000fe4000bf06070 */
[----:B-1----:R-:W-:-:S04]  /*0190*/  UIADD3 UR4, UPT, UPT, UR4, -0x1, URZ ;  /* 0xffffffff04047890 */ /* 0x002fc8000fffe0ff */
[----:B---3--:R-:W-:Y:S01]  /*01a0*/  UIMAD UR4, UR4, UR6, URZ ;  /* 0x00000006040472a4 */ /* 0x008fe2000f8e02ff */
[----:B------:R-:W-:Y:S01]  /*01b0*/  MOV R12, RZ ;  /* 0x000000ff000c7202 */ /* 0x000fe20000000f00 */
[----:B------:R-:W-:-:S04]  /*01c0*/  ULOP3.LUT UR6, UR5, 0x3, URZ, 0xc0, !UPT ;  /* 0x0000000305067892 */ /* 0x000fc8000f8ec0ff */
[----:B------:R-:W-:Y:S01]  /*01d0*/  I2FP.F32.U32 R8, UR4 ;  /* 0x0000000400087c45 */ /* 0x000fe20008201000 */
[----:B------:R-:W-:Y:S01]  /*01e0*/  UMOV UR4, URZ ;  /* 0x000000ff00047c82 */ /* 0x000fe20008000000 */
[----:B0-----:R-:W-:Y:S01]  /*01f0*/  FADD R7, R4, UR7 ;  /* 0x0000000704077e21 */ /* 0x001fe20008000000 */
[----:B--2---:R-:W-:Y:S01]  /*0200*/  FADD R6, R6, R6 ;  /* 0x0000000606067221 */ /* 0x004fe20000000000 */
[----:B----4-:R-:W-:Y:S06]  /*0210*/  BRA.U !UP0, `(.L_x_106) ;  /* 0x0000000d08907547 */ /* 0x010fec000b800000 */
[----:B------:R-:W0:Y:S01]  /*0220*/  LDC.64 R14, c[0x0][0x3b0] ;  /* 0x0000ec00ff0e7b82 */ /* 0x000e220000000a00 */
[----:B------:R-:W-:Y:S01]  /*0230*/  HFMA2 R12, -RZ, RZ, 0, 0 ;  /* 0x00000000ff0c7431 */ /* 0x000fe200000001ff */
[----:B------:R-:W-:Y:S01]  /*0240*/  ULOP3.LUT UR4, UR5, 0xfffffffc, URZ, 0xc0, !UPT ;  /* 0xfffffffc05047892 */ /* 0x000fe2000f8ec0ff */
[C-C-:B------:R-:W-:Y:S01]  /*0250*/  IMAD.IADD R5, R9.reuse, 0x1, R10.reuse ;  /* 0x0000000109057824 */ /* 0x140fe200078e020a */
[C---:B------:R-:W-:Y:S01]  /*0260*/  LEA R4, R9.reuse, R10, 0x1 ;  /* 0x0000000a09047211 */ /* 0x040fe200078e08ff */
[--C-:B------:R-:W-:Y:S01]  /*0270*/  IMAD R3, R9, 0x3, R10.reuse ;  /* 0x0000000309037824 */ /* 0x100fe200078e020a */
[----:B------:R-:W1:Y:S01]  /*0280*/  LDCU UR7, c[0x0][0x384] ;  /* 0x00007080ff0777ac */ /* 0x000e620008000800 */
[----:B------:R-:W-:Y:S01]  /*0290*/  IMAD.MOV.U32 R2, RZ, RZ, R10 ;  /* 0x000000ffff027224 */ /* 0x000fe200078e000a */
[----:B------:R-:W2:Y:S01]  /*02a0*/  LDC.64 R16, c[0x0][0x390] ;  /* 0x0000e400ff107b82 */ /* 0x000ea20000000a00 */
[----:B------:R-:W3:Y:S01]  /*02b0*/  LDCU UR10, c[0x0][0x38c] ;  /* 0x00007180ff0a77ac */ /* 0x000ee20008000800 */
[----:B------:R-:W4:Y:S01]  /*02c0*/  LDCU UR11, c[0x0][0x388] ;  /* 0x00007100ff0b77ac */ /* 0x000f220008000800 */
[----:B------:R-:W-:-:S12]  /*02d0*/  UIADD3 UR5, UPT, UPT, -UR4, URZ, URZ ;  /* 0x000000ff04057290 */ /* 0x000fd8000fffe1ff */
.L_x_123:
[----:B-1----:R-:W1:Y:S01]  /*02e0*/  I2F.U32.RP R0, UR7 ;  /* 0x0000000700007d06 */ /* 0x002e620008209000 */
[----:B------:R-:W-:Y:S01]  /*02f0*/  UIADD3 UR5, UPT, UPT, UR5, 0x4, URZ ;  /* 0x0000000405057890 */ /* 0x000fe2000fffe0ff */
[----:B------:R-:W-:Y:S03]  /*0300*/  BSSY.RECONVERGENT B2, `(.L_x_107) ;  /* 0x0000034000027945 */ /* 0x000fe60003800200 */
[----:B------:R-:W-:-:S03]  /*0310*/  UISETP.NE.AND UP0, UPT, UR5, URZ, UPT ;  /* 0x000000ff0500728c */ /* 0x000fc6000bf05270 */
[----:B-1----:R-:W1:Y:S02]  /*0320*/  MUFU.RCP R0, R0 ;  /* 0x0000000000007308 */ /* 0x002e640000001000 */
[----:B-1----:R-:W-:Y:S02]  /*0330*/  IADD3 R18, PT, PT, R0, 0xffffffe, RZ ;  /* 0x0ffffffe00127810 */ /* 0x002fe40007ffe0ff */
[----:B------:R-:W-:-:S04]  /*0340*/  LOP3.LUT R0, RZ, UR7, RZ, 0x33, !PT ;  /* 0x00000007ff007c12 */ /* 0x000fc8000f8e33ff */
[----:B------:R1:W3:Y:S02]  /*0350*/  F2I.FTZ.U32.TRUNC.NTZ R19, R18 ;  /* 0x0000001200137305 */ /* 0x0002e4000021f000 */
[----:B-1----:R-:W-:Y:S01]  /*0360*/  IMAD.MOV.U32 R18, RZ, RZ, RZ ;  /* 0x000000ffff127224 */ /* 0x002fe200078e00ff */
[----:B---3--:R-:W-:-:S05]  /*0370*/  IADD3 R21, PT, PT, RZ, -R19, RZ ;  /* 0x80000013ff157210 */ /* 0x008fca0007ffe0ff */
[----:B------:R-:W-:-:S04]  /*0380*/  IMAD R21, R21, UR7, RZ ;  /* 0x0000000715157c24 */ /* 0x000fc8000f8e02ff */
[----:B------:R-:W-:-:S06]  /*0390*/  IMAD.HI.U32 R19, R19, R21, R18 ;  /* 0x0000001513137227 */ /* 0x000fcc00078e0012 */
[----:B------:R-:W-:-:S05]  /*03a0*/  IMAD.HI.U32 R19, R19, R2, RZ ;  /* 0x0000000213137227 */ /* 0x000fca00078e00ff */
[----:B------:R-:W-:-:S05]  /*03b0*/  IADD3 R21, PT, PT, -R19, RZ, RZ ;  /* 0x000000ff13157210 */ /* 0x000fca0007ffe1ff */
[----:B------:R-:W-:-:S05]  /*03c0*/  IMAD R20, R21, UR7, R2 ;  /* 0x0000000715147c24 */ /* 0x000fca000f8e0202 */
[----:B------:R-:W-:-:S13]  /*03d0*/  ISETP.GE.U32.AND P1, PT, R20, UR7, PT ;  /* 0x0000000714007c0c */ /* 0x000fda000bf26070 */
[----:B------:R-:W-:Y:S01]  /*03e0*/  @P1 IADD3 R20, PT, PT, R20, -UR7, RZ ;  /* 0x8000000714141c10 */ /* 0x000fe2000fffe0ff */
[----:B------:R-:W-:Y:S01]  /*03f0*/  @P1 VIADD R19, R19, 0x1 ;  /* 0x0000000113131836 */ /* 0x000fe20000000000 */
[----:B------:R-:W-:Y:S02]  /*0400*/  ISETP.NE.U32.AND P1, PT, RZ, UR7, PT ;  /* 0x00000007ff007c0c */ /* 0x000fe4000bf25070 */
[----:B------:R-:W-:-:S13]  /*0410*/  ISETP.GE.U32.AND P0, PT, R20, UR7, PT ;  /* 0x0000000714007c0c */ /* 0x000fda000bf06070 */
[----:B------:R-:W-:-:S04]  /*0420*/  @P0 IADD3 R19, PT, PT, R19, 0x1, RZ ;  /* 0x0000000113130810 */ /* 0x000fc80007ffe0ff */
[----:B------:R-:W-:-:S04]  /*0430*/  SEL R18, R0, R19, !P1 ;  /* 0x0000001300127207 */ /* 0x000fc80004800000 */
[----:B------:R-:W-:-:S13]  /*0440*/  ISETP.GE.U32.AND P2, PT, R18, UR10, PT ;  /* 0x0000000a12007c0c */ /* 0x000fda000bf46070 */
[----:B------:R-:W-:Y:S05]  /*0450*/  @P2 BRA `(.L_x_108) ;  /* 0x0000000000782947 */ /* 0x000fea0003800000 */
[----:B------:R-:W-:-:S04]  /*0460*/  IADD3 R19, PT, PT, R20, -UR7, RZ ;  /* 0x8000000714137c10 */ /* 0x000fc8000fffe0ff */
[----:B------:R-:W-:Y:S01]  /*0470*/  @P1 SEL R0, R19, R20, P0 ;  /* 0x0000001413001207 */ /* 0x000fe20000000000 */
[----:B----4-:R-:W-:-:S04]  /*0480*/  IMAD R19, R18, UR11, R13 ;  /* 0x0000000b12137c24 */ /* 0x010fc8000f8e020d */
[----:B------:R-:W-:-:S04]  /*0490*/  IMAD R21, R19, UR7, R0 ;  /* 0x0000000713157c24 */ /* 0x000fc8000f8e0200 */
[----:B--2---:R-:W-:-:S06]  /*04a0*/  IMAD.WIDE.U32 R18, R21, 0x4, R16 ;  /* 0x0000000415127825 */ /* 0x004fcc00078e0010 */
[----:B------:R-:W2:Y:S01]  /*04b0*/  LDG.E R18, desc[UR8][R18.64] ;  /* 0x0000000812127981 */ /* 0x000ea2000c1e1900 */
[----:B0-----:R-:W-:-:S05]  /*04c0*/  IMAD.WIDE.U32 R20, R21, 0x4, R14 ;  /* 0x0000000415147825 */ /* 0x001fca00078e000e */
[----:B------:R0:W5:Y:S01]  /*04d0*/  LDG.E R26, desc[UR8][R20.64] ;  /* 0x00000008141a7981 */ /* 0x000162000c1e1900 */
[----:B------:R-:W1:Y:S01]  /*04e0*/  MUFU.RCP R23, R8 ;  /* 0x0000000800177308 */ /* 0x000e620000001000 */
[C---:B------:R-:W-:Y:S01]  /*04f0*/  FMUL R0, R7.reuse, 16777216 ;  /* 0x4b80000007007820 */ /* 0x040fe20000400000 */
[----:B------:R-:W-:Y:S01]  /*0500*/  FSETP.GEU.AND P1, PT, |R7|, 1.175494350822287508e-38, PT ;  /* 0x008000000700780b */ /* 0x000fe20003f2e200 */
[----:B------:R-:W-:Y:S03]  /*0510*/  BSSY.RECONVERGENT B3, `(.L_x_109) ;  /* 0x0000010000037945 */ /* 0x000fe60003800200 */
[----:B------:R-:W-:-:S04]  /*0520*/  FSEL R0, R0, R7, !P1 ;  /* 0x0000000700007208 */ /* 0x000fc80004800000 */
[----:B------:R-:W3:Y:S01]  /*0530*/  MUFU.RSQ R27, R0 ;  /* 0x00000000001b7308 */ /* 0x000ee20000001400 */
[----:B-1----:R-:W-:-:S04]  /*0540*/  FFMA R22, -R8, R23, 1 ;  /* 0x3f80000008167423 */ /* 0x002fc80000000117 */
[----:B------:R-:W-:Y:S01]  /*0550*/  FFMA R22, R23, R22, R23 ;  /* 0x0000001617167223 */ /* 0x000fe20000000017 */
[----:B---3--:R-:W-:Y:S01]  /*0560*/  @!P1 FMUL R27, R27, 4096 ;  /* 0x458000001b1b9820 */ /* 0x008fe20000400000 */
        /* <DEDUP_REMOVED lines=8> */
[----:B------:R-:W-:Y:S05]  /*05f0*/  CALL.REL.NOINC `($__internal_6_$__cuda_sm3x_div_rn_noftz_f32_slowpath) ;  /* 0x0000001800107944 */ /* 0x000fea0003c00000 */
[----:B------:R-:W-:-:S07]  /*0600*/  IMAD.MOV.U32 R19, RZ, RZ, R0 ;  /* 0x000000ffff137224 */ /* 0x000fce00078e0000 */
.L_x_110:
[----:B------:R-:W-:Y:S05]  /*0610*/  BSYNC.RECONVERGENT B3 ;  /* 0x0000000000037941 */ /* 0x000fea0003800200 */
.L_x_109:
[----:B------:R-:W-:-:S04]  /*0620*/  FFMA R19, R26, R27, R19 ;  /* 0x0000001b1a137223 */ /* 0x000fc80000000013 */
[----:B------:R-:W-:-:S07]  /*0630*/  FADD R12, R12, -R19 ;  /* 0x800000130c0c7221 */ /* 0x000fce0000000000 */
.L_x_108:
[----:B----4-:R-:W-:Y:S05]  /*0640*/  BSYNC.RECONVERGENT B2 ;  /* 0x0000000000027941 */ /* 0x010fea0003800200 */
.L_x_107:
[----:B------:R-:W1:Y:S01]  /*0650*/  I2F.U32.RP R20, UR7 ;  /* 0x0000000700147d06 */ /* 0x000e620008209000 */
[----:B------:R-:W-:Y:S01]  /*0660*/  IMAD.MOV.U32 R18, RZ, RZ, RZ ;  /* 0x000000ffff127224 */ /* 0x000fe200078e00ff */
[----:B------:R-:W-:Y:S01]  /*0670*/  ISETP.NE.U32.AND P2, PT, RZ, UR7, PT ;  /* 0x00000007ff007c0c */ /* 0x000fe2000bf45070 */
[----:B------:R-:W-:Y:S05]  /*0680*/  BSSY.RECONVERGENT B2, `(.L_x_111) ;  /* 0x0000030000027945 */ /* 0x000fea0003800200 */
[----:B-1----:R-:W1:Y:S02]  /*0690*/  MUFU.RCP R20, R20 ;  /* 0x0000001400147308 */ /* 0x002e640000001000 */
[----:B-1----:R-:W-:-:S06]  /*06a0*/  IADD3 R19, PT, PT, R20, 0xffffffe, RZ ;  /* 0x0ffffffe14137810 */ /* 0x002fcc0007ffe0ff */
[----:B------:R-:W1:Y:S02]  /*06b0*/  F2I.FTZ.U32.TRUNC.NTZ R19, R19 ;  /* 0x0000001300137305 */ /* 0x000e64000021f000 */
[----:B-1----:R-:W-:-:S05]  /*06c0*/  IADD3 R21, PT, PT, RZ, -R19, RZ ;  /* 0x80000013ff157210 */ /* 0x002fca0007ffe0ff */
[----:B------:R-:W-:-:S04]  /*06d0*/  IMAD R21, R21, UR7, RZ ;  /* 0x0000000715157c24 */ /* 0x000fc8000f8e02ff */
[----:B------:R-:W-:Y:S01]  /*06e0*/  IMAD.HI.U32 R0, R19, R21, R18 ;  /* 0x0000001513007227 */ /* 0x000fe200078e0012 */
[----:B------:R-:W-:-:S05]  /*06f0*/  LOP3.LUT R21, RZ, UR7, RZ, 0x33, !PT ;  /* 0x00000007ff157c12 */ /* 0x000fca000f8e33ff */
[----:B------:R-:W-:-:S05]  /*0700*/  IMAD.HI.U32 R0, R0, R5, RZ ;  /* 0x0000000500007227 */ /* 0x000fca00078e00ff */
[----:B------:R-:W-:-:S05]  /*0710*/  IADD3 R18, PT, PT, -R0, RZ, RZ ;  /* 0x000000ff00127210 */ /* 0x000fca0007ffe1ff */
[----:B------:R-:W-:-:S05]  /*0720*/  IMAD R18, R18, UR7, R5 ;  /* 0x0000000712127c24 */ /* 0x000fca000f8e0205 */
[----:B------:R-:W-:-:S13]  /*0730*/  ISETP.GE.U32.AND P1, PT, R18, UR7, PT ;  /* 0x0000000712007c0c */ /* 0x000fda000bf26070 */
[----:B------:R-:W-:Y:S01]  /*0740*/  @P1 IADD3 R18, PT, PT, R18, -UR7, RZ ;  /* 0x8000000712121c10 */ /* 0x000fe2000fffe0ff */
[----:B------:R-:W-:-:S03]  /*0750*/  @P1 VIADD R0, R0, 0x1 ;  /* 0x0000000100001836 */ /* 0x000fc60000000000 */
[----:B------:R-:W-:-:S13]  /*0760*/  ISETP.GE.U32.AND P0, PT, R18, UR7, PT ;  /* 0x0000000712007c0c */ /* 0x000fda000bf06070 */
[----:B------:R-:W-:-:S04]  /*0770*/  @P0 IADD3 R0, PT, PT, R0, 0x1, RZ ;  /* 0x0000000100000810 */ /* 0x000fc80007ffe0ff */
[----:B------:R-:W-:-:S04]  /*0780*/  SEL R0, R21, R0, !P2 ;  /* 0x0000000015007207 */ /* 0x000fc80005000000 */
[----:B------:R-:W-:-:S13]  /*0790*/  ISETP.GE.U32.AND P1, PT, R0, UR10, PT ;  /* 0x0000000a00007c0c */ /* 0x000fda000bf26070 */
[----:B------:R-:W-:Y:S05]  /*07a0*/  @P1 BRA `(.L_x_112) ;  /* 0x0000000000741947 */ /* 0x000fea0003800000 */
[----:B------:R-:W-:Y:S01]  /*07b0*/  IADD3 R19, PT, PT, R18, -UR7, RZ ;  /* 0x8000000712137c10 */ /* 0x000fe2000fffe0ff */
[----:B------:R-:W-:-:S03]  /*07c0*/  IMAD R0, R0, UR11, R13 ;  /* 0x0000000b00007c24 */ /* 0x000fc6000f8e020d */
[----:B------:R-:W-:-:S05]  /*07d0*/  @P2 SEL R21, R19, R18, P0 ;  /* 0x0000001213152207 */ /* 0x000fca0000000000 */
        /* <DEDUP_REMOVED lines=23> */
.L_x_114:
[----:B------:R-:W-:Y:S05]  /*0950*/  BSYNC.RECONVERGENT B3 ;  /* 0x0000000000037941 */ /* 0x000fea0003800200 */
.L_x_113:
[----:B------:R-:W-:-:S04]  /*0960*/  FFMA R27, R26, R27, R0 ;  /* 0x0000001b1a1b7223 */ /* 0x000fc80000000000 */
[----:B------:R-:W-:-:S07]  /*0970*/  FADD R12, R12, -R27 ;  /* 0x8000001b0c0c7221 */ /* 0x000fce0000000000 */
.L_x_112:
[----:B------:R-:W-:Y:S05]  /*0980*/  BSYNC.RECONVERGENT B2 ;  /* 0x0000000000027941 */ /* 0x000fea0003800200 */
.L_x_111:
[----:B------:R-:W1:Y:S01]  /*0990*/  I2F.U32.RP R20, UR7 ;  /* 0x0000000700147d06 */ /* 0x000e620008209000 */
[----:B------:R-:W-:Y:S01]  /*09a0*/  MOV R18, RZ ;  /* 0x000000ff00127202 */ /* 0x000fe20000000f00 */
[----:B------:R-:W-:Y:S01]  /*09b0*/  BSSY.RECONVERGENT B2, `(.L_x_115) ;  /* 0x0000031000027945 */ /* 0x000fe20003800200 */
[----:B------:R-:W-:-:S05]  /*09c0*/  ISETP.NE.U32.AND P2, PT, RZ, UR7, PT ;  /* 0x00000007ff007c0c */ /* 0x000fca000bf45070 */
[----:B-1----:R-:W1:Y:S02]  /*09d0*/  MUFU.RCP R20, R20 ;  /* 0x0000001400147308 */ /* 0x002e640000001000 */
[----:B-1----:R-:W-:-:S06]  /*09e0*/  VIADD R21, R20, 0xffffffe ;  /* 0x0ffffffe14157836 */ /* 0x002fcc0000000000 */
[----:B------:R1:W3:Y:S02]  /*09f0*/  F2I.FTZ.U32.TRUNC.NTZ R19, R21 ;  /* 0x0000001500137305 */ /* 0x0002e4000021f000 */
[----:B-1----:R-:W-:Y:S02]  /*0a00*/  LOP3.LUT R21, RZ, UR7, RZ, 0x33, !PT ;  /* 0x00000007ff157c12 */ /* 0x002fe4000f8e33ff */
[----:B---3--:R-:W-:-:S05]  /*0a10*/  IADD3 R23, PT, PT, RZ, -R19, RZ ;  /* 0x80000013ff177210 */ /* 0x008fca0007ffe0ff */
[----:B------:R-:W-:-:S04]  /*0a20*/  IMAD R23, R23, UR7, RZ ;  /* 0x0000000717177c24 */ /* 0x000fc8000f8e02ff */
[----:B------:R-:W-:-:S06]  /*0a30*/  IMAD.HI.U32 R23, R19, R23, R18 ;  /* 0x0000001713177227 */ /* 0x000fcc00078e0012 */
[----:B------:R-:W-:-:S04]  /*0a40*/  IMAD.HI.U32 R0, R23, R4, RZ ;  /* 0x0000000417007227 */ /* 0x000fc800078e00ff */
[----:B------:R-:W-:-:S04]  /*0a50*/  IMAD.MOV R19, RZ, RZ, -R0 ;  /* 0x000000ffff137224 */ /* 0x000fc800078e0a00 */
[----:B------:R-:W-:-:S05]  /*0a60*/  IMAD R18, R19, UR7, R4 ;  /* 0x0000000713127c24 */ /* 0x000fca000f8e0204 */
[----:B------:R-:W-:-:S13]  /*0a70*/  ISETP.GE.U32.AND P1, PT, R18, UR7, PT ;  /* 0x0000000712007c0c */ /* 0x000fda000bf26070 */
[----:B------:R-:W-:Y:S02]  /*0a80*/  @P1 IADD3 R18, PT, PT, R18, -UR7, RZ ;  /* 0x8000000712121c10 */ /* 0x000fe4000fffe0ff */
[----:B------:R-:W-:Y:S02]  /*0a90*/  @P1 IADD3 R0, PT, PT, R0, 0x1, RZ ;  /* 0x0000000100001810 */ /* 0x000fe40007ffe0ff */
[----:B------:R-:W-:-:S13]  /*0aa0*/  ISETP.GE.U32.AND P0, PT, R18, UR7, PT ;  /* 0x0000000712007c0c */ /* 0x000fda000bf06070 */
[----:B------:R-:W-:-:S05]  /*0ab0*/  @P0 VIADD R0, R0, 0x1 ;  /* 0x0000000100000836 */ /* 0x000fca0000000000 */
        /* <DEDUP_REMOVED lines=29> */
.L_x_118:
[----:B------:R-:W-:Y:S05]  /*0c90*/  BSYNC.RECONVERGENT B3 ;  /* 0x0000000000037941 */ /* 0x000fea0003800200 */
.L_x_117:
[----:B------:R-:W-:-:S04]  /*0ca0*/  FFMA R27, R26, R27, R0 ;  /* 0x0000001b1a1b7223 */ /* 0x000fc80000000000 */
[----:B------:R-:W-:-:S07]  /*0cb0*/  FADD R12, R12, -R27 ;  /* 0x8000001b0c0c7221 */ /* 0x000fce0000000000 */
.L_x_116:
[----:B------:R-:W-:Y:S05]  /*0cc0*/  BSYNC.RECONVERGENT B2 ;  /* 0x0000000000027941 */ /* 0x000fea0003800200 */
.L_x_115:
[----:B------:R-:W1:Y:S01]  /*0cd0*/  I2F.U32.RP R20, UR7 ;  /* 0x0000000700147d06 */ /* 0x000e620008209000 */
[----:B------:R-:W-:Y:S01]  /*0ce0*/  HFMA2 R18, -RZ, RZ, 0, 0 ;  /* 0x00000000ff127431 */ /* 0x000fe200000001ff */
[----:B------:R-:W-:Y:S01]  /*0cf0*/  ISETP.NE.U32.AND P2, PT, RZ, UR7, PT ;  /* 0x00000007ff007c0c */ /* 0x000fe2000bf45070 */
[----:B------:R-:W-:Y:S05]  /*0d00*/  BSSY.RECONVERGENT B2, `(.L_x_119) ;  /* 0x0000030000027945 */ /* 0x000fea0003800200 */
[----:B-1----:R-:W1:Y:S02]  /*0d10*/  MUFU.RCP R20, R20 ;  /* 0x0000001400147308 */ /* 0x002e640000001000 */
[----:B-1----:R-:W-:-:S06]  /*0d20*/  IADD3 R19, PT, PT, R20, 0xffffffe, RZ ;  /* 0x0ffffffe14137810 */ /* 0x002fcc0007ffe0ff */
[----:B------:R-:W1:Y:S02]  /*0d30*/  F2I.FTZ.U32.TRUNC.NTZ R19, R19 ;  /* 0x0000001300137305 */ /* 0x000e64000021f000 */
[----:B-1----:R-:W-:-:S04]  /*0d40*/  IMAD.MOV R21, RZ, RZ, -R19 ;  /* 0x000000ffff157224 */ /* 0x002fc800078e0a13 */
[----:B------:R-:W-:-:S04]  /*0d50*/  IMAD R21, R21, UR7, RZ ;  /* 0x0000000715157c24 */ /* 0x000fc8000f8e02ff */
[----:B------:R-:W-:Y:S01]  /*0d60*/  IMAD.HI.U32 R0, R19, R21, R18 ;  /* 0x0000001513007227 */ /* 0x000fe200078e0012 */
[----:B------:R-:W-:-:S05]  /*0d70*/  LOP3.LUT R21, RZ, UR7, RZ, 0x33, !PT ;  /* 0x00000007ff157c12 */ /* 0x000fca000f8e33ff */
[----:B------:R-:W-:-:S05]  /*0d80*/  IMAD.HI.U32 R0, R0, R3, RZ ;  /* 0x0000000300007227 */ /* 0x000fca00078e00ff */
[----:B------:R-:W-:-:S05]  /*0d90*/  IADD3 R18, PT, PT, -R0, RZ, RZ ;  /* 0x000000ff00127210 */ /* 0x000fca0007ffe1ff */
[----:B------:R-:W-:-:S05]  /*0da0*/  IMAD R18, R18, UR7, R3 ;  /* 0x0000000712127c24 */ /* 0x000fca000f8e0203 */
[----:B------:R-:W-:-:S13]  /*0db0*/  ISETP.GE.U32.AND P1, PT, R18, UR7, PT ;  /* 0x0000000712007c0c */ /* 0x000fda000bf26070 */
[----:B------:R-:W-:Y:S01]  /*0dc0*/  @P1 VIADD R18, R18, -UR7 ;  /* 0x8000000712121c36 */ /* 0x000fe20008000000 */
[----:B------:R-:W-:-:S04]  /*0dd0*/  @P1 IADD3 R0, PT, PT, R0, 0x1, RZ ;  /* 0x0000000100001810 */ /* 0x000fc80007ffe0ff */
[----:B------:R-:W-:-:S13]  /*0de0*/  ISETP.GE.U32.AND P0, PT, R18, UR7, PT ;  /* 0x0000000712007c0c */ /* 0x000fda000bf06070 */
[----:B------:R-:W-:-:S04]  /*0df0*/  @P0 IADD3 R0, PT, PT, R0, 0x1, RZ ;  /* 0x0000000100000810 */ /* 0x000fc80007ffe0ff */
[----:B------:R-:W-:-:S04]  /*0e00*/  SEL R0, R21, R0, !P2 ;  /* 0x0000000015007207 */ /* 0x000fc80005000000 */
[----:B------:R-:W-:-:S13]  /*0e10*/  ISETP.GE.U32.AND P1, PT, R0, UR10, PT ;  /* 0x0000000a00007c0c */ /* 0x000fda000bf26070 */
[----:B------:R-:W-:Y:S05]  /*0e20*/  @P1 BRA `(.L_x_120) ;  /* 0x0000000000741947 */ /* 0x000fea0003800000 */
[----:B------:R-:W-:Y:S02]  /*0e30*/  VIADD R19, R18, -UR7 ;  /* 0x8000000712137c36 */ /* 0x000fe40008000000 */
        /* <DEDUP_REMOVED lines=25> */
.L_x_122:
[----:B------:R-:W-:Y:S05]  /*0fd0*/  BSYNC.RECONVERGENT B3 ;  /* 0x0000000000037941 */ /* 0x000fea0003800200 */
.L_x_121:
[----:B------:R-:W-:-:S04]  /*0fe0*/  FFMA R27, R26, R27, R0 ;  /* 0x0000001b1a1b7223 */ /* 0x000fc80000000000 */
[----:B------:R-:W-:-:S07]  /*0ff0*/  FADD R12, R12, -R27 ;  /* 0x8000001b0c0c7221 */ /* 0x000fce0000000000 */
.L_x_120:
[----:B------:R-:W-:Y:S05]  /*1000*/  BSYNC.RECONVERGENT B2 ;  /* 0x0000000000027941 */ /* 0x000fea0003800200 */
.L_x_119:
[C---:B------:R-:W-:Y:S01]  /*1010*/  LEA R5, R9.reuse, R5, 0x2 ;  /* 0x0000000509057211 */ /* 0x040fe200078e10ff */
[C---:B------:R-:W-:Y:S01]  /*1020*/  IMAD R3, R9.reuse, 0x4, R3 ;  /* 0x0000000409037824 */ /* 0x040fe200078e0203 */
[C---:B------:R-:W-:Y:S02]  /*1030*/  LEA R4, R9.reuse, R4, 0x2 ;  /* 0x0000000409047211 */ /* 0x040fe400078e10ff */
[----:B------:R-:W-:Y:S01]  /*1040*/  LEA R2, R9, R2, 0x2 ;  /* 0x0000000209027211 */ /* 0x000fe200078e10ff */
[----:B------:R-:W-:Y:S06]  /*1050*/  BRA.U UP0, `(.L_x_123) ;  /* 0xfffffff100a07547 */ /* 0x000fec000b83ffff */
.L_x_106:
[----:B------:R-:W-:-:S09]  /*1060*/  UISETP.NE.AND UP0, UPT, UR6, URZ, UPT ;  /* 0x000000ff0600728c */ /* 0x000fd2000bf05270 */
[----:B------:R-:W-:Y:S05]  /*1070*/  BRA.U !UP0, `(.L_x_105) ;  /* 0x0000000908d47547 */ /* 0x000fea000b800000 */
[----:B------:R-:W-:-:S09]  /*1080*/  UISETP.NE.AND UP0, UPT, UR6, 0x1, UPT ;  /* 0x000000010600788c */ /* 0x000fd2000bf05270 */
[----:B------:R-:W-:Y:S05]  /*1090*/  BRA.U !UP0, `(.L_x_124) ;  /* 0x0000000508d47547 */ /* 0x000fea000b800000 */
[----:B------:R-:W0:Y:S01]  /*10a0*/  LDCU UR5, c[0x0][0x384] ;  /* 0x00007080ff0577ac */ /* 0x000e220008000800 */
[----:B------:R-:W-:Y:S01]  /*10b0*/  IMAD R4, R9, UR4, R10 ;  /* 0x0000000409047c24 */ /* 0x000fe2000f8e020a */
[----:B------:R-:W-:Y:S01]  /*10c0*/  BSSY.RECONVERGENT B2, `(.L_x_125) ;  /* 0x0000037000027945 */ /* 0x000fe20003800200 */
[----:B------:R-:W1:Y:S01]  /*10d0*/  LDCU UR6, c[0x0][0x38c] ;  /* 0x00007180ff0677ac */ /* 0x000e620008000800 */
[----:B0-----:R-:W0:Y:S01]  /*10e0*/  I2F.U32.RP R14, UR5 ;  /* 0x00000005000e7d06 */ /* 0x001e220008209000 */
[----:B------:R-:W-:Y:S02]  /*10f0*/  ISETP.NE.U32.AND P2, PT, RZ, UR5, PT ;  /* 0x00000005ff007c0c */ /* 0x000fe4000bf45070 */
[----:B------:R-:W-:-:S05]  /*1100*/  LOP3.LUT R15, RZ, UR5, RZ, 0x33, !PT ;  /* 0x00000005ff0f7c12 */ /* 0x000fca000f8e33ff */
[----:B0-----:R-:W0:Y:S02]  /*1110*/  MUFU.RCP R14, R14 ;  /* 0x0000000e000e7308 */ /* 0x001e240000001000 */
[----:B0-----:R-:W-:-:S06]  /*1120*/  IADD3 R2, PT, PT, R14, 0xffffffe, RZ ;  /* 0x0ffffffe0e027810 */ /* 0x001fcc0007ffe0ff */
[----:B------:R0:W3:Y:S02]  /*1130*/  F2I.FTZ.U32.TRUNC.NTZ R3, R2 ;  /* 0x0000000200037305 */ /* 0x0000e4000021f000 */
[----:B0-----:R-:W-:Y:S01]  /*1140*/  MOV R2, RZ ;  /* 0x000000ff00027202 */ /* 0x001fe20000000f00 */
[----:B---3--:R-:W-:-:S04]  /*1150*/  IMAD.MOV R5, RZ, RZ, -R3 ;  /* 0x000000ffff057224 */ /* 0x008fc800078e0a03 */
        /* <DEDUP_REMOVED lines=11> */
[----:B-1----:R-:W-:-:S13]  /*1210*/  ISETP.GE.U32.AND P1, PT, R14, UR6, PT ;  /* 0x000000060e007c0c */ /* 0x002fda000bf26070 */
[----:B------:R-:W-:Y:S05]  /*1220*/  @P1 BRA `(.L_x_126) ;  /* 0x0000000000801947 */ /* 0x000fea0003800000 */
[----:B------:R-:W0:Y:S01]  /*1230*/  LDCU UR6, c[0x0][0x388] ;  /* 0x00007100ff0677ac */ /* 0x000e220008000800 */
[----:B------:R-:W2:Y:S01]  /*1240*/  LDC.64 R2, c[0x0][0x390] ;  /* 0x0000e400ff027b82 */ /* 0x000ea20000000a00 */
[----:B------:R-:W-:-:S05]  /*1250*/  VIADD R0, R5, -UR5 ;  /* 0x8000000505007c36 */ /* 0x000fca0008000000 */
[----:B------:R-:W-:Y:S01]  /*1260*/  @P2 SEL R15, R0, R5, P0 ;  /* 0x00000005000f2207 */ /* 0x000fe20000000000 */
[----:B0-----:R-:W-:-:S04]  /*1270*/  IMAD R0, R14, UR6, R13 ;  /* 0x000000060e007c24 */ /* 0x001fc8000f8e020d */
[----:B------:R-:W-:Y:S02]  /*1280*/  IMAD R5, R0, UR5, R15 ;  /* 0x0000000500057c24 */ /* 0x000fe4000f8e020f */
[----:B------:R-:W0:Y:S02]  /*1290*/  LDC.64 R14, c[0x0][0x3b0] ;  /* 0x0000ec00ff0e7b82 */ /* 0x000e240000000a00 */
[----:B--2---:R-:W-:-:S06]  /*12a0*/  IMAD.WIDE.U32 R16, R5, 0x4, R2 ;  /* 0x0000000405107825 */ /* 0x004fcc00078e0002 */
[----:B------:R-:W2:Y:S01]  /*12b0*/  LDG.E R16, desc[UR8][R16.64] ;  /* 0x0000000810107981 */ /* 0x000ea2000c1e1900 */
[----:B------:R-:W1:Y:S01]  /*12c0*/  MUFU.RCP R19, R8 ;  /* 0x0000000800137308 */ /* 0x000e620000001000 */
[C---:B------:R-:W-:Y:S01]  /*12d0*/  FMUL R0, R7.reuse, 16777216 ;  /* 0x4b80000007007820 */ /* 0x040fe20000400000 */
[----:B------:R-:W-:-:S04]  /*12e0*/  FSETP.GEU.AND P1, PT, |R7|, 1.175494350822287508e-38, PT ;  /* 0x008000000700780b */ /* 0x000fc80003f2e200 */
[----:B------:R-:W-:Y:S01]  /*12f0*/  FSEL R18, R0, R7, !P1 ;  /* 0x0000000700127208 */ /* 0x000fe20004800000 */
[----:B0-----:R-:W-:-:S03]  /*1300*/  IMAD.WIDE.U32 R14, R5, 0x4, R14 ;  /* 0x00000004050e7825 */ /* 0x001fc600078e000e */
[----:B------:R-:W0:Y:S01]  /*1310*/  MUFU.RSQ R2, R18 ;  /* 0x0000001200027308 */ /* 0x000e220000001400 */
[----:B-1----:R-:W-:Y:S01]  /*1320*/  FFMA R0, -R8, R19, 1 ;  /* 0x3f80000008007423 */ /* 0x002fe20000000113 */
[----:B------:R-:W-:Y:S01]  /*1330*/  BSSY.RECONVERGENT B3, `(.L_x_127) ;  /* 0x000000d000037945 */ /* 0x000fe20003800200 */
[----:B------:R1:W5:Y:S02]  /*1340*/  LDG.E R3, desc[UR8][R14.64] ;  /* 0x000000080e037981 */ /* 0x000364000c1e1900 */
[----:B------:R-:W-:Y:S01]  /*1350*/  FFMA R0, R19, R0, R19 ;  /* 0x0000000013007223 */ /* 0x000fe20000000013 */
[----:B0-----:R-:W-:Y:S01]  /*1360*/  @!P1 FMUL R2, R2, 4096 ;  /* 0x4580000002029820 */ /* 0x001fe20000400000 */
[----:B--2--5:R-:W-:-:S04]  /*1370*/  FADD R5, -R11, R16 ;  /* 0x000000100b057221 */ /* 0x024fc80000000100 */
[----:B------:R-:W-:-:S04]  /*1380*/  FMUL R25, R6, R5 ;  /* 0x0000000506197220 */ /* 0x000fc80000400000 */
[----:B------:R-:W0:Y:S01]  /*1390*/  FCHK P0, R25, R8 ;  /* 0x0000000819007302 */ /* 0x000e220000000000 */
[----:B------:R-:W-:-:S04]  /*13a0*/  FFMA R5, R0, R25, RZ ;  /* 0x0000001900057223 */ /* 0x000fc800000000ff */
[----:B-1----:R-:W-:-:S04]  /*13b0*/  FFMA R14, -R8, R5, R25 ;  /* 0x00000005080e7223 */ /* 0x002fc80000000119 */
[----:B------:R-:W-:Y:S01]  /*13c0*/  FFMA R0, R0, R14, R5 ;  /* 0x0000000e00007223 */ /* 0x000fe20000000005 */
[----:B0-----:R-:W-:Y:S06]  /*13d0*/  @!P0 BRA `(.L_x_128) ;  /* 0x0000000000088947 */ /* 0x001fec0003800000 */
[----:B------:R-:W-:-:S07]  /*13e0*/  MOV R18, 0x1400 ;  /* 0x0000140000127802 */ /* 0x000fce0000000f00 */
[----:B------:R-:W-:Y:S05]  /*13f0*/  CALL.REL.NOINC `($__internal_6_$__cuda_sm3x_div_rn_noftz_f32_slowpath) ;  /* 0x0000000800907944 */ /* 0x000fea0003c00000 */
.L_x_128:
[----:B------:R-:W-:Y:S05]  /*1400*/  BSYNC.RECONVERGENT B3 ;  /* 0x0000000000037941 */ /* 0x000fea0003800200 */
.L_x_127:
[----:B------:R-:W-:-:S04]  /*1410*/  FFMA R3, R2, R3, R0 ;  /* 0x0000000302037223 */ /* 0x000fc80000000000 */
[----:B------:R-:W-:-:S07]  /*1420*/  FADD R12, R12, -R3 ;  /* 0x800000030c0c7221 */ /* 0x000fce0000000000 */
.L_x_126:
[----:B------:R-:W-:Y:S05]  /*1430*/  BSYNC.RECONVERGENT B2 ;  /* 0x0000000000027941 */ /* 0x000fea0003800200 */
.L_x_125:
[----:B------:R-:W0:Y:S01]  /*1440*/  LDCU UR5, c[0x0][0x384] ;  /* 0x00007080ff0577ac */ /* 0x000e220008000800 */
[----:B------:R-:W-:Y:S01]  /*1450*/  BSSY.RECONVERGENT B2, `(.L_x_129) ;  /* 0x0000038000027945 */ /* 0x000fe20003800200 */
[----:B------:R-:W1:Y:S01]  /*1460*/  LDCU UR6, c[0x0][0x38c] ;  /* 0x00007180ff0677ac */ /* 0x000e620008000800 */
[----:B0-----:R-:W0:Y:S01]  /*1470*/  I2F.U32.RP R5, UR5 ;  /* 0x0000000500057d06 */ /* 0x001e220008209000 */
[----:B------:R-:W-:Y:S02]  /*1480*/  ISETP.NE.U32.AND P2, PT, RZ, UR5, PT ;  /* 0x00000005ff007c0c */ /* 0x000fe4000bf45070 */
[----:B--2---:R-:W-:-:S05]  /*1490*/  LOP3.LUT R17, RZ, UR5, RZ, 0x33, !PT ;  /* 0x00000005ff117c12 */ /* 0x004fca000f8e33ff */
[----:B0-----:R-:W0:Y:S02]  /*14a0*/  MUFU.RCP R5, R5 ;  /* 0x0000000500057308 */ /* 0x001e240000001000 */
[----:B0-----:R-:W-:-:S06]  /*14b0*/  IADD3 R2, PT, PT, R5, 0xffffffe, RZ ;  /* 0x0ffffffe05027810 */ /* 0x001fcc0007ffe0ff */
[----:B------:R0:W2:Y:S02]  /*14c0*/  F2I.FTZ.U32.TRUNC.NTZ R3, R2 ;  /* 0x0000000200037305 */ /* 0x0000a4000021f000 */
[----:B0-----:R-:W-:Y:S01]  /*14d0*/  IMAD.MOV.U32 R2, RZ, RZ, RZ ;  /* 0x000000ffff027224 */ /* 0x001fe200078e00ff */
[----:B--2---:R-:W-:-:S05]  /*14e0*/  IADD3 R15, PT, PT, RZ, -R3, RZ ;  /* 0x80000003ff0f7210 */ /* 0x004fca0007ffe0ff */
[----:B------:R-:W-:-:S04]  /*14f0*/  IMAD R15, R15, UR5, RZ ;  /* 0x000000050f0f7c24 */ /* 0x000fc8000f8e02ff */
[----:B------:R-:W-:Y:S01]  /*1500*/  IMAD.HI.U32 R0, R3, R15, R2 ;  /* 0x0000000f03007227 */ /* 0x000fe200078e0002 */
[----:B------:R-:W-:-:S05]  /*1510*/  IADD3 R3, PT, PT, R4, R9, RZ ;  /* 0x0000000904037210 */ /* 0x000fca0007ffe0ff */
        /* <DEDUP_REMOVED lines=12> */
[----:B------:R-:W1:Y:S01]  /*15e0*/  LDC.64 R2, c[0x0][0x390] ;  /* 0x0000e400ff027b82 */ /* 0x000e620000000a00 */
[----:B------:R-:W-:-:S05]  /*15f0*/  VIADD R5, R4, -UR5 ;  /* 0x8000000504057c36 */ /* 0x000fca0008000000 */
[----:B------:R-:W-:Y:S02]  /*1600*/  @P2 SEL R17, R5, R4, P0 ;  /* 0x0000000405112207 */ /* 0x000fe40000000000 */
[----:B------:R-:W2:Y:S01]  /*1610*/  LDC.64 R4, c[0x0][0x3b0] ;  /* 0x0000ec00ff047b82 */ /* 0x000ea20000000a00 */
[----:B0-----:R-:W-:-:S04]  /*1620*/  IMAD R0, R0, UR6, R13 ;  /* 0x0000000600007c24 */ /* 0x001fc8000f8e020d */
[----:B------:R-:W-:-:S04]  /*1630*/  IMAD R17, R0, UR5, R17 ;  /* 0x0000000500117c24 */ /* 0x000fc8000f8e0211 */
[----:B-1----:R-:W-:-:S06]  /*1640*/  IMAD.WIDE.U32 R14, R17, 0x4, R2 ;  /* 0x00000004110e7825 */ /* 0x002fcc00078e0002 */
[----:B------:R-:W3:Y:S01]  /*1650*/  LDG.E R14, desc[UR8][R14.64] ;  /* 0x000000080e0e7981 */ /* 0x000ee2000c1e1900 */
[----:B------:R-:W0:Y:S01]  /*1660*/  MUFU.RCP R19, R8 ;  /* 0x0000000800137308 */ /* 0x000e220000001000 */
[----:B--2---:R-:W-:-:S04]  /*1670*/  IMAD.WIDE.U32 R4, R17, 0x4, R4 ;  /* 0x0000000411047825 */ /* 0x004fc800078e0004 */
[C---:B------:R-:W-:Y:S01]  /*1680*/  FMUL R0, R7.reuse, 16777216 ;  /* 0x4b80000007007820 */ /* 0x040fe20000400000 */
[----:B------:R-:W-:Y:S01]  /*1690*/  FSETP.GEU.AND P1, PT, |R7|, 1.175494350822287508e-38, PT ;  /* 0x008000000700780b */ /* 0x000fe20003f2e200 */
[----:B------:R-:W-:Y:S01]  /*16a0*/  BSSY.RECONVERGENT B3, `(.L_x_131) ;  /* 0x0000010000037945 */ /* 0x000fe20003800200 */
[----:B------:R1:W5:Y:S02]  /*16b0*/  LDG.E R3, desc[UR8][R4.64] ;  /* 0x0000000804037981 */ /* 0x000364000c1e1900 */
[----:B------:R-:W-:-:S04]  /*16c0*/  FSEL R16, R0, R7, !P1 ;  /* 0x0000000700107208 */ /* 0x000fc80004800000 */
[----:B------:R-:W2:Y:S01]  /*16d0*/  MUFU.RSQ R2, R16 ;  /* 0x0000001000027308 */ /* 0x000ea20000001400 */
[----:B0-----:R-:W-:-:S04]  /*16e0*/  FFMA R0, -R8, R19, 1 ;  /* 0x3f80000008007423 */ /* 0x001fc80000000113 */
[----:B------:R-:W-:Y:S01]  /*16f0*/  FFMA R0, R19, R0, R19 ;  /* 0x0000000013007223 */ /* 0x000fe20000000013 */
[----:B--2---:R-:W-:Y:S01]  /*1700*/  @!P1 FMUL R2, R2, 4096 ;  /* 0x4580000002029820 */ /* 0x004fe20000400000 */
[----:B---3-5:R-:W-:-:S04]  /*1710*/  FADD R17, -R11, R14 ;  /* 0x0000000e0b117221 */ /* 0x028fc80000000100 */
        /* <DEDUP_REMOVED lines=8> */
.L_x_132:
[----:B------:R-:W-:Y:S05]  /*17a0*/  BSYNC.RECONVERGENT B3 ;  /* 0x0000000000037941 */ /* 0x000fea0003800200 */
.L_x_131:
[----:B------:R-:W-:-:S04]  /*17b0*/  FFMA R3, R2, R3, R0 ;  /* 0x0000000302037223 */ /* 0x000fc80000000000 */
[----:B------:R-:W-:-:S07]  /*17c0*/  FADD R12, R12, -R3 ;  /* 0x800000030c0c7221 */ /* 0x000fce0000000000 */
.L_x_130:
[----:B------:R-:W-:Y:S05]  /*17d0*/  BSYNC.RECONVERGENT B2 ;  /* 0x0000000000027941 */ /* 0x000fea0003800200 */
.L_x_129:
[----:B------:R-:W-:-:S12]  /*17e0*/  UIADD3 UR4, UPT, UPT, UR4, 0x2, URZ ;  /* 0x0000000204047890 */ /* 0x000fd8000fffe0ff */
.L_x_124:
[----:B------:R-:W1:Y:S02]  /*17f0*/  LDCU UR5, c[0x0][0x380] ;  /* 0x00007000ff0577ac */ /* 0x000e640008000800 */
[----:B-1----:R-:W-:-:S04]  /*1800*/  ULOP3.LUT UR5, UR5, 0x1, URZ, 0xc0, !UPT ;  /* 0x0000000105057892 */ /* 0x002fc8000f8ec0ff */
[----:B------:R-:W-:-:S09]  /*1810*/  UISETP.NE.U32.AND UP0, UPT, UR5, 0x1, UPT ;  /* 0x000000010500788c */ /* 0x000fd2000bf05070 */
[----:B------:R-:W-:Y:S05]  /*1820*/  BRA.U UP0, `(.L_x_105) ;  /* 0x0000000100e87547 */ /* 0x000fea000b800000 */
[----:B------:R-:W1:Y:S01]  /*1830*/  LDCU UR5, c[0x0][0x384] ;  /* 0x00007080ff0577ac */ /* 0x000e620008000800 */
[----:B------:R-:W-:Y:S01]  /*1840*/  IMAD.MOV.U32 R2, RZ, RZ, RZ ;  /* 0x000000ffff027224 */ /* 0x000fe200078e00ff */
[----:B------:R-:W-:Y:S01]  /*1850*/  BSSY.RECONVERGENT B2, `(.L_x_105) ;  /* 0x0000037000027945 */ /* 0x000fe20003800200 */
[----:B------:R-:W-:Y:S01]  /*1860*/  IMAD R9, R9, UR4, R10 ;  /* 0x0000000409097c24 */ /* 0x000fe2000f8e020a */
[----:B------:R-:W3:Y:S01]  /*1870*/  LDCU UR4, c[0x0][0x38c] ;  /* 0x00007180ff0477ac */ /* 0x000ee20008000800 */
[----:B-1----:R-:W1:Y:S01]  /*1880*/  I2F.U32.RP R4, UR5 ;  /* 0x0000000500047d06 */ /* 0x002e620008209000 */
[----:B------:R-:W-:-:S07]  /*1890*/  ISETP.NE.U32.AND P2, PT, RZ, UR5, PT ;  /* 0x00000005ff007c0c */ /* 0x000fce000bf45070 */
        /* <DEDUP_REMOVED lines=16> */
[----:B---3--:R-:W-:-:S13]  /*19a0*/  ISETP.GE.U32.AND P1, PT, R0, UR4, PT ;  /* 0x0000000400007c0c */ /* 0x008fda000bf26070 */
[----:B------:R-:W-:Y:S05]  /*19b0*/  @P1 BRA `(.L_x_133) ;  /* 0x0000000000801947 */ /* 0x000fea0003800000 */
[----:B------:R-:W1:Y:S01]  /*19c0*/  LDCU UR4, c[0x0][0x388] ;  /* 0x00007100ff0477ac */ /* 0x000e620008000800 */
[----:B0-----:R-:W0:Y:S01]  /*19d0*/  LDC.64 R14, c[0x0][0x390] ;  /* 0x0000e400ff0e7b82 */ /* 0x001e220000000a00 */
[----:B------:R-:W-:-:S04]  /*19e0*/  IADD3 R3, PT, PT, R2, -UR5, RZ ;  /* 0x8000000502037c10 */ /* 0x000fc8000fffe0ff */
[----:B------:R-:W-:Y:S01]  /*19f0*/  @P2 SEL R5, R3, R2, P0 ;  /* 0x0000000203052207 */ /* 0x000fe20000000000 */
[----:B-1----:R-:W-:-:S04]  /*1a00*/  IMAD R0, R0, UR4, R13 ;  /* 0x0000000400007c24 */ /* 0x002fc8000f8e020d */
[----:B------:R-:W-:Y:S02]  /*1a10*/  IMAD R3, R0, UR5, R5 ;  /* 0x0000000500037c24 */ /* 0x000fe4000f8e0205 */
[----:B------:R-:W1:Y:S02]  /*1a20*/  LDC.64 R4, c[0x0][0x3b0] ;  /* 0x0000ec00ff047b82 */ /* 0x000e640000000a00 */
[----:B0-----:R-:W-:-:S06]  /*1a30*/  IMAD.WIDE.U32 R14, R3, 0x4, R14 ;  /* 0x00000004030e7825 */ /* 0x001fcc00078e000e */
[----:B------:R-:W3:Y:S01]  /*1a40*/  LDG.E R14, desc[UR8][R14.64] ;  /* 0x000000080e0e7981 */ /* 0x000ee2000c1e1900 */
[----:B--2---:R-:W0:Y:S01]  /*1a50*/  MUFU.RCP R17, R8 ;  /* 0x0000000800117308 */ /* 0x004e220000001000 */
[C---:B------:R-:W-:Y:S01]  /*1a60*/  FMUL R0, R7.reuse, 16777216 ;  /* 0x4b80000007007820 */ /* 0x040fe20000400000 */
[----:B------:R-:W-:-:S04]  /*1a70*/  FSETP.GEU.AND P1, PT, |R7|, 1.175494350822287508e-38, PT ;  /* 0x008000000700780b */ /* 0x000fc80003f2e200 */
[----:B------:R-:W-:Y:S01]  /*1a80*/  FSEL R9, R0, R7, !P1 ;  /* 0x0000000700097208 */ /* 0x000fe20004800000 */
[----:B-1----:R-:W-:-:S03]  /*1a90*/  IMAD.WIDE.U32 R4, R3, 0x4, R4 ;  /* 0x0000000403047825 */ /* 0x002fc600078e0004 */
[----:B------:R-:W1:Y:S01]  /*1aa0*/  MUFU.RSQ R3, R9 ;  /* 0x0000000900037308 */ /* 0x000e620000001400 */
[----:B0-----:R-:W-:Y:S01]  /*1ab0*/  FFMA R0, -R8, R17, 1 ;  /* 0x3f80000008007423 */ /* 0x001fe20000000111 */
[----:B------:R0:W5:Y:S01]  /*1ac0*/  LDG.E R2, desc[UR8][R4.64] ;  /* 0x0000000804027981 */ /* 0x000162000c1e1900 */
[----:B------:R-:W-:Y:S02]  /*1ad0*/  BSSY.RECONVERGENT B3, `(.L_x_134) ;  /* 0x000000c000037945 */ /* 0x000fe40003800200 */
[----:B------:R-:W-:Y:S01]  /*1ae0*/  FFMA R0, R17, R0, R17 ;  /* 0x0000000011007223 */ /* 0x000fe20000000011 */
[----:B-1----:R-:W-:Y:S01]  /*1af0*/  @!P1 FMUL R3, R3, 4096 ;  /* 0x4580000003039820 */ /* 0x002fe20000400000 */
[----:B---3-5:R-:W-:-:S04]  /*1b00*/  FADD R11, -R11, R14 ;  /* 0x0000000e0b0b7221 */ /* 0x028fc80000000100 */
[----:B------:R-:W-:-:S04]  /*1b10*/  FMUL R25, R6, R11 ;  /* 0x0000000b06197220 */ /* 0x000fc80000400000 */
[----:B------:R-:W1:Y:S01]  /*1b20*/  FCHK P0, R25, R8 ;  /* 0x0000000819007302 */ /* 0x000e620000000000 */
[----:B------:R-:W-:-:S04]  /*1b30*/  FFMA R7, R0, R25, RZ ;  /* 0x0000001900077223 */ /* 0x000fc800000000ff */
[----:B0-----:R-:W-:-:S04]  /*1b40*/  FFMA R4, -R8, R7, R25 ;  /* 0x0000000708047223 */ /* 0x001fc80000000119 */
[----:B------:R-:W-:Y:S01]  /*1b50*/  FFMA R0, R0, R4, R7 ;  /* 0x0000000400007223 */ /* 0x000fe20000000007 */
[----:B-1----:R-:W-:Y:S06]  /*1b60*/  @!P0 BRA `(.L_x_135) ;  /* 0x0000000000088947 */ /* 0x002fec0003800000 */
[----:B------:R-:W-:-:S07]  /*1b70*/  MOV R18, 0x1b90 ;  /* 0x00001b9000127802 */ /* 0x000fce0000000f00 */
[----:B------:R-:W-:Y:S05]  /*1b80*/  CALL.REL.NOINC `($__internal_6_$__cuda_sm3x_div_rn_noftz_f32_slowpath) ;  /* 0x0000000000ac7944 */ /* 0x000fea0003c00000 */
.L_x_135:
[----:B------:R-:W-:Y:S05]  /*1b90*/  BSYNC.RECONVERGENT B3 ;  /* 0x0000000000037941 */ /* 0x000fea0003800200 */
.L_x_134:
[----:B------:R-:W-:-:S04]  /*1ba0*/  FFMA R3, R3, R2, R0 ;  /* 0x0000000203037223 */ /* 0x000fc80000000000 */
[----:B------:R-:W-:-:S07]  /*1bb0*/  FADD R12, R12, -R3 ;  /* 0x800000030c0c7221 */ /* 0x000fce0000000000 */
.L_x_133:
[----:B------:R-:W-:Y:S05]  /*1bc0*/  BSYNC.RECONVERGENT B2 ;  /* 0x0000000000027941 */ /* 0x000fea0003800200 */
.L_x_105:
[----:B------:R-:W1:Y:S01]  /*1bd0*/  S2R R4, SR_TID.X ;  /* 0x0000000000047919 */ /* 0x000e620000002100 */
[----:B------:R-:W3:Y:S01]  /*1be0*/  S2UR UR5, SR_CgaCtaId ;  /* 0x00000000000579c3 */ /* 0x000ee20000008800 */
[----:B------:R-:W-:Y:S01]  /*1bf0*/  UMOV UR4, 0x400 ;  /* 0x0000040000047882 */ /* 0x000fe20000000000 */
[----:B------:R-:W4:Y:S02]  /*1c00*/  LDCU UR10, c[0x0][0x360] ;  /* 0x00006c00ff0a77ac */ /* 0x000f240008000800 */
[----:B----4-:R-:W-:Y:S02]  /*1c10*/  UISETP.GE.U32.AND UP0, UPT, UR10, 0x2, UPT ;  /* 0x000000020a00788c */ /* 0x010fe4000bf06070 */
[----:B---3--:R-:W-:Y:S01]  /*1c20*/  ULEA UR4, UR5, UR4, 0x18 ;  /* 0x0000000405047291 */ /* 0x008fe2000f8ec0ff */
[C---:B-1----:R-:W-:Y:S02]  /*1c30*/  LEA.HI R0, R4.reuse, R4, RZ, 0x1b ;  /* 0x0000000404007211 */ /* 0x042fe400078fd8ff */
[----:B------:R-:W-:-:S03]  /*1c40*/  ISETP.NE.AND P1, PT, R4, RZ, PT ;  /* 0x000000ff0400720c */ /* 0x000fc60003f25270 */
[----:B------:R-:W-:-:S05]  /*1c50*/  LEA R3, R0, UR4, 0x2 ;  /* 0x0000000400037c11 */ /* 0x000fca000f8e10ff */
[----:B------:R1:W-:Y:S01]  /*1c60*/  STS [R3], R12 ;  /* 0x0000000c03007388 */ /* 0x0003e20000000800 */
[----:B------:R-:W-:Y:S06]  /*1c70*/  BAR.SYNC.DEFER_BLOCKING 0x0 ;  /* 0x0000000000007b1d */ /* 0x000fec0000010000 */
[----:B------:R-:W-:Y:S05]  /*1c80*/  BRA.U !UP0, `(.L_x_136) ;  /* 0x0000000108407547 */ /* 0x000fea000b800000 */
[----:B------:R-:W-:-:S05]  /*1c90*/  UMOV UR5, 0x1 ;  /* 0x0000000100057882 */ /* 0x000fca0000000000 */
.L_x_137:
        /* <DEDUP_REMOVED lines=10> */
[----:B---3--:R-:W3:Y:S02]  /*1d40*/  @!P0 LDS R0, [R0] ;  /* 0x0000000000008984 */ /* 0x008ee40000000800 */
[----:B---3--:R-:W-:-:S05]  /*1d50*/  @!P0 FADD R2, R0, R5 ;  /* 0x0000000500028221 */ /* 0x008fca0000000000 */
[----:B------:R3:W-:Y:S01]  /*1d60*/  @!P0 STS [R3], R2 ;  /* 0x0000000203008388 */ /* 0x0007e20000000800 */
[----:B------:R-:W-:Y:S06]  /*1d70*/  BAR.SYNC.DEFER_BLOCKING 0x0 ;  /* 0x0000000000007b1d */ /* 0x000fec0000010000 */
[----:B------:R-:W-:Y:S05]  /*1d80*/  BRA.U !UP0, `(.L_x_137) ;  /* 0xfffffffd08c47547 */ /* 0x000fea000b83ffff */
.L_x_136:
[----:B------:R-:W-:Y:S05]  /*1d90*/  @P1 EXIT ;  /* 0x000000000000194d */ /* 0x000fea0003800000 */
[----:B-1-3--:R-:W1:Y:S02]  /*1da0*/  LDC.64 R2, c[0x0][0x3c0] ;  /* 0x0000f000ff027b82 */ /* 0x00ae640000000a00 */
[----:B-1----:R-:W-:-:S05]  /*1db0*/  IMAD.WIDE.U32 R2, R13, 0x4, R2 ;  /* 0x000000040d027825 */ /* 0x002fca00078e0002 */
[----:B------:R-:W3:Y:S01]  /*1dc0*/  LDG.E R5, desc[UR8][R2.64] ;  /* 0x0000000802057981 */ /* 0x000ee2000c1e1900 */
[----:B------:R-:W1:Y:S01]  /*1dd0*/  S2UR UR5, SR_CgaCtaId ;  /* 0x00000000000579c3 */ /* 0x000e620000008800 */
[----:B------:R-:W-:Y:S02]  /*1de0*/  UMOV UR4, 0x400 ;  /* 0x0000040000047882 */ /* 0x000fe40000000000 */
[----:B-1----:R-:W-:-:S09]  /*1df0*/  ULEA UR4, UR5, UR4, 0x18 ;  /* 0x0000000405047291 */ /* 0x002fd2000f8ec0ff */
[----:B------:R-:W3:Y:S02]  /*1e00*/  LDS R0, [UR4] ;  /* 0x00000004ff007984 */ /* 0x000ee40008000800 */
[----:B---3--:R-:W-:-:S05]  /*1e10*/  FADD R5, R0, R5 ;  /* 0x0000000500057221 */ /* 0x008fca0000000000 */
[----:B------:R-:W-:Y:S01]  /*1e20*/  STG.E desc[UR8][R2.64], R5 ;  /* 0x0000000502007986 */ /* 0x000fe2000c101908 */
[----:B------:R-:W-:Y:S05]  /*1e30*/  EXIT ;  /* 0x000000000000794d */ /* 0x000fea0003800000 */
        .weak           $__internal_6_$__cuda_sm3x_div_rn_noftz_f32_slowpath
        .type           $__internal_6_$__cuda_sm3x_div_rn_noftz_f32_slowpath,@function
        .size           $__internal_6_$__cuda_sm3x_div_rn_noftz_f32_slowpath,(.L_x_222 - $__internal_6_$__cuda_sm3x_div_rn_noftz_f32_slowpath)
$__internal_6_$__cuda_sm3x_div_rn_noftz_f32_slowpath:
[--C-:B------:R-:W-:Y:S01]  /*1e40*/  SHF.R.U32.HI R19, RZ, 0x17, R8.reuse ;  /* 0x00000017ff137819 */ /* 0x100fe20000011608 */
[----:B------:R-:W-:Y:S01]  /*1e50*/  BSSY.RECONVERGENT B0, `(.L_x_138) ;  /* 0x0000063000007945 */ /* 0x000fe20003800200 */
[----:B------:R-:W-:Y:S01]  /*1e60*/  SHF.R.U32.HI R22, RZ, 0x17, R25 ;  /* 0x00000017ff167819 */ /* 0x000fe20000011619 */
[----:B------:R-:W-:Y:S01]  /*1e70*/  IMAD.MOV.U32 R24, RZ, RZ, R8 ;  /* 0x000000ffff187224 */ /* 0x000fe200078e0008 */
[----:B------:R-:W-:Y:S02]  /*1e80*/  LOP3.LUT R19, R19, 0xff, RZ, 0xc0, !PT ;  /* 0x000000ff13137812 */ /* 0x000fe400078ec0ff */
[----:B------:R-:W-:Y:S02]  /*1e90*/  LOP3.LUT R22, R22, 0xff, RZ, 0xc0, !PT ;  /* 0x000000ff16167812 */ /* 0x000fe400078ec0ff */
[----:B------:R-:W-:Y:S02]  /*1ea0*/  IADD3 R0, PT, PT, R19, -0x1, RZ ;  /* 0xffffffff13007810 */ /* 0x000fe40007ffe0ff */
[----:B------:R-:W-:-:S02]  /*1eb0*/  IADD3 R21, PT, PT, R22, -0x1, RZ ;  /* 0xffffffff16157810 */ /* 0x000fc40007ffe0ff */
        /* <DEDUP_REMOVED lines=27> */
.L_x_139:
[----:B------:R-:W-:Y:S01]  /*2070*/  LEA R21, R19, 0xc0800000, 0x17 ;  /* 0xc080000013157811 */ /* 0x000fe200078eb8ff */
[----:B------:R-:W-:Y:S01]  /*2080*/  BSSY.RECONVERGENT B1, `(.L_x_144) ;  /* 0x0000036000017945 */ /* 0x000fe20003800200 */
[----:B------:R-:W-:Y:S02]  /*2090*/  IADD3 R22, PT, PT, R22, -0x7f, RZ ;  /* 0xffffff8116167810 */ /* 0x000fe40007ffe0ff */
[----:B------:R-:W-:-:S04]  /*20a0*/  IADD3 R28, PT, PT, -R21, R24, RZ ;  /* 0x00000018151c7210 */ /* 0x000fc80007ffe1ff */
[----:B------:R-:W0:Y:S01]  /*20b0*/  MUFU.RCP R0, R28 ;  /* 0x0000001c00007308 */ /* 0x000e220000001000 */
[----:B------:R-:W-:-:S04]  /*20c0*/  FADD.FTZ R23, -R28, -RZ ;  /* 0x800000ff1c177221 */ /* 0x000fc80000010100 */
[----:B0-----:R-:W-:-:S04]  /*20d0*/  FFMA R21, R0, R23, 1 ;  /* 0x3f80000000157423 */ /* 0x001fc80000000017 */
[----:B------:R-:W-:Y:S01]  /*20e0*/  FFMA R21, R0, R21, R0 ;  /* 0x0000001500157223 */ /* 0x000fe20000000000 */
[----:B------:R-:W-:-:S04]  /*20f0*/  IMAD R0, R22, -0x800000, R25 ;  /* 0xff80000016007824 */ /* 0x000fc800078e0219 */
[----:B------:R-:W-:-:S04]  /*2100*/  FFMA R24, R0, R21, RZ ;  /* 0x0000001500187223 */ /* 0x000fc800000000ff */
[----:B------:R-:W-:-:S04]  /*2110*/  FFMA R25, R23, R24, R0 ;  /* 0x0000001817197223 */ /* 0x000fc80000000000 */
[----:B------:R-:W-:Y:S01]  /*2120*/  FFMA R24, R21, R25, R24 ;  /* 0x0000001915187223 */ /* 0x000fe20000000018 */
[----:B------:R-:W-:-:S03]  /*2130*/  IADD3 R25, PT, PT, R22, 0x7f, -R19 ;  /* 0x0000007f16197810 */ /* 0x000fc60007ffe813 */
[----:B------:R-:W-:Y:S02]  /*2140*/  FFMA R23, R23, R24, R0 ;  /* 0x0000001817177223 */ /* 0x000fe40000000000 */
[----:B------:R-:W-:Y:S02]  /*2150*/  IMAD.IADD R25, R25, 0x1, R20 ;  /* 0x0000000119197824 */ /* 0x000fe400078e0214 */
[----:B------:R-:W-:-:S05]  /*2160*/  FFMA R0, R21, R23, R24 ;  /* 0x0000001715007223 */ /* 0x000fca0000000018 */
[----:B------:R-:W-:-:S04]  /*2170*/  SHF.R.U32.HI R19, RZ, 0x17, R0 ;  /* 0x00000017ff137819 */ /* 0x000fc80000011600 */
[----:B------:R-:W-:-:S04]  /*2180*/  LOP3.LUT R20, R19, 0xff, RZ, 0xc0, !PT ;  /* 0x000000ff13147812 */ /* 0x000fc800078ec0ff */
[----:B------:R-:W-:-:S04]  /*2190*/  IADD3 R19, PT, PT, R20, R25, RZ ;  /* 0x0000001914137210 */ /* 0x000fc80007ffe0ff */
[----:B------:R-:W-:-:S04]  /*21a0*/  IADD3 R20, PT, PT, R19, -0x1, RZ ;  /* 0xffffffff13147810 */ /* 0x000fc80007ffe0ff */
        /* <DEDUP_REMOVED lines=10> */
[CCC-:B------:R-:W-:Y:S01]  /*2250*/  FFMA.RP R22, R21.reuse, R23.reuse, R24.reuse ;  /* 0x0000001715167223 */ /* 0x1c0fe20000008018 */
[----:B------:R-:W-:Y:S01]  /*2260*/  FFMA.RM R23, R21, R23, R24 ;  /* 0x0000001715177223 */ /* 0x000fe20000004018 */
[C---:B------:R-:W-:Y:S02]  /*2270*/  IADD3 R21, PT, PT, R19.reuse, 0x20, RZ ;  /* 0x0000002013157810 */ /* 0x040fe40007ffe0ff */
[----:B------:R-:W-:Y:S02]  /*2280*/  LOP3.LUT R20, R20, 0x7fffff, RZ, 0xc0, !PT ;  /* 0x007fffff14147812 */ /* 0x000fe400078ec0ff */
[C---:B------:R-:W-:Y:S02]  /*2290*/  ISETP.NE.AND P2, PT, R19.reuse, RZ, PT ;  /* 0x000000ff1300720c */ /* 0x040fe40003f45270 */
[----:B------:R-:W-:Y:S02]  /*22a0*/  LOP3.LUT R20, R20, 0x800000, RZ, 0xfc, !PT ;  /* 0x0080000014147812 */ /* 0x000fe400078efcff */
[----:B------:R-:W-:Y:S01]  /*22b0*/  ISETP.NE.AND P1, PT, R19, RZ, PT ;  /* 0x000000ff1300720c */ /* 0x000fe20003f25270 */
[----:B------:R-:W-:Y:S01]  /*22c0*/  IMAD.MOV R19, RZ, RZ, -R19 ;  /* 0x000000ffff137224 */ /* 0x000fe200078e0a13 */
[----:B------:R-:W-:-:S02]  /*22d0*/  SHF.L.U32 R21, R20, R21, RZ ;  /* 0x0000001514157219 */ /* 0x000fc400000006ff */
[----:B------:R-:W-:Y:S02]  /*22e0*/  FSETP.NEU.FTZ.AND P0, PT, R22, R23, PT ;  /* 0x000000171600720b */ /* 0x000fe40003f1d000 */
[----:B------:R-:W-:Y:S02]  /*22f0*/  SEL R19, R19, RZ, P2 ;  /* 0x000000ff13137207 */ /* 0x000fe40001000000 */
[----:B------:R-:W-:Y:S02]  /*2300*/  ISETP.NE.AND P1, PT, R21, RZ, P1 ;  /* 0x000000ff1500720c */ /* 0x000fe40000f25270 */
[----:B------:R-:W-:Y:S02]  /*2310*/  SHF.R.U32.HI R22, RZ, R19, R20 ;  /* 0x00000013ff167219 */ /* 0x000fe40000011614 */
[----:B------:R-:W-:Y:S02]  /*2320*/  PLOP3.LUT P0, PT, P0, P1, PT, 0xf8, 0x8f ;  /* 0x00000000008f781c */ /* 0x000fe40000703f70 */
[----:B------:R-:W-:-:S02]  /*2330*/  SHF.R.U32.HI R20, RZ, 0x1, R22 ;  /* 0x00000001ff147819 */ /* 0x000fc40000011616 */
[----:B------:R-:W-:-:S04]  /*2340*/  SEL R19, RZ, 0x1, !P0 ;  /* 0x00000001ff137807 */ /* 0x000fc80004000000 */
[----:B------:R-:W-:-:S04]  /*2350*/  LOP3.LUT R19, R19, 0x1, R20, 0xf8, !PT ;  /* 0x0000000113137812 */ /* 0x000fc800078ef814 */
[----:B------:R-:W-:-:S04]  /*2360*/  LOP3.LUT R19, R19, R22, RZ, 0xc0, !PT ;  /* 0x0000001613137212 */ /* 0x000fc800078ec0ff */
[----:B------:R-:W-:-:S04]  /*2370*/  IADD3 R19, PT, PT, R20, R19, RZ ;  /* 0x0000001314137210 */ /* 0x000fc80007ffe0ff */
[----:B------:R-:W-:Y:S01]  /*2380*/  LOP3.LUT R0, R19, R0, RZ, 0xfc, !PT ;  /* 0x0000000013007212 */ /* 0x000fe200078efcff */
[----:B------:R-:W-:Y:S06]  /*2390*/  BRA `(.L_x_147) ;  /* 0x0000000000107947 */ /* 0x000fec0003800000 */
.L_x_146:
[----:B------:R-:W-:-:S04]  /*23a0*/  LOP3.LUT R0, R0, 0x80000000, RZ, 0xc0, !PT ;  /* 0x8000000000007812 */ /* 0x000fc800078ec0ff */
[----:B------:R-:W-:Y:S01]  /*23b0*/  LOP3.LUT R0, R0, 0x7f800000, RZ, 0xfc, !PT ;  /* 0x7f80000000007812 */ /* 0x000fe200078efcff */
[----:B------:R-:W-:Y:S06]  /*23c0*/  BRA `(.L_x_147) ;  /* 0x0000000000047947 */ /* 0x000fec0003800000 */
.L_x_145:
[----:B------:R-:W-:-:S07]  /*23d0*/  LEA R0, R25, R0, 0x17 ;  /* 0x0000000019007211 */ /* 0x000fce00078eb8ff */
.L_x_147:
[----:B------:R-:W-:Y:S05]  /*23e0*/  BSYNC.RECONVERGENT B1 ;  /* 0x0000000000017941 */ /* 0x000fea0003800200 */
.L_x_144:
[----:B------:R-:W-:Y:S05]  /*23f0*/  BRA `(.L_x_148) ;  /* 0x0000000000207947 */ /* 0x000fea0003800000 */
.L_x_143:
[----:B------:R-:W-:-:S04]  /*2400*/  LOP3.LUT R24, R24, 0x80000000, R25, 0x48, !PT ;  /* 0x8000000018187812 */ /* 0x000fc800078e4819 */
[----:B------:R-:W-:Y:S01]  /*2410*/  LOP3.LUT R0, R24, 0x7f800000, RZ, 0xfc, !PT ;  /* 0x7f80000018007812 */ /* 0x000fe200078efcff */
[----:B------:R-:W-:Y:S06]  /*2420*/  BRA `(.L_x_148) ;  /* 0x0000000000147947 */ /* 0x000fec0003800000 */
.L_x_142:
[----:B------:R-:W-:Y:S01]  /*2430*/  LOP3.LUT R0, R24, 0x80000000, R25, 0x48, !PT ;  /* 0x8000000018007812 */ /* 0x000fe200078e4819 */
[----:B------:R-:W-:Y:S06]  /*2440*/  BRA `(.L_x_148) ;  /* 0x00000000000c7947 */ /* 0x000fec0003800000 */
.L_x_141:
[----:B------:R-:W0:Y:S01]  /*2450*/  MUFU.RSQ R0, -QNAN ;  /* 0xffc0000000007908 */ /* 0x000e220000001400 */
[----:B------:R-:W-:Y:S05]  /*2460*/  BRA `(.L_x_148) ;  /* 0x0000000000047947 */ /* 0x000fea0003800000 */
.L_x_140:
[----:B------:R-:W-:-:S07]  /*2470*/  FADD.FTZ R0, R25, R8 ;  /* 0x0000000819007221 */ /* 0x000fce0000010000 */
.L_x_148:
[----:B------:R-:W-:Y:S05]  /*2480*/  BSYNC.RECONVERGENT B0 ;  /* 0x0000000000007941 */ /* 0x000fea0003800200 */
.L_x_138:
[----:B------:R-:W-:-:S04]  /*2490*/  HFMA2 R19, -RZ, RZ, 0, 0 ;  /* 0x00000000ff137431 */ /* 0x000fc800000001ff */
[----:B0-----:R-:W-:Y:S05]  /*24a0*/  RET.REL.NODEC R18 `(_Z44conv_normalize_mean_bwd_nonatomic_f32_kerneljjjjPKfS0_S0_S0_S0_fPf) ;  /* 0xffffffd812d47950 */ /* 0x001fea0003c3ffff */
.L_x_149:
        /* <DEDUP_REMOVED lines=13> */
.L_x_222:


//--------------------- .text._Z40conv_normalize_var_bwd_atomic_f32_kerneljjjjjPKfS0_S0_S0_fPf --------------------------
	.section	.text._Z40conv_normalize_var_bwd_atomic_f32_kerneljjjjjPKfS0_S0_S0_fPf,"ax",@progbits
	.align	128
        .global         _Z40conv_normalize_var_bwd_atomic_f32_kerneljjjjjPKfS0_S0_S0_fPf
        .type           _Z40conv_normalize_var_bwd_atomic_f32_kerneljjjjjPKfS0_S0_S0_fPf,@function
        .size           _Z40conv_normalize_var_bwd_atomic_f32_kerneljjjjjPKfS0_S0_S0_fPf,(.L_x_223 - _Z40conv_normalize_var_bwd_atomic_f32_kerneljjjjjPKfS0_S0_S0_fPf)
        .other          _Z40conv_normalize_var_bwd_atomic_f32_kerneljjjjjPKfS0_S0_S0_fPf,@"STO_CUDA_ENTRY STV_DEFAULT"
_Z40conv_normalize_var_bwd_atomic_f32_kerneljjjjjPKfS0_S0_S0_fPf:
.text._Z40conv_normalize_var_bwd_atomic_f32_kerneljjjjjPKfS0_S0_S0_fPf:
        /* <DEDUP_REMOVED lines=31> */
[----:B------:R-:W0:Y:S08]  /*01f0*/  LDC.64 R16, c[0x0][0x3a8] ;  /* 0x0000ea00ff107b82 */ /* 0x000e300000000a00 */
[----:B------:R-:W1:Y:S01]  /*0200*/  LDC.64 R14, c[0x0][0x3a0] ;  /* 0x0000e800ff0e7b82 */ /* 0x000e620000000a00 */
[----:B------:R-:W2:Y:S01]  /*0210*/  S2R R13, SR_TID.X ;  /* 0x00000000000d7919 */ /* 0x000ea20000002100 */
[----:B------:R-:W3:Y:S01]  /*0220*/  LDCU UR5, c[0x0][0x3b8] ;  /* 0x00007700ff0577ac */ /* 0x000ee20008000800 */
[----:B------:R-:W4:Y:S05]  /*0230*/  LDCU UR4, c[0x0][0x360] ;  /* 0x00006c00ff0477ac */ /* 0x000f2a0008000800 */
[----:B------:R-:W2:Y:S01]  /*0240*/  LDC.64 R8, c[0x0][0x3b0] ;  /* 0x0000ec00ff087b82 */ /* 0x000ea20000000a00 */
[----:B------:R-:W0:Y:S01]  /*0250*/  LDCU UR10, c[0x0][0x38c] ;  /* 0x00007180ff0a77ac */ /* 0x000e220008000800 */
[----:B------:R-:W0:Y:S02]  /*0260*/  LDCU UR6, c[0x0][0x388] ;  /* 0x00007100ff0677ac */ /* 0x000e240008000800 */
[----:B0-----:R-:W-:-:S04]  /*0270*/  IMAD.WIDE.U32 R16, R2, 0x4, R16 ;  /* 0x0000000402107825 */ /* 0x001fc800078e0010 */
[----:B------:R-:W0:Y:S01]  /*0280*/  LDC.64 R6, c[0x0][0x398] ;  /* 0x0000e600ff067b82 */ /* 0x000e220000000a00 */
[----:B------:R-:W0:Y:S01]  /*0290*/  LDCU UR7, c[0x0][0x390] ;  /* 0x00007200ff0777ac */ /* 0x000e220008000800 */
[----:B------:R-:W3:Y:S01]  /*02a0*/  LDG.E R3, desc[UR8][R16.64] ;  /* 0x0000000810037981 */ /* 0x000ee2000c1e1900 */
[----:B-1----:R-:W-:-:S05]  /*02b0*/  IMAD.WIDE.U32 R14, R2, 0x4, R14 ;  /* 0x00000004020e7825 */ /* 0x002fca00078e000e */
[----:B------:R-:W1:Y:S01]  /*02c0*/  LDC.64 R4, c[0x0][0x380] ;  /* 0x0000e000ff047b82 */ /* 0x000e620000000a00 */
[----:B------:R0:W5:Y:S01]  /*02d0*/  LDG.E R12, desc[UR8][R14.64] ;  /* 0x000000080e0c7981 */ /* 0x000162000c1e1900 */
[----:B------:R-:W-:Y:S02]  /*02e0*/  HFMA2 R11, -RZ, RZ, 0, 0 ;  /* 0x00000000ff0b7431 */ /* 0x000fe400000001ff */
[----:B01234-:R-:W-:-:S07]  /*02f0*/  FADD R3, R3, UR5 ;  /* 0x0000000503037e21 */ /* 0x01ffce0008000000 */
.L_x_155:
        /* <DEDUP_REMOVED lines=29> */
[----:B------:R-:W-:-:S04]  /*04d0*/  IMAD.WIDE.U32 R14, R17, 0x4, R8 ;  /* 0x00000004110e7825 */ /* 0x000fc800078e0008 */
[----:B------:R-:W-:Y:S02]  /*04e0*/  IMAD.WIDE.U32 R16, R17, 0x4, R6 ;  /* 0x0000000411107825 */ /* 0x000fe400078e0006 */
[----:B------:R0:W2:Y:S04]  /*04f0*/  LDG.E R14, desc[UR8][R14.64] ;  /* 0x000000080e0e7981 */ /* 0x0000a8000c1e1900 */
[----:B------:R-:W3:Y:S01]  /*0500*/  LDG.E R17, desc[UR8][R16.64] ;  /* 0x0000000810117981 */ /* 0x000ee2000c1e1900 */
[C---:B------:R-:W-:Y:S01]  /*0510*/  FMUL R0, R3.reuse, 16777216 ;  /* 0x4b80000003007820 */ /* 0x040fe20000400000 */
[----:B------:R-:W-:Y:S01]  /*0520*/  FSETP.GEU.AND P0, PT, |R3|, 1.175494350822287508e-38, PT ;  /* 0x008000000300780b */ /* 0x000fe20003f0e200 */
[----:B------:R-:W0:Y:S01]  /*0530*/  MUFU.RCP R20, R3 ;  /* 0x0000000300147308 */ /* 0x000e220000001000 */
[----:B------:R-:W-:Y:S02]  /*0540*/  BSSY.RECONVERGENT B1, `(.L_x_153) ;  /* 0x0000012000017945 */ /* 0x000fe40003800200 */
[----:B------:R-:W-:-:S05]  /*0550*/  FSEL R18, R0, R3, !P0 ;  /* 0x0000000300127208 */ /* 0x000fca0004000000 */
[----:B------:R-:W1:Y:S01]  /*0560*/  MUFU.RSQ R21, R18 ;  /* 0x0000001200157308 */ /* 0x000e620000001400 */
[----:B0-----:R-:W-:-:S04]  /*0570*/  FFMA R15, -R3, R20, 1 ;  /* 0x3f800000030f7423 */ /* 0x001fc80000000114 */
[----:B------:R-:W-:Y:S01]  /*0580*/  FFMA R15, R20, R15, R20 ;  /* 0x0000000f140f7223 */ /* 0x000fe20000000014 */
[----:B-1----:R-:W-:Y:S01]  /*0590*/  @!P0 FMUL R21, R21, 4096 ;  /* 0x4580000015158820 */ /* 0x002fe20000400000 */
[----:B--2---:R-:W-:Y:S01]  /*05a0*/  FMUL R0, R14, -0.5 ;  /* 0xbf0000000e007820 */ /* 0x004fe20000400000 */
[----:B---3-5:R-:W-:-:S04]  /*05b0*/  FADD R19, -R12, R17 ;  /* 0x000000110c137221 */ /* 0x028fc80000000100 */
[----:B------:R-:W-:-:S04]  /*05c0*/  FMUL R0, R0, R19 ;  /* 0x0000001300007220 */ /* 0x000fc80000400000 */
[----:B------:R-:W-:-:S04]  /*05d0*/  FMUL R0, R0, R21 ;  /* 0x0000001500007220 */ /* 0x000fc80000400000 */
[----:B------:R-:W0:Y:S01]  /*05e0*/  FCHK P0, R0, R3 ;  /* 0x0000000300007302 */ /* 0x000e220000000000 */
[----:B------:R-:W-:-:S04]  /*05f0*/  FFMA R14, R0, R15, RZ ;  /* 0x0000000f000e7223 */ /* 0x000fc800000000ff */
[----:B------:R-:W-:-:S04]  /*0600*/  FFMA R16, -R3, R14, R0 ;  /* 0x0000000e03107223 */ /* 0x000fc80000000100 */
[----:B------:R-:W-:Y:S01]  /*0610*/  FFMA R14, R15, R16, R14 ;  /* 0x000000100f0e7223 */ /* 0x000fe2000000000e */
[----:B0-----:R-:W-:Y:S06]  /*0620*/  @!P0 BRA `(.L_x_154) ;  /* 0x00000000000c8947 */ /* 0x001fec0003800000 */
[----:B------:R-:W-:-:S07]  /*0630*/  MOV R14, 0x650 ;  /* 0x00000650000e7802 */ /* 0x000fce0000000f00 */
[----:B------:R-:W-:Y:S05]  /*0640*/  CALL.REL.NOINC `($__internal_7_$__cuda_sm3x_div_rn_noftz_f32_slowpath) ;  /* 0x0000000000a87944 */ /* 0x000fea0003c00000 */
[----:B------:R-:W-:-:S07]  /*0650*/  MOV R14, R0 ;  /* 0x00000000000e7202 */ /* 0x000fce0000000f00 */
.L_x_154:
[----:B------:R-:W-:Y:S05]  /*0660*/  BSYNC.RECONVERGENT B1 ;  /* 0x0000000000017941 */ /* 0x000fea0003800200 */
.L_x_153:
[----:B------:R-:W-:-:S07]  /*0670*/  FADD R11, R11, R14 ;  /* 0x0000000e0b0b7221 */ /* 0x000fce0000000000 */
.L_x_152:
[----:B------:R-:W-:Y:S05]  /*0680*/  BSYNC.RECONVERGENT B0 ;  /* 0x0000000000007941 */ /* 0x000fea0003800200 */
.L_x_151:
[----:B------:R-:W-:Y:S05]  /*0690*/  @!P2 BRA `(.L_x_155) ;  /* 0xfffffffc0018a947 */ /* 0x000fea000383ffff */
.L_x_150:
        /* <DEDUP_REMOVED lines=13> */
.L_x_157:
        /* <DEDUP_REMOVED lines=15> */
.L_x_156:
        /* <DEDUP_REMOVED lines=9> */
        .weak           $__internal_7_$__cuda_sm3x_div_rn_noftz_f32_slowpath
        .type           $__internal_7_$__cuda_sm3x_div_rn_noftz_f32_slowpath,@function
        .size           $__internal_7_$__cuda_sm3x_div_rn_noftz_f32_slowpath,(.L_x_223 - $__internal_7_$__cuda_sm3x_div_rn_noftz_f32_slowpath)
$__internal_7_$__cuda_sm3x_div_rn_noftz_f32_slowpath:
        /* <DEDUP_REMOVED lines=36> */
.L_x_159:
        /* <DEDUP_REMOVED lines=29> */
[-C--:B------:R-:W-:Y:S01]  /*0d00*/  FFMA.RZ R15, R17, R21.reuse, R18 ;  /* 0x00000015110f7223 */ /* 0x080fe2000000c012 */
[----:B------:R-:W-:Y:S01]  /*0d10*/  IMAD.MOV R19, RZ, RZ, -R20 ;  /* 0x000000ffff137224 */ /* 0x000fe200078e0a14 */
[C---:B------:R-:W-:Y:S02]  /*0d20*/  ISETP.NE.AND P3, PT, R20.reuse, RZ, PT ;  /* 0x000000ff1400720c */ /* 0x040fe40003f65270 */
[C---:B------:R-:W-:Y:S02]  /*0d30*/  ISETP.NE.AND P1, PT, R20.reuse, RZ, PT ;  /* 0x000000ff1400720c */ /* 0x040fe40003f25270 */
[----:B------:R-:W-:Y:S01]  /*0d40*/  LOP3.LUT R16, R15, 0x7fffff, RZ, 0xc0, !PT ;  /* 0x007fffff0f107812 */ /* 0x000fe200078ec0ff */
[CCC-:B------:R-:W-:Y:S01]  /*0d50*/  FFMA.RP R15, R17.reuse, R21.reuse, R18.reuse ;  /* 0x00000015110f7223 */ /* 0x1c0fe20000008012 */
[----:B------:R-:W-:Y:S01]  /*0d60*/  FFMA.RM R18, R17, R21, R18 ;  /* 0x0000001511127223 */ /* 0x000fe20000004012 */
[----:B------:R-:W-:Y:S01]  /*0d70*/  VIADD R17, R20, 0x20 ;  /* 0x0000002014117836 */ /* 0x000fe20000000000 */
[----:B------:R-:W-:-:S03]  /*0d80*/  LOP3.LUT R16, R16, 0x800000, RZ, 0xfc, !PT ;  /* 0x0080000010107812 */ /* 0x000fc600078efcff */
        /* <DEDUP_REMOVED lines=13> */
.L_x_166:
[----:B------:R-:W-:-:S04]  /*0e60*/  LOP3.LUT R0, R0, 0x80000000, RZ, 0xc0, !PT ;  /* 0x8000000000007812 */ /* 0x000fc800078ec0ff */
[----:B------:R-:W-:Y:S01]  /*0e70*/  LOP3.LUT R0, R0, 0x7f800000, RZ, 0xfc, !PT ;  /* 0x7f80000000007812 */ /* 0x000fe200078efcff */
[----:B------:R-:W-:Y:S06]  /*0e80*/  BRA `(.L_x_167) ;  /* 0x0000000000047947 */ /* 0x000fec0003800000 */
.L_x_165:
[----:B------:R-:W-:-:S07]  /*0e90*/  IMAD R0, R19, 0x800000, R0 ;  /* 0x0080000013007824 */ /* 0x000fce00078e0200 */
.L_x_167:
[----:B------:R-:W-:Y:S05]  /*0ea0*/  BSYNC.RECONVERGENT B3 ;  /* 0x0000000000037941 */ /* 0x000fea0003800200 */
.L_x_164:
[----:B------:R-:W-:Y:S05]  /*0eb0*/  BRA `(.L_x_168) ;  /* 0x0000000000207947 */ /* 0x000fea0003800000 */
.L_x_163:
[----:B------:R-:W-:-:S04]  /*0ec0*/  LOP3.LUT R0, R18, 0x80000000, R17, 0x48, !PT ;  /* 0x8000000012007812 */ /* 0x000fc800078e4811 */
[----:B------:R-:W-:Y:S01]  /*0ed0*/  LOP3.LUT R0, R0, 0x7f800000, RZ, 0xfc, !PT ;  /* 0x7f80000000007812 */ /* 0x000fe200078efcff */
[----:B------:R-:W-:Y:S06]  /*0ee0*/  BRA `(.L_x_168) ;  /* 0x0000000000147947 */ /* 0x000fec0003800000 */
.L_x_162:
[----:B------:R-:W-:Y:S01]  /*0ef0*/  LOP3.LUT R0, R18, 0x80000000, R17, 0x48, !PT ;  /* 0x8000000012007812 */ /* 0x000fe200078e4811 */
[----:B------:R-:W-:Y:S06]  /*0f00*/  BRA `(.L_x_168) ;  /* 0x00000000000c7947 */ /* 0x000fec0003800000 */
.L_x_161:
[----:B------:R-:W0:Y:S01]  /*0f10*/  MUFU.RSQ R0, -QNAN ;  /* 0xffc0000000007908 */ /* 0x000e220000001400 */
[----:B------:R-:W-:Y:S05]  /*0f20*/  BRA `(.L_x_168) ;  /* 0x0000000000047947 */ /* 0x000fea0003800000 */
.L_x_160:
[----:B------:R-:W-:-:S07]  /*0f30*/  FADD.FTZ R0, R0, R3 ;  /* 0x0000000300007221 */ /* 0x000fce0000010000 */
.L_x_168:
[----:B------:R-:W-:Y:S05]  /*0f40*/  BSYNC.RECONVERGENT B2 ;  /* 0x0000000000027941 */ /* 0x000fea0003800200 */
.L_x_158:
[----:B------:R-:W-:-:S04]  /*0f50*/  IMAD.MOV.U32 R15, RZ, RZ, 0x0 ;  /* 0x00000000ff0f7424 */ /* 0x000fc800078e00ff */
[----:B0-----:R-:W-:Y:S05]  /*0f60*/  RET.REL.NODEC R14 `(_Z40conv_normalize_var_bwd_atomic_f32_kerneljjjjjPKfS0_S0_S0_fPf) ;  /* 0xfffffff00e247950 */ /* 0x001fea0003c3ffff */
.L_x_169:
        /* <DEDUP_REMOVED lines=9> */
.L_x_223:


//--------------------- .text._Z43conv_normalize_var_bwd_nonatomic_f32_kerneljjjjPKfS0_S0_S0_fPf --------------------------
	.section	.text._Z43conv_normalize_var_bwd_nonatomic_f32_kerneljjjjPKfS0_S0_S0_fPf,"ax",@progbits
	.align	128
        .global         _Z43conv_normalize_var_bwd_nonatomic_f32_kerneljjjjPKfS0_S0_S0_fPf
        .type           _Z43conv_normalize_var_bwd_nonatomic_f32_kerneljjjjPKfS0_S0_S0_fPf,@function
        .size           _Z43conv_normalize_var_bwd_nonatomic_f32_kerneljjjjPKfS0_S0_S0_fPf,(.L_x_224 - _Z43conv_normalize_var_bwd_nonatomic_f32_kerneljjjjPKfS0_S0_S0_fPf)
        .other          _Z43conv_normalize_var_bwd_nonatomic_f32_kerneljjjjPKfS0_S0_S0_fPf,@"STO_CUDA_ENTRY STV_DEFAULT"
_Z43conv_normalize_var_bwd_nonatomic_f32_kerneljjjjPKfS0_S0_S0_fPf:
.text._Z43conv_normalize_var_bwd_nonatomic_f32_kerneljjjjPKfS0_S0_S0_fPf:
        /* <DEDUP_REMOVED lines=10> */
[----:B------:R-:W0:Y:S08]  /*00a0*/  LDC.64 R6, c[0x0][0x3a0] ;  /* 0x0000e800ff067b82 */ /* 0x000e300000000a00 */
[----:B------:R-:W1:Y:S01]  /*00b0*/  LDC.64 R4, c[0x0][0x398] ;  /* 0x0000e600ff047b82 */ /* 0x000e620000000a00 */
[----:B------:R-:W2:Y:S01]  /*00c0*/  S2R R10, SR_TID.X ;  /* 0x00000000000a7919 */ /* 0x000ea20000002100 */
[----:B------:R-:W3:Y:S01]  /*00d0*/  LDCU UR4, c[0x0][0x3b0] ;  /* 0x00007600ff0477ac */ /* 0x000ee20008000800 */
[----:B0-----:R-:W-:-:S05]  /*00e0*/  IMAD.WIDE.U32 R6, R2, 0x4, R6 ;  /* 0x0000000402067825 */ /* 0x001fca00078e0006 */
[----:B------:R-:W3:Y:S01]  /*00f0*/  LDG.E R3, desc[UR8][R6.64] ;  /* 0x0000000806037981 */ /* 0x000ee2000c1e1900 */
[----:B-1----:R-:W-:-:S05]  /*0100*/  IMAD.WIDE.U32 R4, R2, 0x4, R4 ;  /* 0x0000000402047825 */ /* 0x002fca00078e0004 */
[----:B------:R0:W5:Y:S01]  /*0110*/  LDG.E R9, desc[UR8][R4.64] ;  /* 0x0000000804097981 */ /* 0x000162000c1e1900 */
[----:B------:R-:W1:Y:S01]  /*0120*/  LDC R11, c[0x0][0x360] ;  /* 0x0000d800ff0b7b82 */ /* 0x000e620000000800 */
[----:B------:R-:W-:Y:S01]  /*0130*/  UISETP.GE.U32.AND UP0, UPT, UR5, 0x4, UPT ;  /* 0x000000040500788c */ /* 0x000fe2000bf06070 */
[----:B------:R-:W-:Y:S01]  /*0140*/  MOV R8, RZ ;  /* 0x000000ff00087202 */ /* 0x000fe20000000f00 */
[----:B------:R-:W-:Y:S01]  /*0150*/  ULOP3.LUT UR6, UR5, 0x3, URZ, 0xc0, !UPT ;  /* 0x0000000305067892 */ /* 0x000fe2000f8ec0ff */
[----:B---3--:R-:W-:Y:S01]  /*0160*/  FADD R3, R3, UR4 ;  /* 0x0000000403037e21 */ /* 0x008fe20008000000 */
[----:B------:R-:W-:-:S05]  /*0170*/  UMOV UR4, URZ ;  /* 0x000000ff00047c82 */ /* 0x000fca0008000000 */
[----:B012---:R-:W-:Y:S05]  /*0180*/  BRA.U !UP0, `(.L_x_171) ;  /* 0x0000000d08a87547 */ /* 0x007fea000b800000 */
        /* <DEDUP_REMOVED lines=12> */
.L_x_188:
[----:B---3--:R-:W3:Y:S01]  /*0250*/  I2F.U32.RP R0, UR7 ;  /* 0x0000000700007d06 */ /* 0x008ee20008209000 */
[----:B------:R-:W-:Y:S01]  /*0260*/  UIADD3 UR5, UPT, UPT, UR5, 0x4, URZ ;  /* 0x0000000405057890 */ /* 0x000fe2000fffe0ff */
[----:B------:R-:W-:Y:S03]  /*0270*/  BSSY.RECONVERGENT B2, `(.L_x_172) ;  /* 0x0000034000027945 */ /* 0x000fe60003800200 */
[----:B------:R-:W-:-:S03]  /*0280*/  UISETP.NE.AND UP0, UPT, UR5, URZ, UPT ;  /* 0x000000ff0500728c */ /* 0x000fc6000bf05270 */
[----:B---3--:R-:W3:Y:S02]  /*0290*/  MUFU.RCP R0, R0 ;  /* 0x0000000000007308 */ /* 0x008ee40000001000 */
[----:B---3--:R-:W-:Y:S02]  /*02a0*/  IADD3 R20, PT, PT, R0, 0xffffffe, RZ ;  /* 0x0ffffffe00147810 */ /* 0x008fe40007ffe0ff */
[----:B------:R-:W-:-:S04]  /*02b0*/  LOP3.LUT R0, RZ, UR7, RZ, 0x33, !PT ;  /* 0x00000007ff007c12 */ /* 0x000fc8000f8e33ff */
[----:B------:R3:W1:Y:S02]  /*02c0*/  F2I.FTZ.U32.TRUNC.NTZ R21, R20 ;  /* 0x0000001400157305 */ /* 0x000664000021f000 */
[----:B---3--:R-:W-:Y:S01]  /*02d0*/  IMAD.MOV.U32 R20, RZ, RZ, RZ ;  /* 0x000000ffff147224 */ /* 0x008fe200078e00ff */
[----:B-1----:R-:W-:-:S05]  /*02e0*/  IADD3 R13, PT, PT, RZ, -R21, RZ ;  /* 0x80000015ff0d7210 */ /* 0x002fca0007ffe0ff */
        /* <DEDUP_REMOVED lines=12> */
[----:B----4-:R-:W-:-:S13]  /*03b0*/  ISETP.GE.U32.AND P2, PT, R21, UR10, PT ;  /* 0x0000000a15007c0c */ /* 0x010fda000bf46070 */
[----:B------:R-:W-:Y:S05]  /*03c0*/  @P2 BRA `(.L_x_173) ;  /* 0x0000000000782947 */ /* 0x000fea0003800000 */
[----:B------:R-:W-:-:S04]  /*03d0*/  IADD3 R20, PT, PT, R13, -UR7, RZ ;  /* 0x800000070d147c10 */ /* 0x000fc8000fffe0ff */
[----:B------:R-:W-:Y:S01]  /*03e0*/  @P1 SEL R0, R20, R13, P0 ;  /* 0x0000000d14001207 */ /* 0x000fe20000000000 */
[----:B------:R-:W-:-:S04]  /*03f0*/  IMAD R13, R21, UR11, R2 ;  /* 0x0000000b150d7c24 */ /* 0x000fc8000f8e0202 */
[----:B------:R-:W-:-:S04]  /*0400*/  IMAD R13, R13, UR7, R0 ;  /* 0x000000070d0d7c24 */ /* 0x000fc8000f8e0200 */
[----:B0-----:R-:W-:-:S04]  /*0410*/  IMAD.WIDE.U32 R20, R13, 0x4, R4 ;  /* 0x000000040d147825 */ /* 0x001fc800078e0004 */
[----:B--2---:R-:W-:Y:S02]  /*0420*/  IMAD.WIDE.U32 R22, R13, 0x4, R6 ;  /* 0x000000040d167825 */ /* 0x004fe400078e0006 */
[----:B------:R-:W2:Y:S04]  /*0430*/  LDG.E R20, desc[UR8][R20.64] ;  /* 0x0000000814147981 */ /* 0x000ea8000c1e1900 */
[----:B------:R-:W3:Y:S01]  /*0440*/  LDG.E R22, desc[UR8][R22.64] ;  /* 0x0000000816167981 */ /* 0x000ee2000c1e1900 */
[C---:B------:R-:W-:Y:S01]  /*0450*/  FMUL R0, R3.reuse, 16777216 ;  /* 0x4b80000003007820 */ /* 0x040fe20000400000 */
[----:B------:R-:W-:Y:S01]  /*0460*/  FSETP.GEU.AND P0, PT, |R3|, 1.175494350822287508e-38, PT ;  /* 0x008000000300780b */ /* 0x000fe20003f0e200 */
[----:B------:R-:W-:Y:S01]  /*0470*/  MUFU.RCP R24, R3 ;  /* 0x0000000300187308 */ /* 0x000fe20000001000 */
[----:B------:R-:W-:Y:S02]  /*0480*/  BSSY.RECONVERGENT B3, `(.L_x_174) ;  /* 0x0000011000037945 */ /* 0x000fe40003800200 */
[----:B------:R-:W-:-:S05]  /*0490*/  FSEL R15, R0, R3, !P0 ;  /* 0x00000003000f7208 */ /* 0x000fca0004000000 */
[----:B------:R-:W0:Y:S04]  /*04a0*/  MUFU.RSQ R17, R15 ;  /* 0x0000000f00117308 */ /* 0x000e280000001400 */
[----:B0-----:R-:W-:Y:S01]  /*04b0*/  @!P0 FMUL R17, R17, 4096 ;  /* 0x4580000011118820 */ /* 0x001fe20000400000 */
[----:B--2---:R-:W-:Y:S01]  /*04c0*/  FMUL R0, R20, -0.5 ;  /* 0xbf00000014007820 */ /* 0x004fe20000400000 */
[----:B---3-5:R-:W-:-:S04]  /*04d0*/  FADD R13, -R9, R22 ;  /* 0x00000016090d7221 */ /* 0x028fc80000000100 */
[----:B------:R-:W-:Y:S01]  /*04e0*/  FMUL R0, R0, R13 ;  /* 0x0000000d00007220 */ /* 0x000fe20000400000 */
[----:B------:R-:W-:-:S03]  /*04f0*/  FFMA R13, -R3, R24, 1 ;  /* 0x3f800000030d7423 */ /* 0x000fc60000000118 */
[----:B------:R-:W-:Y:S01]  /*0500*/  FMUL R0, R0, R17 ;  /* 0x0000001100007220 */ /* 0x000fe20000400000 */
[----:B------:R-:W-:-:S03]  /*0510*/  FFMA R13, R24, R13, R24 ;  /* 0x0000000d180d7223 */ /* 0x000fc60000000018 */
[----:B------:R-:W0:Y:S01]  /*0520*/  FCHK P0, R0, R3 ;  /* 0x0000000300007302 */ /* 0x000e220000000000 */
[----:B------:R-:W-:-:S04]  /*0530*/  FFMA R20, R0, R13, RZ ;  /* 0x0000000d00147223 */ /* 0x000fc800000000ff */
[----:B------:R-:W-:-:S04]  /*0540*/  FFMA R15, -R3, R20, R0 ;  /* 0x00000014030f7223 */ /* 0x000fc80000000100 */
[----:B------:R-:W-:Y:S01]  /*0550*/  FFMA R13, R13, R15, R20 ;  /* 0x0000000f0d0d7223 */ /* 0x000fe20000000014 */
[----:B0-----:R-:W-:Y:S06]  /*0560*/  @!P0 BRA `(.L_x_175) ;  /* 0x0000000000088947 */ /* 0x001fec0003800000 */
[----:B------:R-:W-:-:S07]  /*0570*/  MOV R20, 0x590 ;  /* 0x0000059000147802 */ /* 0x000fce0000000f00 */
[----:B------:R-:W-:Y:S05]  /*0580*/  CALL.REL.NOINC `($__internal_8_$__cuda_sm3x_div_rn_noftz_f32_slowpath) ;  /* 0x0000001800447944 */ /* 0x000fea0003c00000 */
.L_x_175:
[----:B------:R-:W-:Y:S05]  /*0590*/  BSYNC.RECONVERGENT B3 ;  /* 0x0000000000037941 */ /* 0x000fea0003800200 */
.L_x_174:
[----:B------:R-:W-:-:S07]  /*05a0*/  FADD R8, R8, R13 ;  /* 0x0000000d08087221 */ /* 0x000fce0000000000 */
.L_x_173:
[----:B------:R-:W-:Y:S05]  /*05b0*/  BSYNC.RECONVERGENT B2 ;  /* 0x0000000000027941 */ /* 0x000fea0003800200 */
.L_x_172:
[----:B------:R-:W1:Y:S01]  /*05c0*/  I2F.U32.RP R15, UR7 ;  /* 0x00000007000f7d06 */ /* 0x000e620008209000 */
[----:B------:R-:W-:Y:S01]  /*05d0*/  ISETP.NE.U32.AND P2, PT, RZ, UR7, PT ;  /* 0x00000007ff007c0c */ /* 0x000fe2000bf45070 */
[----:B------:R-:W-:Y:S01]  /*05e0*/  BSSY.RECONVERGENT B2, `(.L_x_176) ;  /* 0x0000033000027945 */ /* 0x000fe20003800200 */
[----:B------:R-:W-:-:S05]  /*05f0*/  LOP3.LUT R23, RZ, UR7, RZ, 0x33, !PT ;  /* 0x00000007ff177c12 */ /* 0x000fca000f8e33ff */
[----:B-1----:R-:W1:Y:S02]  /*0600*/  MUFU.RCP R15, R15 ;  /* 0x0000000f000f7308 */ /* 0x002e640000001000 */
[----:B-1----:R-:W-:-:S06]  /*0610*/  VIADD R20, R15, 0xffffffe ;  /* 0x0ffffffe0f147836 */ /* 0x002fcc0000000000 */
[----:B------:R1:W3:Y:S02]  /*0620*/  F2I.FTZ.U32.TRUNC.NTZ R21, R20 ;  /* 0x0000001400157305 */ /* 0x0002e4000021f000 */
[----:B-1----:R-:W-:Y:S02]  /*0630*/  MOV R20, RZ ;  /* 0x000000ff00147202 */ /* 0x002fe40000000f00 */
        /* <DEDUP_REMOVED lines=40> */
[----:B------:R-:W-:Y:S02]  /*08c0*/  MOV R0, R22 ;  /* 0x0000001600007202 */ /* 0x000fe40000000f00 */
[----:B------:R-:W-:-:S07]  /*08d0*/  MOV R20, 0x8f0 ;  /* 0x000008f000147802 */ /* 0x000fce0000000f00 */
[----:B------:R-:W-:Y:S05]  /*08e0*/  CALL.REL.NOINC `($__internal_8_$__cuda_sm3x_div_rn_noftz_f32_slowpath) ;  /* 0x00000014006c7944 */ /* 0x000fea0003c00000 */
.L_x_179:
[----:B------:R-:W-:Y:S05]  /*08f0*/  BSYNC.RECONVERGENT B3 ;  /* 0x0000000000037941 */ /* 0x000fea0003800200 */
.L_x_178:
[----:B------:R-:W-:-:S07]  /*0900*/  FADD R8, R8, R13 ;  /* 0x0000000d08087221 */ /* 0x000fce0000000000 */
.L_x_177:
[----:B------:R-:W-:Y:S05]  /*0910*/  BSYNC.RECONVERGENT B2 ;  /* 0x0000000000027941 */ /* 0x000fea0003800200 */
.L_x_176:
[----:B------:R-:W1:Y:S01]  /*0920*/  I2F.U32.RP R15, UR7 ;  /* 0x00000007000f7d06 */ /* 0x000e620008209000 */
[----:B------:R-:W-:Y:S01]  /*0930*/  ISETP.NE.U32.AND P2, PT, RZ, UR7, PT ;  /* 0x00000007ff007c0c */ /* 0x000fe2000bf45070 */
[----:B------:R-:W-:Y:S01]  /*0940*/  BSSY.RECONVERGENT B2, `(.L_x_180) ;  /* 0x0000033000027945 */ /* 0x000fe20003800200 */
[----:B------:R-:W-:-:S05]  /*0950*/  LOP3.LUT R23, RZ, UR7, RZ, 0x33, !PT ;  /* 0x00000007ff177c12 */ /* 0x000fca000f8e33ff */
[----:B-1----:R-:W1:Y:S02]  /*0960*/  MUFU.RCP R15, R15 ;  /* 0x0000000f000f7308 */ /* 0x002e640000001000 */
[----:B-1----:R-:W-:-:S06]  /*0970*/  VIADD R20, R15, 0xffffffe ;  /* 0x0ffffffe0f147836 */ /* 0x002fcc0000000000 */
[----:B------:R1:W3:Y:S02]  /*0980*/  F2I.FTZ.U32.TRUNC.NTZ R21, R20 ;  /* 0x0000001400157305 */ /* 0x0002e4000021f000 */
[----:B-1----:R-:W-:Y:S01]  /*0990*/  HFMA2 R20, -RZ, RZ, 0, 0 ;  /* 0x00000000ff147431 */ /* 0x002fe200000001ff */
        /* <DEDUP_REMOVED lines=43> */
.L_x_183:
[----:B------:R-:W-:Y:S05]  /*0c50*/  BSYNC.RECONVERGENT B3 ;  /* 0x0000000000037941 */ /* 0x000fea0003800200 */
.L_x_182:
[----:B------:R-:W-:-:S07]  /*0c60*/  FADD R8, R8, R13 ;  /* 0x0000000d08087221 */ /* 0x000fce0000000000 */
.L_x_181:
[----:B------:R-:W-:Y:S05]  /*0c70*/  BSYNC.RECONVERGENT B2 ;  /* 0x0000000000027941 */ /* 0x000fea0003800200 */
.L_x_180:
        /* <DEDUP_REMOVED lines=51> */
.L_x_187:
[----:B------:R-:W-:Y:S05]  /*0fb0*/  BSYNC.RECONVERGENT B3 ;  /* 0x0000000000037941 */ /* 0x000fea0003800200 */
.L_x_186:
[----:B------:R-:W-:-:S07]  /*0fc0*/  FADD R8, R8, R13 ;  /* 0x0000000d08087221 */ /* 0x000fce0000000000 */
.L_x_185:
[----:B------:R-:W-:Y:S05]  /*0fd0*/  BSYNC.RECONVERGENT B2 ;  /* 0x0000000000027941 */ /* 0x000fea0003800200 */
.L_x_184:
[C---:B------:R-:W-:Y:S01]  /*0fe0*/  IMAD R12, R11.reuse, 0x4, R12 ;  /* 0x000000040b0c7824 */ /* 0x040fe200078e020c */
[C---:B------:R-:W-:Y:S01]  /*0ff0*/  LEA R14, R11.reuse, R14, 0x2 ;  /* 0x0000000e0b0e7211 */ /* 0x040fe200078e10ff */
[C---:B------:R-:W-:Y:S01]  /*1000*/  IMAD R18, R11.reuse, 0x4, R18 ;  /* 0x000000040b127824 */ /* 0x040fe200078e0212 */
[----:B------:R-:W-:Y:S01]  /*1010*/  LEA R16, R11, R16, 0x2 ;  /* 0x000000100b107211 */ /* 0x000fe200078e10ff */
[----:B------:R-:W-:Y:S06]  /*1020*/  BRA.U UP0, `(.L_x_188) ;  /* 0xfffffff100887547 */ /* 0x000fec000b83ffff */
.L_x_171:
[----:B------:R-:W-:-:S09]  /*1030*/  UISETP.NE.AND UP0, UPT, UR6, URZ, UPT ;  /* 0x000000ff0600728c */ /* 0x000fd2000bf05270 */
[----:B------:R-:W-:Y:S05]  /*1040*/  BRA.U !UP0, `(.L_x_170) ;  /* 0x0000000908f87547 */ /* 0x000fea000b800000 */
[----:B------:R-:W-:-:S09]  /*1050*/  UISETP.NE.AND UP0, UPT, UR6, 0x1, UPT ;  /* 0x000000010600788c */ /* 0x000fd2000bf05270 */
[----:B------:R-:W-:Y:S05]  /*1060*/  BRA.U !UP0, `(.L_x_189) ;  /* 0x0000000508ec7547 */ /* 0x000fea000b800000 */
[----:B------:R-:W2:Y:S01]  /*1070*/  LDCU UR5, c[0x0][0x384] ;  /* 0x00007080ff0577ac */ /* 0x000ea20008000800 */
[----:B0-----:R-:W-:Y:S01]  /*1080*/  IMAD.MOV.U32 R4, RZ, RZ, RZ ;  /* 0x000000ffff047224 */ /* 0x001fe200078e00ff */
[----:B------:R-:W-:Y:S01]  /*1090*/  BSSY.RECONVERGENT B2, `(.L_x_190) ;  /* 0x000003a000027945 */ /* 0x000fe20003800200 */
[----:B------:R-:W0:Y:S01]  /*10a0*/  LDCU UR6, c[0x0][0x38c] ;  /* 0x00007180ff0677ac */ /* 0x000e220008000800 */
[----:B--2---:R-:W1:Y:S01]  /*10b0*/  I2F.U32.RP R6, UR5 ;  /* 0x0000000500067d06 */ /* 0x004e620008209000 */
[----:B------:R-:W-:Y:S02]  /*10c0*/  ISETP.NE.U32.AND P2, PT, RZ, UR5, PT ;  /* 0x00000005ff007c0c */ /* 0x000fe4000bf45070 */
[----:B------:R-:W-:-:S05]  /*10d0*/  LOP3.LUT R17, RZ, UR5, RZ, 0x33, !PT ;  /* 0x00000005ff117c12 */ /* 0x000fca000f8e33ff */
[----:B-1----:R-:W1:Y:S02]  /*10e0*/  MUFU.RCP R6, R6 ;  /* 0x0000000600067308 */ /* 0x002e640000001000 */
[----:B-1----:R-:W-:-:S06]  /*10f0*/  IADD3 R7, PT, PT, R6, 0xffffffe, RZ ;  /* 0x0ffffffe06077810 */ /* 0x002fcc0007ffe0ff */
[----:B------:R-:W1:Y:S02]  /*1100*/  F2I.FTZ.U32.TRUNC.NTZ R5, R7 ;  /* 0x0000000700057305 */ /* 0x000e64000021f000 */
[----:B-1----:R-:W-:-:S05]  /*1110*/  IADD3 R13, PT, PT, RZ, -R5, RZ ;  /* 0x80000005ff0d7210 */ /* 0x002fca0007ffe0ff */
[----:B------:R-:W-:-:S04]  /*1120*/  IMAD R13, R13, UR5, RZ ;  /* 0x000000050d0d7c24 */ /* 0x000fc8000f8e02ff */
[----:B------:R-:W-:-:S04]  /*1130*/  IMAD.HI.U32 R13, R5, R13, R4 ;  /* 0x0000000d050d7227 */ /* 0x000fc800078e0004 */
[----:B------:R-:W-:-:S04]  /*1140*/  IMAD R4, R11, UR4, R10 ;  /* 0x000000040b047c24 */ /* 0x000fc8000f8e020a */
        /* <DEDUP_REMOVED lines=9> */
[----:B0-----:R-:W-:-:S13]  /*11e0*/  ISETP.GE.U32.AND P1, PT, R15, UR6, PT ;  /* 0x000000060f007c0c */ /* 0x001fda000bf26070 */
[----:B------:R-:W-:Y:S05]  /*11f0*/  @P1 BRA `(.L_x_191) ;  /* 0x00000000008c1947 */ /* 0x000fea0003800000 */
[----:B------:R-:W0:Y:S01]  /*1200*/  LDCU UR6, c[0x0][0x388] ;  /* 0x00007100ff0677ac */ /* 0x000e220008000800 */
[----:B------:R-:W1:Y:S01]  /*1210*/  LDC.64 R12, c[0x0][0x3a8] ;  /* 0x0000ea00ff0c7b82 */ /* 0x000e620000000a00 */
[----:B------:R-:W-:-:S04]  /*1220*/  IADD3 R0, PT, PT, R5, -UR5, RZ ;  /* 0x8000000505007c10 */ /* 0x000fc8000fffe0ff */
[----:B------:R-:W-:-:S03]  /*1230*/  @P2 SEL R17, R0, R5, P0 ;  /* 0x0000000500112207 */ /* 0x000fc60000000000 */
[----:B------:R-:W2:Y:S01]  /*1240*/  LDC.64 R6, c[0x0][0x390] ;  /* 0x0000e400ff067b82 */ /* 0x000ea20000000a00 */
[----:B0-----:R-:W-:-:S04]  /*1250*/  IMAD R0, R15, UR6, R2 ;  /* 0x000000060f007c24 */ /* 0x001fc8000f8e0202 */
[----:B------:R-:W-:-:S04]  /*1260*/  IMAD R5, R0, UR5, R17 ;  /* 0x0000000500057c24 */ /* 0x000fc8000f8e0211 */
[----:B-1----:R-:W-:-:S06]  /*1270*/  IMAD.WIDE.U32 R12, R5, 0x4, R12 ;  /* 0x00000004050c7825 */ /* 0x002fcc00078e000c */
[----:B------:R-:W3:Y:S01]  /*1280*/  LDG.E R12, desc[UR8][R12.64] ;  /* 0x000000080c0c7981 */ /* 0x000ee2000c1e1900 */
[----:B--2---:R-:W-:-:S06]  /*1290*/  IMAD.WIDE.U32 R6, R5, 0x4, R6 ;  /* 0x0000000405067825 */ /* 0x004fcc00078e0006 */
[----:B------:R-:W2:Y:S01]  /*12a0*/  LDG.E R6, desc[UR8][R6.64] ;  /* 0x0000000806067981 */ /* 0x000ea2000c1e1900 */
[C---:B------:R-:W-:Y:S01]  /*12b0*/  FMUL R0, R3.reuse, 16777216 ;  /* 0x4b80000003007820 */ /* 0x040fe20000400000 */
[----:B------:R-:W-:-:S04]  /*12c0*/  FSETP.GEU.AND P0, PT, |R3|, 1.175494350822287508e-38, PT ;  /* 0x008000000300780b */ /* 0x000fc80003f0e200 */
[----:B------:R-:W-:-:S04]  /*12d0*/  FSEL R14, R0, R3, !P0 ;  /* 0x00000003000e7208 */ /* 0x000fc80004000000 */
[----:B------:R-:W0:Y:S08]  /*12e0*/  MUFU.RSQ R15, R14 ;  /* 0x0000000e000f7308 */ /* 0x000e300000001400 */
[----:B------:R-:W1:Y:S01]  /*12f0*/  MUFU.RCP R16, R3 ;  /* 0x0000000300107308 */ /* 0x000e620000001000 */
[----:B0-----:R-:W-:Y:S01]  /*1300*/  @!P0 FMUL R15, R15, 4096 ;  /* 0x458000000f0f8820 */ /* 0x001fe20000400000 */
[----:B------:R-:W-:Y:S01]  /*1310*/  BSSY.RECONVERGENT B3, `(.L_x_192) ;  /* 0x0000010000037945 */ /* 0x000fe20003800200 */
[----:B---3--:R-:W-:Y:S01]  /*1320*/  FMUL R0, R12, -0.5 ;  /* 0xbf0000000c007820 */ /* 0x008fe20000400000 */
[----:B--2--5:R-:W-:-:S04]  /*1330*/  FADD R5, -R9, R6 ;  /* 0x0000000609057221 */ /* 0x024fc80000000100 */
[----:B------:R-:W-:-:S04]  /*1340*/  FMUL R0, R0, R5 ;  /* 0x0000000500007220 */ /* 0x000fc80000400000 */
[----:B------:R-:W-:Y:S01]  /*1350*/  FMUL R12, R15, R0 ;  /* 0x000000000f0c7220 */ /* 0x000fe20000400000 */
[----:B-1----:R-:W-:-:S03]  /*1360*/  FFMA R5, -R3, R16, 1 ;  /* 0x3f80000003057423 */ /* 0x002fc60000000110 */
[----:B------:R-:W0:Y:S01]  /*1370*/  FCHK P0, R12, R3 ;  /* 0x000000030c007302 */ /* 0x000e220000000000 */
[----:B------:R-:W-:-:S04]  /*1380*/  FFMA R0, R16, R5, R16 ;  /* 0x0000000510007223 */ /* 0x000fc80000000010 */
[----:B------:R-:W-:-:S04]  /*1390*/  FFMA R5, R0, R12, RZ ;  /* 0x0000000c00057223 */ /* 0x000fc800000000ff */
[----:B------:R-:W-:-:S04]  /*13a0*/  FFMA R6, -R3, R5, R12 ;  /* 0x0000000503067223 */ /* 0x000fc8000000010c */
[----:B------:R-:W-:Y:S01]  /*13b0*/  FFMA R5, R0, R6, R5 ;  /* 0x0000000600057223 */ /* 0x000fe20000000005 */
[----:B0-----:R-:W-:Y:S06]  /*13c0*/  @!P0 BRA `(.L_x_193) ;  /* 0x0000000000108947 */ /* 0x001fec0003800000 */
[----:B------:R-:W-:Y:S01]  /*13d0*/  IMAD.MOV.U32 R0, RZ, RZ, R12 ;  /* 0x000000ffff007224 */ /* 0x000fe200078e000c */
[----:B------:R-:W-:-:S07]  /*13e0*/  MOV R20, 0x1400 ;  /* 0x0000140000147802 */ /* 0x000fce0000000f00 */
[----:B------:R-:W-:Y:S05]  /*13f0*/  CALL.REL.NOINC `($__internal_8_$__cuda_sm3x_div_rn_noftz_f32_slowpath) ;  /* 0x0000000800a87944 */ /* 0x000fea0003c00000 */
[----:B------:R-:W-:-:S07]  /*1400*/  MOV R5, R13 ;  /* 0x0000000d00057202 */ /* 0x000fce0000000f00 */
.L_x_193:
[----:B------:R-:W-:Y:S05]  /*1410*/  BSYNC.RECONVERGENT B3 ;  /* 0x0000000000037941 */ /* 0x000fea0003800200 */
.L_x_192:
[----:B------:R-:W-:-:S07]  /*1420*/  FADD R8, R8, R5 ;  /* 0x0000000508087221 */ /* 0x000fce0000000000 */
.L_x_191:
[----:B------:R-:W-:Y:S05]  /*1430*/  BSYNC.RECONVERGENT B2 ;  /* 0x0000000000027941 */ /* 0x000fea0003800200 */
.L_x_190:
[----:B------:R-:W0:Y:S01]  /*1440*/  LDCU UR5, c[0x0][0x384] ;  /* 0x00007080ff0577ac */ /* 0x000e220008000800 */
[----:B------:R-:W-:Y:S01]  /*1450*/  BSSY.RECONVERGENT B2, `(.L_x_194) ;  /* 0x000003b000027945 */ /* 0x000fe20003800200 */
[----:B------:R-:W1:Y:S01]  /*1460*/  LDCU UR6, c[0x0][0x38c] ;  /* 0x00007180ff0677ac */ /* 0x000e620008000800 */
[----:B0-----:R-:W0:Y:S01]  /*1470*/  I2F.U32.RP R13, UR5 ;  /* 0x00000005000d7d06 */ /* 0x001e220008209000 */
[----:B------:R-:W-:Y:S02]  /*1480*/  ISETP.NE.U32.AND P2, PT, RZ, UR5, PT ;  /* 0x00000005ff007c0c */ /* 0x000fe4000bf45070 */
[----:B------:R-:W-:-:S05]  /*1490*/  LOP3.LUT R17, RZ, UR5, RZ, 0x33, !PT ;  /* 0x00000005ff117c12 */ /* 0x000fca000f8e33ff */
[----:B0-----:R-:W0:Y:S02]  /*14a0*/  MUFU.RCP R13, R13 ;  /* 0x0000000d000d7308 */ /* 0x001e240000001000 */
[----:B0-----:R-:W-:-:S06]  /*14b0*/  IADD3 R6, PT, PT, R13, 0xffffffe, RZ ;  /* 0x0ffffffe0d067810 */ /* 0x001fcc0007ffe0ff */
[----:B------:R0:W2:Y:S02]  /*14c0*/  F2I.FTZ.U32.TRUNC.NTZ R7, R6 ;  /* 0x0000000600077305 */ /* 0x0000a4000021f000 */
[----:B0-----:R-:W-:Y:S02]  /*14d0*/  HFMA2 R6, -RZ, RZ, 0, 0 ;  /* 0x00000000ff067431 */ /* 0x001fe400000001ff */
[----:B--2---:R-:W-:-:S04]  /*14e0*/  IMAD.MOV R5, RZ, RZ, -R7 ;  /* 0x000000ffff057224 */ /* 0x004fc800078e0a07 */
[----:B------:R-:W-:-:S04]  /*14f0*/  IMAD R5, R5, UR5, RZ ;  /* 0x0000000505057c24 */ /* 0x000fc8000f8e02ff */
[----:B------:R-:W-:Y:S01]  /*1500*/  IMAD.HI.U32 R0, R7, R5, R6 ;  /* 0x0000000507007227 */ /* 0x000fe200078e0006 */
[----:B------:R-:W-:-:S05]  /*1510*/  IADD3 R5, PT, PT, R4, R11, RZ ;  /* 0x0000000b04057210 */ /* 0x000fca0007ffe0ff */
[----:B------:R-:W-:-:S04]  /*1520*/  IMAD.HI.U32 R0, R0, R5, RZ ;  /* 0x0000000500007227 */ /* 0x000fc800078e00ff */
[----:B------:R-:W-:-:S04]  /*1530*/  IMAD.MOV R12, RZ, RZ, -R0 ;  /* 0x000000ffff0c7224 */ /* 0x000fc800078e0a00 */
[----:B------:R-:W-:-:S05]  /*1540*/  IMAD R12, R12, UR5, R5 ;  /* 0x000000050c0c7c24 */ /* 0x000fca000f8e0205 */
[----:B------:R-:W-:-:S13]  /*1550*/  ISETP.GE.U32.AND P1, PT, R12, UR5, PT ;  /* 0x000000050c007c0c */ /* 0x000fda000bf26070 */
[----:B------:R-:W-:Y:S02]  /*1560*/  @P1 IADD3 R12, PT, PT, R12, -UR5, RZ ;  /* 0x800000050c0c1c10 */ /* 0x000fe4000fffe0ff */
[----:B------:R-:W-:Y:S02]  /*1570*/  @P1 IADD3 R0, PT, PT, R0, 0x1, RZ ;  /* 0x0000000100001810 */ /* 0x000fe40007ffe0ff */
        /* <DEDUP_REMOVED lines=13> */
[----:B------:R0:W3:Y:S01]  /*1650*/  LDG.E R6, desc[UR8][R6.64] ;  /* 0x0000000806067981 */ /* 0x0000e2000c1e1900 */
[----:B--2---:R-:W-:-:S06]  /*1660*/  IMAD.WIDE.U32 R4, R13, 0x4, R4 ;  /* 0x000000040d047825 */ /* 0x004fcc00078e0004 */
[----:B------:R-:W2:Y:S01]  /*1670*/  LDG.E R4, desc[UR8][R4.64] ;  /* 0x0000000804047981 */ /* 0x000ea2000c1e1900 */
[C---:B------:R-:W-:Y:S01]  /*1680*/  FMUL R0, R3.reuse, 16777216 ;  /* 0x4b80000003007820 */ /* 0x040fe20000400000 */
[----:B------:R-:W-:-:S04]  /*1690*/  FSETP.GEU.AND P0, PT, |R3|, 1.175494350822287508e-38, PT ;  /* 0x008000000300780b */ /* 0x000fc80003f0e200 */
[----:B------:R-:W-:-:S04]  /*16a0*/  FSEL R12, R0, R3, !P0 ;  /* 0x00000003000c7208 */ /* 0x000fc80004000000 */
[----:B------:R-:W1:Y:S08]  /*16b0*/  MUFU.RSQ R15, R12 ;  /* 0x0000000c000f7308 */ /* 0x000e700000001400 */
[----:B------:R-:W0:Y:S01]  /*16c0*/  MUFU.RCP R14, R3 ;  /* 0x00000003000e7308 */ /* 0x000e220000001000 */
[----:B-1----:R-:W-:Y:S01]  /*16d0*/  @!P0 FMUL R15, R15, 4096 ;  /* 0x458000000f0f8820 */ /* 0x002fe20000400000 */
[----:B0-----:R-:W-:Y:S01]  /*16e0*/  FFMA R7, -R3, R14, 1 ;  /* 0x3f80000003077423 */ /* 0x001fe2000000010e */
[----:B------:R-:W-:Y:S01]  /*16f0*/  BSSY.RECONVERGENT B3, `(.L_x_196) ;  /* 0x000000f000037945 */ /* 0x000fe20003800200 */
[----:B---3--:R-:W-:Y:S01]  /*1700*/  FMUL R0, R6, -0.5 ;  /* 0xbf00000006007820 */ /* 0x008fe20000400000 */
[----:B--2--5:R-:W-:-:S04]  /*1710*/  FADD R13, -R9, R4 ;  /* 0x00000004090d7221 */ /* 0x024fc80000000100 */
[----:B------:R-:W-:-:S04]  /*1720*/  FMUL R0, R0, R13 ;  /* 0x0000000d00007220 */ /* 0x000fc80000400000 */
[----:B------:R-:W-:-:S04]  /*1730*/  FMUL R6, R15, R0 ;  /* 0x000000000f067220 */ /* 0x000fc80000400000 */
[----:B------:R-:W0:Y:S01]  /*1740*/  FCHK P0, R6, R3 ;  /* 0x0000000306007302 */ /* 0x000e220000000000 */
[----:B------:R-:W-:-:S04]  /*1750*/  FFMA R0, R14, R7, R14 ;  /* 0x000000070e007223 */ /* 0x000fc8000000000e */
[----:B------:R-:W-:-:S04]  /*1760*/  FFMA R4, R0, R6, RZ ;  /* 0x0000000600047223 */ /* 0x000fc800000000ff */
[----:B------:R-:W-:-:S04]  /*1770*/  FFMA R5, -R3, R4, R6 ;  /* 0x0000000403057223 */ /* 0x000fc80000000106 */
[----:B------:R-:W-:Y:S01]  /*1780*/  FFMA R5, R0, R5, R4 ;  /* 0x0000000500057223 */ /* 0x000fe20000000004 */
[----:B0-----:R-:W-:Y:S06]  /*1790*/  @!P0 BRA `(.L_x_197) ;  /* 0x0000000000108947 */ /* 0x001fec0003800000 */
[----:B------:R-:W-:Y:S02]  /*17a0*/  MOV R0, R6 ;  /* 0x0000000600007202 */ /* 0x000fe40000000f00 */
[----:B------:R-:W-:-:S07]  /*17b0*/  MOV R20, 0x17d0 ;  /* 0x000017d000147802 */ /* 0x000fce0000000f00 */
[----:B------:R-:W-:Y:S05]  /*17c0*/  CALL.REL.NOINC `($__internal_8_$__cuda_sm3x_div_rn_noftz_f32_slowpath) ;  /* 0x0000000400b47944 */ /* 0x000fea0003c00000 */
[----:B------:R-:W-:-:S07]  /*17d0*/  MOV R5, R13 ;  /* 0x0000000d00057202 */ /* 0x000fce0000000f00 */
.L_x_197:
[----:B------:R-:W-:Y:S05]  /*17e0*/  BSYNC.RECONVERGENT B3 ;  /* 0x0000000000037941 */ /* 0x000fea0003800200 */
.L_x_196:
[----:B------:R-:W-:-:S07]  /*17f0*/  FADD R8, R8, R5 ;  /* 0x0000000508087221 */ /* 0x000fce0000000000 */
.L_x_195:
[----:B------:R-:W-:Y:S05]  /*1800*/  BSYNC.RECONVERGENT B2 ;  /* 0x0000000000027941 */ /* 0x000fea0003800200 */
.L_x_194:
[----:B------:R-:W-:-:S12]  /*1810*/  UIADD3 UR4, UPT, UPT, UR4, 0x2, URZ ;  /* 0x0000000204047890 */ /* 0x000fd8000fffe0ff */
.L_x_189:
[----:B------:R-:W1:Y:S02]  /*1820*/  LDCU UR5, c[0x0][0x380] ;  /* 0x00007000ff0577ac */ /* 0x000e640008000800 */
[----:B-1----:R-:W-:-:S04]  /*1830*/  ULOP3.LUT UR5, UR5, 0x1, URZ, 0xc0, !UPT ;  /* 0x0000000105057892 */ /* 0x002fc8000f8ec0ff */
[----:B------:R-:W-:-:S09]  /*1840*/  UISETP.NE.U32.AND UP0, UPT, UR5, 0x1, UPT ;  /* 0x000000010500788c */ /* 0x000fd2000bf05070 */
[----:B------:R-:W-:Y:S05]  /*1850*/  BRA.U UP0, `(.L_x_170) ;  /* 0x0000000100f47547 */ /* 0x000fea000b800000 */
[----:B------:R-:W2:Y:S01]  /*1860*/  LDCU UR5, c[0x0][0x384] ;  /* 0x00007080ff0577ac */ /* 0x000ea20008000800 */
[----:B------:R-:W-:Y:S01]  /*1870*/  IMAD R11, R11, UR4, R10 ;  /* 0x000000040b0b7c24 */ /* 0x000fe2000f8e020a */
[----:B------:R-:W-:Y:S01]  /*1880*/  BSSY.RECONVERGENT B2, `(.L_x_170) ;  /* 0x000003a000027945 */ /* 0x000fe20003800200 */
[----:B------:R-:W1:Y:S01]  /*1890*/  LDCU UR4, c[0x0][0x38c] ;  /* 0x00007180ff0477ac */ /* 0x000e620008000800 */
[----:B--2---:R-:W2:Y:S01]  /*18a0*/  I2F.U32.RP R6, UR5 ;  /* 0x0000000500067d06 */ /* 0x004ea20008209000 */
[----:B------:R-:W-:Y:S02]  /*18b0*/  ISETP.NE.U32.AND P2, PT, RZ, UR5, PT ;  /* 0x00000005ff007c0c */ /* 0x000fe4000bf45070 */
[----:B------:R-:W-:-:S05]  /*18c0*/  LOP3.LUT R15, RZ, UR5, RZ, 0x33, !PT ;  /* 0x00000005ff0f7c12 */ /* 0x000fca000f8e33ff */
[----:B--2---:R-:W0:Y:S02]  /*18d0*/  MUFU.RCP R6, R6 ;  /* 0x0000000600067308 */ /* 0x004e240000001000 */
[----:B0-----:R-:W-:-:S06]  /*18e0*/  IADD3 R4, PT, PT, R6, 0xffffffe, RZ ;  /* 0x0ffffffe06047810 */ /* 0x001fcc0007ffe0ff */
[----:B------:R0:W2:Y:S02]  /*18f0*/  F2I.FTZ.U32.TRUNC.NTZ R5, R4 ;  /* 0x0000000400057305 */ /* 0x0000a4000021f000 */
[----:B0-----:R-:W-:Y:S02]  /*1900*/  HFMA2 R4, -RZ, RZ, 0, 0 ;  /* 0x00000000ff047431 */ /* 0x001fe400000001ff */
[----:B--2---:R-:W-:-:S04]  /*1910*/  IMAD.MOV R7, RZ, RZ, -R5 ;  /* 0x000000ffff077224 */ /* 0x004fc800078e0a05 */
[----:B------:R-:W-:-:S04]  /*1920*/  IMAD R7, R7, UR5, RZ ;  /* 0x0000000507077c24 */ /* 0x000fc8000f8e02ff */
[----:B------:R-:W-:-:S06]  /*1930*/  IMAD.HI.U32 R0, R5, R7, R4 ;  /* 0x0000000705007227 */ /* 0x000fcc00078e0004 */
        /* <DEDUP_REMOVED lines=9> */
[----:B-1----:R-:W-:-:S13]  /*19d0*/  ISETP.GE.U32.AND P1, PT, R13, UR4, PT ;  /* 0x000000040d007c0c */ /* 0x002fda000bf26070 */
        /* <DEDUP_REMOVED lines=20> */
[----:B---3-5:R-:W-:Y:S01]  /*1b20*/  FADD R9, -R9, R6 ;  /* 0x0000000609097221 */ /* 0x028fe20000000100 */
[----:B--2---:R-:W-:-:S04]  /*1b30*/  FMUL R0, R4, -0.5 ;  /* 0xbf00000004007820 */ /* 0x004fc80000400000 */
        /* <DEDUP_REMOVED lines=11> */
[----:B------:R-:W-:-:S07]  /*1bf0*/  IMAD.MOV.U32 R5, RZ, RZ, R13 ;  /* 0x000000ffff057224 */ /* 0x000fce00078e000d */
.L_x_200:
[----:B------:R-:W-:Y:S05]  /*1c00*/  BSYNC.RECONVERGENT B3 ;  /* 0x0000000000037941 */ /* 0x000fea0003800200 */
.L_x_199:
[----:B------:R-:W-:-:S07]  /*1c10*/  FADD R8, R8, R5 ;  /* 0x0000000508087221 */ /* 0x000fce0000000000 */
.L_x_198:
[----:B------:R-:W-:Y:S05]  /*1c20*/  BSYNC.RECONVERGENT B2 ;  /* 0x0000000000027941 */ /* 0x000fea0003800200 */
.L_x_170:
[----:B--2---:R-:W1:Y:S01]  /*1c30*/  S2R R6, SR_TID.X ;  /* 0x0000000000067919 */ /* 0x004e620000002100 */
[----:B------:R-:W2:Y:S01]  /*1c40*/  S2UR UR5, SR_CgaCtaId ;  /* 0x00000000000579c3 */ /* 0x000ea20000008800 */
[----:B------:R-:W-:Y:S01]  /*1c50*/  UMOV UR4, 0x400 ;  /* 0x0000040000047882 */ /* 0x000fe20000000000 */
[----:B------:R-:W3:Y:S02]  /*1c60*/  LDCU UR10, c[0x0][0x360] ;  /* 0x00006c00ff0a77ac */ /* 0x000ee40008000800 */
[----:B---3--:R-:W-:Y:S02]  /*1c70*/  UISETP.GE.U32.AND UP0, UPT, UR10, 0x2, UPT ;  /* 0x000000020a00788c */ /* 0x008fe4000bf06070 */
[----:B--2---:R-:W-:Y:S01]  /*1c80*/  ULEA UR4, UR5, UR4, 0x18 ;  /* 0x0000000405047291 */ /* 0x004fe2000f8ec0ff */
[C---:B-1----:R-:W-:Y:S02]  /*1c90*/  LEA.HI R0, R6.reuse, R6, RZ, 0x1b ;  /* 0x0000000606007211 */ /* 0x042fe400078fd8ff */
[----:B------:R-:W-:-:S03]  /*1ca0*/  ISETP.NE.AND P1, PT, R6, RZ, PT ;  /* 0x000000ff0600720c */ /* 0x000fc60003f25270 */
[----:B------:R-:W-:-:S05]  /*1cb0*/  LEA R3, R0, UR4, 0x2 ;  /* 0x0000000400037c11 */ /* 0x000fca000f8e10ff */
[----:B------:R1:W-:Y:S01]  /*1cc0*/  STS [R3], R8 ;  /* 0x0000000803007388 */ /* 0x0003e20000000800 */
[----:B------:R-:W-:Y:S06]  /*1cd0*/  BAR.SYNC.DEFER_BLOCKING 0x0 ;  /* 0x0000000000007b1d */ /* 0x000fec0000010000 */
[----:B------:R-:W-:Y:S05]  /*1ce0*/  BRA.U !UP0, `(.L_x_201) ;  /* 0x0000000108407547 */ /* 0x000fea000b800000 */
[----:B------:R-:W-:-:S05]  /*1cf0*/  UMOV UR5, 0x1 ;  /* 0x0000000100057882 */ /* 0x000fca0000000000 */
.L_x_202:
        /* <DEDUP_REMOVED lines=8> */
[----:B0-----:R-:W-:Y:S03]  /*1d80*/  @!P0 LDS R5, [R3] ;  /* 0x0000000003058984 */ /* 0x001fe60000000800 */
[----:B------:R-:W-:-:S06]  /*1d90*/  @!P0 LEA R0, R0, UR4, 0x2 ;  /* 0x0000000400008c11 */ /* 0x000fcc000f8e10ff */
[----:B------:R-:W0:Y:S02]  /*1da0*/  @!P0 LDS R0, [R0] ;  /* 0x0000000000008984 */ /* 0x000e240000000800 */
[----:B0-2---:R-:W-:-:S05]  /*1db0*/  @!P0 FADD R4, R0, R5 ;  /* 0x0000000500048221 */ /* 0x005fca0000000000 */
[----:B------:R2:W-:Y:S01]  /*1dc0*/  @!P0 STS [R3], R4 ;  /* 0x0000000403008388 */ /* 0x0005e20000000800 */
[----:B------:R-:W-:Y:S06]  /*1dd0*/  BAR.SYNC.DEFER_BLOCKING 0x0 ;  /* 0x0000000000007b1d */ /* 0x000fec0000010000 */
[----:B------:R-:W-:Y:S05]  /*1de0*/  BRA.U !UP0, `(.L_x_202) ;  /* 0xfffffffd08c47547 */ /* 0x000fea000b83ffff */
.L_x_201:
[----:B------:R-:W-:Y:S05]  /*1df0*/  @P1 EXIT ;  /* 0x000000000000194d */ /* 0x000fea0003800000 */
[----:B0-2---:R-:W1:Y:S02]  /*1e00*/  LDC.64 R4, c[0x0][0x3b8] ;  /* 0x0000ee00ff047b82 */ /* 0x005e640000000a00 */
[----:B-1----:R-:W-:-:S05]  /*1e10*/  IMAD.WIDE.U32 R2, R2, 0x4, R4 ;  /* 0x0000000402027825 */ /* 0x002fca00078e0004 */
[----:B------:R-:W2:Y:S01]  /*1e20*/  LDG.E R5, desc[UR8][R2.64] ;  /* 0x0000000802057981 */ /* 0x000ea2000c1e1900 */
[----:B------:R-:W0:Y:S01]  /*1e30*/  S2UR UR5, SR_CgaCtaId ;  /* 0x00000000000579c3 */ /* 0x000e220000008800 */
[----:B------:R-:W-:Y:S02]  /*1e40*/  UMOV UR4, 0x400 ;  /* 0x0000040000047882 */ /* 0x000fe40000000000 */
[----:B0-----:R-:W-:-:S09]  /*1e50*/  ULEA UR4, UR5, UR4, 0x18 ;  /* 0x0000000405047291 */ /* 0x001fd2000f8ec0ff */
[----:B------:R-:W2:Y:S02]  /*1e60*/  LDS R0, [UR4] ;  /* 0x00000004ff007984 */ /* 0x000ea40008000800 */
[----:B--2---:R-:W-:-:S05]  /*1e70*/  FADD R5, R0, R5 ;  /* 0x0000000500057221 */ /* 0x004fca0000000000 */
[----:B------:R-:W-:Y:S01]  /*1e80*/  STG.E desc[UR8][R2.64], R5 ;  /* 0x0000000502007986 */ /* 0x000fe2000c101908 */
[----:B------:R-:W-:Y:S05]  /*1e90*/  EXIT ;  /* 0x000000000000794d */ /* 0x000fea0003800000 */
        .weak           $__internal_8_$__cuda_sm3x_div_rn_noftz_f32_slowpath
        .type           $__internal_8_$__cuda_sm3x_div_rn_noftz_f32_slowpath,@function
        .size           $__internal_8_$__cuda_sm3x_div_rn_noftz_f32_slowpath,(.L_x_224 - $__internal_8_$__cuda_sm3x_div_rn_noftz_f32_slowpath)
$__internal_8_$__cuda_sm3x_div_rn_noftz_f32_slowpath:
        /* <DEDUP_REMOVED lines=31> */
[----:B------:R-:W-:Y:S01]  /*2090*/  @!P0 FFMA R0, R0, 1.84467440737095516160e+19, RZ ;  /* 0x5f80000000008823 */ /* 0x000fe200000000ff */
[----:B------:R-:W-:Y:S01]  /*20a0*/  @!P0 MOV R15, 0xffffffc0 ;  /* 0xffffffc0000f8802 */ /* 0x000fe20000000f00 */
[----:B------:R-:W-:-:S04]  /*20b0*/  @!P1 FFMA R17, R3, 1.84467440737095516160e+19, RZ ;  /* 0x5f80000003119823 */ /* 0x000fc800000000ff */
[----:B------:R-:W-:-:S07]  /*20c0*/  @!P1 VIADD R15, R15, 0x40 ;  /* 0x000000400f0f9836 */ /* 0x000fce0000000000 */
.L_x_204:
[----:B------:R-:W-:Y:S01]  /*20d0*/  LEA R22, R13, 0xc0800000, 0x17 ;  /* 0xc08000000d167811 */ /* 0x000fe200078eb8ff */
[----:B------:R-:W-:Y:S03]  /*20e0*/  BSSY.RECONVERGENT B1, `(.L_x_209) ;  /* 0x0000036000017945 */ /* 0x000fe60003800200 */
[----:B------:R-:W-:Y:S02]  /*20f0*/  IADD3 R21, PT, PT, -R22, R17, RZ ;  /* 0x0000001116157210 */ /* 0x000fe40007ffe1ff */
[----:B------:R-:W-:Y:S02]  /*2100*/  IADD3 R22, PT, PT, R23, -0x7f, RZ ;  /* 0xffffff8117167810 */ /* 0x000fe40007ffe0ff */
[----:B------:R-:W0:Y:S01]  /*2110*/  MUFU.RCP R17, R21 ;  /* 0x0000001500117308 */ /* 0x000e220000001000 */
[----:B------:R-:W-:Y:S02]  /*2120*/  FADD.FTZ R19, -R21, -RZ ;  /* 0x800000ff15137221 */ /* 0x000fe40000010100 */
[C---:B------:R-:W-:Y:S01]  /*2130*/  IMAD R0, R22.reuse, -0x800000, R0 ;  /* 0xff80000016007824 */ /* 0x040fe200078e0200 */
[----:B------:R-:W-:-:S04]  /*2140*/  IADD3 R22, PT, PT, R22, 0x7f, -R13 ;  /* 0x0000007f16167810 */ /* 0x000fc80007ffe80d */
[----:B------:R-:W-:Y:S01]  /*2150*/  IADD3 R22, PT, PT, R22, R15, RZ ;  /* 0x0000000f16167210 */ /* 0x000fe20007ffe0ff */
        /* <DEDUP_REMOVED lines=9> */
[----:B------:R-:W-:-:S05]  /*21f0*/  IMAD.IADD R21, R13, 0x1, R22 ;  /* 0x000000010d157824 */ /* 0x000fca00078e0216 */
        /* <DEDUP_REMOVED lines=11> */
[C---:B------:R-:W-:Y:S02]  /*22b0*/  IADD3 R22, PT, PT, R21.reuse, 0x20, RZ ;  /* 0x0000002015167810 */ /* 0x040fe40007ffe0ff */
[----:B------:R-:W-:Y:S02]  /*22c0*/  ISETP.NE.AND P2, PT, R21, RZ, PT ;  /* 0x000000ff1500720c */ /* 0x000fe40003f45270 */
[----:B------:R-:W-:Y:S01]  /*22d0*/  LOP3.LUT R15, R13, 0x7fffff, RZ, 0xc0, !PT ;  /* 0x007fffff0d0f7812 */ /* 0x000fe200078ec0ff */
[CCC-:B------:R-:W-:Y:S01]  /*22e0*/  FFMA.RP R13, R17.reuse, R19.reuse, R24.reuse ;  /* 0x00000013110d7223 */ /* 0x1c0fe20000008018 */
[----:B------:R-:W-:Y:S01]  /*22f0*/  FFMA.RM R24, R17, R19, R24 ;  /* 0x0000001311187223 */ /* 0x000fe20000004018 */
        /* <DEDUP_REMOVED lines=16> */
.L_x_211:
[----:B------:R-:W-:-:S04]  /*2400*/  LOP3.LUT R0, R0, 0x80000000, RZ, 0xc0, !PT ;  /* 0x8000000000007812 */ /* 0x000fc800078ec0ff */
[----:B------:R-:W-:Y:S01]  /*2410*/  LOP3.LUT R0, R0, 0x7f800000, RZ, 0xfc, !PT ;  /* 0x7f80000000007812 */ /* 0x000fe200078efcff */
[----:B------:R-:W-:Y:S06]  /*2420*/  BRA `(.L_x_212) ;  /* 0x0000000000047947 */ /* 0x000fec0003800000 */
.L_x_210:
[----:B------:R-:W-:-:S07]  /*2430*/  LEA R0, R22, R0, 0x17 ;  /* 0x0000000016007211 */ /* 0x000fce00078eb8ff */
.L_x_212:
[----:B------:R-:W-:Y:S05]  /*2440*/  BSYNC.RECONVERGENT B1 ;  /* 0x0000000000017941 */ /* 0x000fea0003800200 */
.L_x_209:
[----:B------:R-:W-:Y:S05]  /*2450*/  BRA `(.L_x_213) ;  /* 0x0000000000207947 */ /* 0x000fea0003800000 */
.L_x_208:
[----:B------:R-:W-:-:S04]  /*2460*/  LOP3.LUT R0, R17, 0x80000000, R0, 0x48, !PT ;  /* 0x8000000011007812 */ /* 0x000fc800078e4800 */
[----:B------:R-:W-:Y:S01]  /*2470*/  LOP3.LUT R0, R0, 0x7f800000, RZ, 0xfc, !PT ;  /* 0x7f80000000007812 */ /* 0x000fe200078efcff */
[----:B------:R-:W-:Y:S06]  /*2480*/  BRA `(.L_x_213) ;  /* 0x0000000000147947 */ /* 0x000fec0003800000 */
.L_x_207:
[----:B------:R-:W-:Y:S01]  /*2490*/  LOP3.LUT R0, R17, 0x80000000, R0, 0x48, !PT ;  /* 0x8000000011007812 */ /* 0x000fe200078e4800 */
[----:B------:R-:W-:Y:S06]  /*24a0*/  BRA `(.L_x_213) ;  /* 0x00000000000c7947 */ /* 0x000fec0003800000 */
.L_x_206:
[----:B------:R-:W0:Y:S01]  /*24b0*/  MUFU.RSQ R0, -QNAN ;  /* 0xffc0000000007908 */ /* 0x000e220000001400 */
[----:B------:R-:W-:Y:S05]  /*24c0*/  BRA `(.L_x_213) ;  /* 0x0000000000047947 */ /* 0x000fea0003800000 */
.L_x_205:
[----:B------:R-:W-:-:S07]  /*24d0*/  FADD.FTZ R0, R0, R3 ;  /* 0x0000000300007221 */ /* 0x000fce0000010000 */
.L_x_213:
[----:B------:R-:W-:Y:S05]  /*24e0*/  BSYNC.RECONVERGENT B0 ;  /* 0x0000000000007941 */ /* 0x000fea0003800200 */
.L_x_203:
[----:B------:R-:W-:Y:S01]  /*24f0*/  HFMA2 R21, -RZ, RZ, 0, 0 ;  /* 0x00000000ff157431 */ /* 0x000fe200000001ff */
[----:B0-----:R-:W-:-:S03]  /*2500*/  MOV R13, R0 ;  /* 0x00000000000d7202 */ /* 0x001fc60000000f00 */
[----:B------:R-:W-:Y:S05]  /*2510*/  RET.REL.NODEC R20 `(_Z43conv_normalize_var_bwd_nonatomic_f32_kerneljjjjPKfS0_S0_S0_fPf) ;  /* 0xffffffd814b87950 */ /* 0x000fea0003c3ffff */
.L_x_214:
        /* <DEDUP_REMOVED lines=14> */
.L_x_224:


//--------------------- .text._Z29conv_normalize_fwd_f32_kerneljjjPKfS0_S0_fPf --------------------------
	.section	.text._Z29conv_normalize_fwd_f32_kerneljjjPKfS0_S0_fPf,"ax",@progbits
	.align	128
        .global         _Z29conv_normalize_fwd_f32_kerneljjjPKfS0_S0_fPf
        .type           _Z29conv_normalize_fwd_f32_kerneljjjPKfS0_S0_fPf,@function
        .size           _Z29conv_normalize_fwd_f32_kerneljjjPKfS0_S0_fPf,(.L_x_235 - _Z29conv_normalize_fwd_f32_kerneljjjPKfS0_S0_fPf)
        .other          _Z29conv_normalize_fwd_f32_kerneljjjPKfS0_S0_fPf,@"STO_CUDA_ENTRY STV_DEFAULT"
_Z29conv_normalize_fwd_f32_kerneljjjPKfS0_S0_fPf:
.text._Z29conv_normalize_fwd_f32_kerneljjjPKfS0_S0_fPf:
        /* <DEDUP_REMOVED lines=14> */
[----:B-1----:R-:W-:Y:S01]  /*00e0*/  HFMA2 R2, -RZ, RZ, 0, 0 ;  /* 0x00000000ff027431 */ /* 0x002fe200000001ff */
[----:B--2---:R-:W-:-:S05]  /*00f0*/  IADD3 R9, PT, PT, RZ, -R3, RZ ;  /* 0x80000003ff097210 */ /* 0x004fca0007ffe0ff */
[----:B------:R-:W-:-:S04]  /*0100*/  IMAD R9, R9, UR6, RZ ;  /* 0x0000000609097c24 */ /* 0x000fc8000f8e02ff */
[----:B------:R-:W-:-:S06]  /*0110*/  IMAD.HI.U32 R3, R3, R9, R2 ;  /* 0x0000000903037227 */ /* 0x000fcc00078e0002 */
[----:B------:R-:W-:-:S05]  /*0120*/  IMAD.HI.U32 R4, R3, R0, RZ ;  /* 0x0000000003047227 */ /* 0x000fca00078e00ff */
[----:B------:R-:W-:-:S05]  /*0130*/  IADD3 R3, PT, PT, -R4, RZ, RZ ;  /* 0x000000ff04037210 */ /* 0x000fca0007ffe1ff */
[----:B------:R-:W-:Y:S02]  /*0140*/  IMAD R2, R3, UR6, R0 ;  /* 0x0000000603027c24 */ /* 0x000fe4000f8e0200 */
[----:B------:R-:W-:-:S03]  /*0150*/  VIADD R3, R5, 0xffffffe ;  /* 0x0ffffffe05037836 */ /* 0x000fc60000000000 */
[----:B------:R-:W-:-:S03]  /*0160*/  ISETP.GE.U32.AND P0, PT, R2, UR6, PT ;  /* 0x0000000602007c0c */ /* 0x000fc6000bf06070 */
[----:B------:R-:W1:Y:S10]  /*0170*/  F2I.FTZ.U32.TRUNC.NTZ R3, R3 ;  /* 0x0000000300037305 */ /* 0x000e74000021f000 */
[----:B------:R-:W-:Y:S01]  /*0180*/  @P0 IADD3 R2, PT, PT, R2, -UR6, RZ ;  /* 0x8000000602020c10 */ /* 0x000fe2000fffe0ff */
[----:B------:R-:W-:-:S03]  /*0190*/  @P0 VIADD R4, R4, 0x1 ;  /* 0x0000000104040836 */ /* 0x000fc60000000000 */
[----:B------:R-:W-:Y:S02]  /*01a0*/  ISETP.GE.U32.AND P1, PT, R2, UR6, PT ;  /* 0x0000000602007c0c */ /* 0x000fe4000bf26070 */
[----:B-1----:R-:W-:Y:S02]  /*01b0*/  IADD3 R5, PT, PT, RZ, -R3, RZ ;  /* 0x80000003ff057210 */ /* 0x002fe40007ffe0ff */
[----:B------:R-:W-:-:S03]  /*01c0*/  MOV R2, RZ ;  /* 0x000000ff00027202 */ /* 0x000fc60000000f00 */
[----:B------:R-:W-:-:S04]  /*01d0*/  IMAD R5, R5, UR7, RZ ;  /* 0x0000000705057c24 */ /* 0x000fc8000f8e02ff */
[----:B------:R-:W-:Y:S02]  /*01e0*/  IMAD.HI.U32 R5, R3, R5, R2 ;  /* 0x0000000503057227 */ /* 0x000fe400078e0002 */
[----:B------:R-:W-:Y:S02]  /*01f0*/  @P1 IADD3 R4, PT, PT, R4, 0x1, RZ ;  /* 0x0000000104041810 */ /* 0x000fe40007ffe0ff */
        /* <DEDUP_REMOVED lines=18> */
[----:B------:R-:W3:Y:S08]  /*0320*/  LDC.64 R2, c[0x0][0x390] ;  /* 0x0000e400ff027b82 */ /* 0x000ef00000000a00 */
[----:B------:R-:W4:Y:S01]  /*0330*/  LDC.64 R4, c[0x0][0x398] ;  /* 0x0000e600ff047b82 */ /* 0x000f220000000a00 */
[----:B0-----:R-:W-:-:S06]  /*0340*/  IMAD.WIDE.U32 R6, R9, 0x4, R6 ;  /* 0x0000000409067825 */ /* 0x001fcc00078e0006 */
[----:B-1----:R-:W2:Y:S01]  /*0350*/  LDG.E R6, desc[UR4][R6.64] ;  /* 0x0000000406067981 */ /* 0x002ea2000c1e1900 */
[----:B---3--:R-:W-:-:S06]  /*0360*/  IMAD.WIDE.U32 R2, R0, 0x4, R2 ;  /* 0x0000000400027825 */ /* 0x008fcc00078e0002 */
[----:B------:R-:W3:Y:S01]  /*0370*/  LDG.E R2, desc[UR4][R2.64] ;  /* 0x0000000402027981 */ /* 0x000ee2000c1e1900 */
[----:B----4-:R-:W-:Y:S02]  /*0380*/  IMAD.WIDE.U32 R4, R9, 0x4, R4 ;  /* 0x0000000409047825 */ /* 0x010fe400078e0004 */
[----:B------:R-:W0:Y:S04]  /*0390*/  LDC.64 R8, c[0x0][0x3b0] ;  /* 0x0000ec00ff087b82 */ /* 0x000e280000000a00 */
[----:B------:R-:W3:Y:S01]  /*03a0*/  LDG.E R5, desc[UR4][R4.64] ;  /* 0x0000000404057981 */ /* 0x000ee2000c1e1900 */
[----:B--2---:R-:W-:-:S05]  /*03b0*/  FADD R11, R6, UR6 ;  /* 0x00000006060b7e21 */ /* 0x004fca0008000000 */
[----:B------:R-:W-:-:S13]  /*03c0*/  FSETP.GEU.AND P0, PT, |R11|, 1.175494350822287508e-38, PT ;  /* 0x008000000b00780b */ /* 0x000fda0003f0e200 */
[----:B------:R-:W-:-:S04]  /*03d0*/  @!P0 FMUL R11, R11, 16777216 ;  /* 0x4b8000000b0b8820 */ /* 0x000fc80000400000 */
[----:B------:R-:W1:Y:S01]  /*03e0*/  MUFU.RSQ R13, R11 ;  /* 0x0000000b000d7308 */ /* 0x000e620000001400 */
[----:B---3--:R-:W-:Y:S01]  /*03f0*/  FADD R10, R2, -R5 ;  /* 0x80000005020a7221 */ /* 0x008fe20000000000 */
[----:B0-----:R-:W-:-:S04]  /*0400*/  IMAD.WIDE.U32 R6, R0, 0x4, R8 ;  /* 0x0000000400067825 */ /* 0x001fc800078e0008 */
[----:B-1----:R-:W-:-:S04]  /*0410*/  @!P0 FMUL R13, R13, 4096 ;  /* 0x458000000d0d8820 */ /* 0x002fc80000400000 */
[----:B------:R-:W-:-:S05]  /*0420*/  FMUL R13, R10, R13 ;  /* 0x0000000d0a0d7220 */ /* 0x000fca0000400000 */
[----:B------:R-:W-:Y:S01]  /*0430*/  STG.E desc[UR4][R6.64], R13 ;  /* 0x0000000d06007986 */ /* 0x000fe2000c101904 */
[----:B------:R-:W-:Y:S05]  /*0440*/  EXIT ;  /* 0x000000000000794d */ /* 0x000fea0003800000 */
.L_x_215:
        /* <DEDUP_REMOVED lines=11> */
.L_x_235:


//--------------------- .nv.shared.reserved.0     --------------------------
	.section	.nv.shared.reserved.0,"aw",@nobits
	.weak		__nv_reservedSMEM_offset_0_alias
	.size		__nv_reservedSMEM_offset_0_alias, 0, 64
	.other		__nv_reservedSMEM_offset_0_alias,@"STO_CUDA_RESERVED_SHARED STV_DEFAULT"
__nv_reservedSMEM_offset_0_alias:
	.zero		0
	.zero		64


//--------------------- .nv.shared._Z42conv_batch_stats_var_fwd_atomic_f32_kerneljjjjjPKfS0_Pf --------------------------
	.section	.nv.shared._Z42conv_batch_stats_var_fwd_atomic_f32_kerneljjjjjPKfS0_Pf,"aw",@nobits
	.sectionflags	@""
	.align	4
.nv.shared._Z42conv_batch_stats_var_fwd_atomic_f32_kerneljjjjjPKfS0_Pf:
	.zero		5248


//--------------------- .nv.shared._Z45conv_batch_stats_var_fwd_nonatomic_f32_kerneljjjjPKfS0_Pf --------------------------
	.section	.nv.shared._Z45conv_batch_stats_var_fwd_nonatomic_f32_kerneljjjjPKfS0_Pf,"aw",@nobits
	.sectionflags	@""
	.align	4
.nv.shared._Z45conv_batch_stats_var_fwd_nonatomic_f32_kerneljjjjPKfS0_Pf:
	.zero		5248


//--------------------- .nv.shared._Z43conv_batch_stats_mean_fwd_atomic_f32_kerneljjjjjPKfPf --------------------------
	.section	.nv.shared._Z43conv_batch_stats_mean_fwd_atomic_f32_kerneljjjjjPKfPf,"aw",@nobits
	.sectionflags	@""
	.align	4
.nv.shared._Z43conv_batch_stats_mean_fwd_atomic_f32_kerneljjjjjPKfPf:
	.zero		5248


//--------------------- .nv.shared._Z46conv_batch_stats_mean_fwd_nonatomic_f32_kerneljjjjPKfPf --------------------------
	.section	.nv.shared._Z46conv_batch_stats_mean_fwd_nonatomic_f32_kerneljjjjPKfPf,"aw",@nobits
	.sectionflags	@""
	.align	4
.nv.shared._Z46conv_batch_stats_mean_fwd_nonatomic_f32_kerneljjjjPKfPf:
	.zero		5248


//--------------------- .nv.shared._Z41conv_normalize_mean_bwd_atomic_f32_kerneljjjjjPKfS0_S0_S0_S0_fPf --------------------------
	.section	.nv.shared._Z41conv_normalize_mean_bwd_atomic_f32_kerneljjjjjPKfS0_S0_S0_S0_fPf,"aw",@nobits
	.sectionflags	@""
	.align	4
.nv.shared._Z41conv_normalize_mean_bwd_atomic_f32_kerneljjjjjPKfS0_S0_S0_S0_fPf:
	.zero		5248


//--------------------- .nv.shared._Z44conv_normalize_mean_bwd_nonatomic_f32_kerneljjjjPKfS0_S0_S0_S0_fPf --------------------------
	.section	.nv.shared._Z44conv_normalize_mean_bwd_nonatomic_f32_kerneljjjjPKfS0_S0_S0_S0_fPf,"aw",@nobits
	.sectionflags	@""
	.align	4
.nv.shared._Z44conv_normalize_mean_bwd_nonatomic_f32_kerneljjjjPKfS0_S0_S0_S0_fPf:
	.zero		5248


//--------------------- .nv.shared._Z40conv_normalize_var_bwd_atomic_f32_kerneljjjjjPKfS0_S0_S0_fPf --------------------------
	.section	.nv.shared._Z40conv_normalize_var_bwd_atomic_f32_kerneljjjjjPKfS0_S0_S0_fPf,"aw",@nobits
	.sectionflags	@""
	.align	4
.nv.shared._Z40conv_normalize_var_bwd_atomic_f32_kerneljjjjjPKfS0_S0_S0_fPf:
	.zero		5248


//--------------------- .nv.shared._Z43conv_normalize_var_bwd_nonatomic_f32_kerneljjjjPKfS0_S0_S0_fPf --------------------------
	.section	.nv.shared._Z43conv_normalize_var_bwd_nonatomic_f32_kerneljjjjPKfS0_S0_S0_fPf,"aw",@nobits
	.sectionflags	@""
	.align	4
.nv.shared._Z43conv_normalize_var_bwd_nonatomic_f32_kerneljjjjPKfS0_S0_S0_fPf:
	.zero		5248


//--------------------- .nv.constant0._Z31conv_batch_stats_bwd_f32_kerneljjjPKfS0_S0_S0_Pf --------------------------
	.section	.nv.constant0._Z31conv_batch_stats_bwd_f32_kerneljjjPKfS0_S0_S0_Pf,"a",@progbits
	.sectionflags	@""
	.align	4
.nv.constant0._Z31conv_batch_stats_bwd_f32_kerneljjjPKfS0_S0_S0_Pf:
	.zero		952


//--------------------- .nv.constant0._Z42conv_batch_stats_var_fwd_atomic_f32_kerneljjjjjPKfS0_Pf --------------------------
	.section	.nv.constant0._Z42conv_batch_stats_var_fwd_atomic_f32_kerneljjjjjPKfS0_Pf,"a",@progbits
	.sectionflags	@""
	.align	4
.nv.constant0._Z42conv_batch_stats_var_fwd_atomic_f32_kerneljjjjjPKfS0_Pf:
	.zero		944


//--------------------- .nv.constant0._Z45conv_batch_stats_var_fwd_nonatomic_f32_kerneljjjjPKfS0_Pf --------------------------
	.section	.nv.constant0._Z45conv_batch_stats_var_fwd_nonatomic_f32_kerneljjjjPKfS0_Pf,"a",@progbits
	.sectionflags	@""
	.align	4
.nv.constant0._Z45conv_batch_stats_var_fwd_nonatomic_f32_kerneljjjjPKfS0_Pf:
	.zero		936


//--------------------- .nv.constant0._Z43conv_batch_stats_mean_fwd_atomic_f32_kerneljjjjjPKfPf --------------------------
	.section	.nv.constant0._Z43conv_batch_stats_mean_fwd_atomic_f32_kerneljjjjjPKfPf,"a",@progbits
	.sectionflags	@""
	.align	4
.nv.constant0._Z43conv_batch_stats_mean_fwd_atomic_f32_kerneljjjjjPKfPf:
	.zero		936


//--------------------- .nv.constant0._Z46conv_batch_stats_mean_fwd_nonatomic_f32_kerneljjjjPKfPf --------------------------
	.section	.nv.constant0._Z46conv_batch_stats_mean_fwd_nonatomic_f32_kerneljjjjPKfPf,"a",@progbits
	.sectionflags	@""
	.align	4
.nv.constant0._Z46conv_batch_stats_mean_fwd_nonatomic_f32_kerneljjjjPKfPf:
	.zero		928


//--------------------- .nv.constant0._Z45conv_normalize_input_bwd_nonatomic_f32_kerneljjjPKfS0_fPf --------------------------
	.section	.nv.constant0._Z45conv_normalize_input_bwd_nonatomic_f32_kerneljjjPKfS0_fPf,"a",@progbits
	.sectionflags	@""
	.align	4
.nv.constant0._Z45conv_normalize_input_bwd_nonatomic_f32_kerneljjjPKfS0_fPf:
	.zero		944


//--------------------- .nv.constant0._Z41conv_normalize_mean_bwd_atomic_f32_kerneljjjjjPKfS0_S0_S0_S0_fPf --------------------------
	.section	.nv.constant0._Z41conv_normalize_mean_bwd_atomic_f32_kerneljjjjjPKfS0_S0_S0_S0_fPf,"a",@progbits
	.sectionflags	@""
	.align	4
.nv.constant0._Z41conv_normalize_mean_bwd_atomic_f32_kerneljjjjjPKfS0_S0_S0_S0_fPf:
	.zero		976


//--------------------- .nv.constant0._Z44conv_normalize_mean_bwd_nonatomic_f32_kerneljjjjPKfS0_S0_S0_S0_fPf --------------------------
	.section	.nv.constant0._Z44conv_normalize_mean_bwd_nonatomic_f32_kerneljjjjPKfS0_S0_S0_S0_fPf,"a",@progbits
	.sectionflags	@""
	.align	4
.nv.constant0._Z44conv_normalize_mean_bwd_nonatomic_f32_kerneljjjjPKfS0_S0_S0_S0_fPf:
	.zero		968


//--------------------- .nv.constant0._Z40conv_normalize_var_bwd_atomic_f32_kerneljjjjjPKfS0_S0_S0_fPf --------------------------
	.section	.nv.constant0._Z40conv_normalize_var_bwd_atomic_f32_kerneljjjjjPKfS0_S0_S0_fPf,"a",@progbits
	.sectionflags	@""
	.align	4
.nv.constant0._Z40conv_normalize_var_bwd_atomic_f32_kerneljjjjjPKfS0_S0_S0_fPf:
	.zero		968


//--------------------- .nv.constant0._Z43conv_normalize_var_bwd_nonatomic_f32_kerneljjjjPKfS0_S0_S0_fPf --------------------------
	.section	.nv.constant0._Z43conv_normalize_var_bwd_nonatomic_f32_kerneljjjjPKfS0_S0_S0_fPf,"a",@progbits
	.sectionflags	@""
	.align	4
.nv.constant0._Z43conv_normalize_var_bwd_nonatomic_f32_kerneljjjjPKfS0_S0_S0_fPf:
	.zero		960


//--------------------- .nv.constant0._Z29conv_normalize_fwd_f32_kerneljjjPKfS0_S0_fPf --------------------------
	.section	.nv.constant0._Z29conv_normalize_fwd_f32_kerneljjjPKfS0_S0_fPf,"a",@progbits
	.sectionflags	@""
	.align	4
.nv.constant0._Z29conv_normalize_fwd_f32_kerneljjjPKfS0_S0_fPf:
	.zero		952


//--------------------- SYMBOLS --------------------------

	.type		.nv.reservedSmem.offset0,@object
	.size		.nv.reservedSmem.offset0,0x4
	.type		.nv.reservedSmem.cap,@object
	.size		.nv.reservedSmem.cap,0x4
